def matmul_kernel(
    a_ptr,
    b_ptr,
    c_ptr,
    M,
    N,
    K,
    stride_am,
    stride_ak,
    stride_bk,
    stride_bn,
    stride_cm,
    stride_cn,
    BLOCK_M: tl.constexpr,
    BLOCK_N: tl.constexpr,
    BLOCK_K: tl.constexpr,
    GROUP_M: tl.constexpr,
):
    pid = tl.program_id(axis=0)
    num_pid_m = tl.cdiv(M, BLOCK_M)
    num_pid_n = tl.cdiv(N, BLOCK_N)
    num_pid_in_group = GROUP_M * num_pid_n
    group_id = pid // num_pid_in_group
    first_pid_m = group_id * GROUP_M
    group_size_m = min(num_pid_m - first_pid_m, GROUP_M)
    pid_m = first_pid_m + ((pid % num_pid_in_group) % group_size_m)
    pid_n = (pid % num_pid_in_group) // group_size_m

    offs_am = (pid_m * BLOCK_M + tl.arange(0, BLOCK_M)) % M
    offs_bn = (pid_n * BLOCK_N + tl.arange(0, BLOCK_N)) % N
    offs_k = tl.arange(0, BLOCK_K)
    a_ptrs = a_ptr + offs_am[:, None] * stride_am + offs_k[None, :] * stride_ak
    b_ptrs = b_ptr + offs_k[:, None] * stride_bk + offs_bn[None, :] * stride_bn

    acc = tl.zeros((BLOCK_M, BLOCK_N), dtype=tl.float32)
    for kk in range(0, tl.cdiv(K, BLOCK_K)):
        a = tl.load(a_ptrs, mask=offs_k[None, :] < K - kk * BLOCK_K, other=0.0)
        b = tl.load(b_ptrs, mask=offs_k[:, None] < K - kk * BLOCK_K, other=0.0)
        acc = tl.dot(a, b, acc)
        a_ptrs += BLOCK_K * stride_ak
        b_ptrs += BLOCK_K * stride_bk

    c = acc.to(c_ptr.dtype.element_ty)
    offs_cm = pid_m * BLOCK_M + tl.arange(0, BLOCK_M)
    offs_cn = pid_n * BLOCK_N + tl.arange(0, BLOCK_N)
    c_ptrs = c_ptr + offs_cm[:, None] * stride_cm + offs_cn[None, :] * stride_cn
    mask = (offs_cm[:, None] < M) & (offs_cn[None, :] < N)
    tl.store(c_ptrs, c, mask=mask)

# config = {"BLOCK_K": 128, "BLOCK_M": 256, "BLOCK_N": 128, "GROUP_M": 8, "arch": "sm_80", "dtype": "bf16", "num_ctas": 1, "num_stages": 3, "num_warps": 8}
# arch = sm_80


// ===== COMPILED SASS (sm_80) =====

	.target	sm_80

	.elftype	@"ET_EXEC"


//--------------------- .note.nv.tkinfo           --------------------------
	.section	.note.nv.tkinfo,"",@"SHT_NOTE"
	.sectionflags	@"SHF_NOTE_NV_TKINFO"
	.tkinfo
        /*0018*/ 	.word	0x00000002
        /*0030*/ 	.string	""
        /*0030*/ 	.string	"ptxas"
        /*0030*/ 	.string	"Cuda compilation tools, release 13.0, V13.0.88"
        /*0030*/ 	.string	"Build cuda_13.0.r13.0/compiler.36424714_0"
        /*0030*/ 	.string	"-v  -suppress-debug-info  -lineinfo  -arch sm_80 "



//--------------------- .note.nv.cuinfo           --------------------------
	.section	.note.nv.cuinfo,"",@"SHT_NOTE"
	.sectionflags	@"SHF_NOTE_NV_CUINFO"
        /*0018*/ 	.short	0x0002
        /*001a*/ 	.short	0x0050
        /*001c*/ 	.short	0x0082
	.zero		2


//--------------------- .nv.info                  --------------------------
	.section	.nv.info,"",@"SHT_CUDA_INFO"
	.align	4


	//----- nvinfo : EIATTR_REGCOUNT
	.align		4
        /*0000*/ 	.byte	0x04, 0x2f
        /*0002*/ 	.short	(.L_1 - .L_0)
	.align		4
.L_0:
        /*0004*/ 	.word	index@(matmul_kernel)
        /*0008*/ 	.word	0x00000020


	//----- nvinfo : EIATTR_FRAME_SIZE
	.align		4
.L_1:
        /*000c*/ 	.byte	0x04, 0x11
        /*000e*/ 	.short	(.L_3 - .L_2)
	.align		4
.L_2:
        /*0010*/ 	.word	index@(matmul_kernel)
        /*0014*/ 	.word	0x00001ef8


	//----- nvinfo : EIATTR_MIN_STACK_SIZE
	.align		4
.L_3:
        /*0018*/ 	.byte	0x04, 0x12
        /*001a*/ 	.short	(.L_5 - .L_4)
	.align		4
.L_4:
        /*001c*/ 	.word	index@(matmul_kernel)
        /*0020*/ 	.word	0x00001ef8
.L_5:


//--------------------- .nv.info.matmul_kernel    --------------------------
	.section	.nv.info.matmul_kernel,"",@"SHT_CUDA_INFO"
	.sectionflags	@""
	.align	4


	//----- nvinfo : EIATTR_CUDA_API_VERSION
	.align		4
        /*0000*/ 	.byte	0x04, 0x37
        /*0002*/ 	.short	(.L_7 - .L_6)
.L_6:
        /*0004*/ 	.word	0x00000082


	//----- nvinfo : EIATTR_SW2861232_WAR
	.align		4
.L_7:
        /*0008*/ 	.byte	0x01, 0x35
	.zero		2


	//----- nvinfo : EIATTR_PARAM_CBANK
	.align		4
        /*000c*/ 	.byte	0x04, 0x0a
        /*000e*/ 	.short	(.L_9 - .L_8)
	.align		4
.L_8:
        /*0010*/ 	.word	index@(.nv.constant0.matmul_kernel)
        /*0014*/ 	.short	0x0160
        /*0016*/ 	.short	0x0050


	//----- nvinfo : EIATTR_CBANK_PARAM_SIZE
	.align		4
.L_9:
        /*0018*/ 	.byte	0x03, 0x19
        /*001a*/ 	.short	0x0050


	//----- nvinfo : EIATTR_KPARAM_INFO
	.align		4
        /*001c*/ 	.byte	0x04, 0x17
        /*001e*/ 	.short	(.L_11 - .L_10)
.L_10:
        /*0020*/ 	.word	0x00000000
        /*0024*/ 	.short	0x000d
        /*0026*/ 	.short	0x0048
        /*0028*/ 	.byte	0x00, 0xf4, 0x21, 0x00


	//----- nvinfo : EIATTR_KPARAM_INFO
	.align		4
.L_11:
        /*002c*/ 	.byte	0x04, 0x17
        /*002e*/ 	.short	(.L_13 - .L_12)
.L_12:
        /*0030*/ 	.word	0x00000000
        /*0034*/ 	.short	0x000c
        /*0036*/ 	.short	0x0040
        /*0038*/ 	.byte	0x00, 0xf4, 0x21, 0x00


	//----- nvinfo : EIATTR_KPARAM_INFO
	.align		4
.L_13:
        /*003c*/ 	.byte	0x04, 0x17
        /*003e*/ 	.short	(.L_15 - .L_14)
.L_14:
        /*0040*/ 	.word	0x00000000
        /*0044*/ 	.short	0x000b
        /*0046*/ 	.short	0x0038
        /*0048*/ 	.byte	0x00, 0xf0, 0x11, 0x00


	//----- nvinfo : EIATTR_KPARAM_INFO
	.align		4
.L_15:
        /*004c*/ 	.byte	0x04, 0x17
        /*004e*/ 	.short	(.L_17 - .L_16)
.L_16:
        /*0050*/ 	.word	0x00000000
        /*0054*/ 	.short	0x000a
        /*0056*/ 	.short	0x0034
        /*0058*/ 	.byte	0x00, 0xf0, 0x11, 0x00


	//----- nvinfo : EIATTR_KPARAM_INFO
	.align		4
.L_17:
        /*005c*/ 	.byte	0x04, 0x17
        /*005e*/ 	.short	(.L_19 - .L_18)
.L_18:
        /*0060*/ 	.word	0x00000000
        /*0064*/ 	.short	0x0009
        /*0066*/ 	.short	0x0030
        /*0068*/ 	.byte	0x00, 0xf0, 0x11, 0x00


	//----- nvinfo : EIATTR_KPARAM_INFO
	.align		4
.L_19:
        /*006c*/ 	.byte	0x04, 0x17
        /*006e*/ 	.short	(.L_21 - .L_20)
.L_20:
        /*0070*/ 	.word	0x00000000
        /*0074*/ 	.short	0x0008
        /*0076*/ 	.short	0x002c
        /*0078*/ 	.byte	0x00, 0xf0, 0x11, 0x00


	//----- nvinfo : EIATTR_KPARAM_INFO
	.align		4
.L_21:
        /*007c*/ 	.byte	0x04, 0x17
        /*007e*/ 	.short	(.L_23 - .L_22)
.L_22:
        /*0080*/ 	.word	0x00000000
        /*0084*/ 	.short	0x0007
        /*0086*/ 	.short	0x0028
        /*0088*/ 	.byte	0x00, 0xf0, 0x11, 0x00


	//----- nvinfo : EIATTR_KPARAM_INFO
	.align		4
.L_23:
        /*008c*/ 	.byte	0x04, 0x17
        /*008e*/ 	.short	(.L_25 - .L_24)
.L_24:
        /*0090*/ 	.word	0x00000000
        /*0094*/ 	.short	0x0006
        /*0096*/ 	.short	0x0024
        /*0098*/ 	.byte	0x00, 0xf0, 0x11, 0x00


	//----- nvinfo : EIATTR_KPARAM_INFO
	.align		4
.L_25:
        /*009c*/ 	.byte	0x04, 0x17
        /*009e*/ 	.short	(.L_27 - .L_26)
.L_26:
        /*00a0*/ 	.word	0x00000000
        /*00a4*/ 	.short	0x0005
        /*00a6*/ 	.short	0x0020
        /*00a8*/ 	.byte	0x00, 0xf0, 0x11, 0x00


	//----- nvinfo : EIATTR_KPARAM_INFO
	.align		4
.L_27:
        /*00ac*/ 	.byte	0x04, 0x17
        /*00ae*/ 	.short	(.L_29 - .L_28)
.L_28:
        /*00b0*/ 	.word	0x00000000
        /*00b4*/ 	.short	0x0004
        /*00b6*/ 	.short	0x001c
        /*00b8*/ 	.byte	0x00, 0xf0, 0x11, 0x00


	//----- nvinfo : EIATTR_KPARAM_INFO
	.align		4
.L_29:
        /*00bc*/ 	.byte	0x04, 0x17
        /*00be*/ 	.short	(.L_31 - .L_30)
.L_30:
        /*00c0*/ 	.word	0x00000000
        /*00c4*/ 	.short	0x0003
        /*00c6*/ 	.short	0x0018
        /*00c8*/ 	.byte	0x00, 0xf0, 0x11, 0x00


	//----- nvinfo : EIATTR_KPARAM_INFO
	.align		4
.L_31:
        /*00cc*/ 	.byte	0x04, 0x17
        /*00ce*/ 	.short	(.L_33 - .L_32)
.L_32:
        /*00d0*/ 	.word	0x00000000
        /*00d4*/ 	.short	0x0002
        /*00d6*/ 	.short	0x0010
        /*00d8*/ 	.byte	0x00, 0xf4, 0x21, 0x00


	//----- nvinfo : EIATTR_KPARAM_INFO
	.align		4
.L_33:
        /*00dc*/ 	.byte	0x04, 0x17
        /*00de*/ 	.short	(.L_35 - .L_34)
.L_34:
        /*00e0*/ 	.word	0x00000000
        /*00e4*/ 	.short	0x0001
        /*00e6*/ 	.short	0x0008
        /*00e8*/ 	.byte	0x00, 0xf4, 0x21, 0x00


	//----- nvinfo : EIATTR_KPARAM_INFO
	.align		4
.L_35:
        /*00ec*/ 	.byte	0x04, 0x17
        /*00ee*/ 	.short	(.L_37 - .L_36)
.L_36:
        /*00f0*/ 	.word	0x00000000
        /*00f4*/ 	.short	0x0000
        /*00f6*/ 	.short	0x0000
        /*00f8*/ 	.byte	0x00, 0xf4, 0x21, 0x00


	//----- nvinfo : EIATTR_MAXREG_COUNT
	.align		4
.L_37:
        /*00fc*/ 	.byte	0x03, 0x1b
        /*00fe*/ 	.short	0x00ff


	//----- nvinfo : EIATTR_NUM_BARRIERS
	.align		4
        /*0100*/ 	.byte	0x02, 0x4c
        /*0102*/ 	.byte	0x01
	.zero		1


	//----- nvinfo : EIATTR_ANNOTATIONS
	.align		4
        /*0104*/ 	.byte	0x04, 0x55
        /*0106*/ 	.short	(.L_39 - .L_38)


	//   ....[0]....
.L_38:
        /*0108*/ 	.word	0x00000001
        /*010c*/ 	.byte	0x70, 0x00, 0x00, 0x00, 0x01, 0x00, 0x00, 0x00, 0xb0, 0x00, 0x00, 0x00, 0x01, 0x00, 0x00, 0x00
        /* <DEDUP_REMOVED lines=2975> */
        /*bb0c*/ 	.byte	0x90, 0xc5, 0x02, 0x00


	//----- nvinfo : EIATTR_MERCURY_ISA_VERSION
	.align		4
.L_39:
        /*bb10*/ 	.byte	0x03, 0x5f
        /*bb12*/ 	.short	0x0000


	//----- nvinfo : EIATTR_EXIT_INSTR_OFFSETS
	.align		4
        /*bb14*/ 	.byte	0x04, 0x1c
        /*bb16*/ 	.short	(.L_41 - .L_40)


	//   ....[0]....
.L_40:
        /*bb18*/ 	.word	0x0002c6d0


	//   ....[1]....
        /*bb1c*/ 	.word	0x0002c700


	//----- nvinfo : EIATTR_REQNTID
	.align		4
.L_41:
        /*bb20*/ 	.byte	0x04, 0x10
        /*bb22*/ 	.short	(.L_43 - .L_42)
.L_42:
        /*bb24*/ 	.word	0x00000100
        /*bb28*/ 	.word	0x00000001
        /*bb2c*/ 	.word	0x00000001
.L_43:


//--------------------- .nv.callgraph             --------------------------
	.section	.nv.callgraph,"",@"SHT_CUDA_CALLGRAPH"
	.align	4
	.sectionentsize	8
	.align		4
        /*0000*/ 	.word	0x00000000
	.align		4
        /*0004*/ 	.word	0xffffffff
	.align		4
        /*0008*/ 	.word	0x00000000
	.align		4
        /*000c*/ 	.word	0xfffffffe
	.align		4
        /*0010*/ 	.word	0x00000000
	.align		4
        /*0014*/ 	.word	0xfffffffd
	.align		4
        /*0018*/ 	.word	0x00000000
	.align		4
        /*001c*/ 	.word	0xfffffffc


//--------------------- .nv.rel.action            --------------------------
	.section	.nv.rel.action,"",@"SHT_CUDA_RELOCINFO"
	.align	8
	.sectionentsize	8
        /*0000*/ 	.byte	0x73, 0x00, 0x00, 0x00, 0x00, 0x00, 0x00, 0x00, 0x00, 0x00, 0x00, 0x11, 0x25, 0x00, 0x05, 0x36


//--------------------- .nv.constant0.matmul_kernel --------------------------
	.section	.nv.constant0.matmul_kernel,"a",@progbits
	.sectionflags	@""
	.align	4
.nv.constant0.matmul_kernel:
	.zero		432


//--------------------- .text.matmul_kernel       --------------------------
	.section	.text.matmul_kernel,"ax",@progbits
	.sectioninfo	@"SHI_REGISTERS=32"
	.align	128
        .global         matmul_kernel
        .type           matmul_kernel,@function
        .size           matmul_kernel,(.L_x_4 - matmul_kernel)
        .other          matmul_kernel,@"STO_CUDA_ENTRY STV_DEFAULT"
matmul_kernel:
.text.matmul_kernel:
[----:B------:R-:W-:-:S04]  /*0000*/  IMAD.MOV.U32 R1, RZ, RZ, c[0x0][0x28] ;  /* 0x00000a00ff017624 */ /* 0x000fc800078e00ff */
[----:B------:R-:W-:Y:S01]  /*0010*/  IMAD.MOV.U32 R0, RZ, RZ, c[0x0][0x17c] ;  /* 0x00005f00ff007624 */ /* 0x000fe200078e00ff */
[----:B------:R-:W-:Y:S01]  /*0020*/  IADD3 R1, R1, -0x1ef8, RZ ;  /* 0xffffe10801017810 */ /* 0x000fe20007ffe0ff */
[----:B------:R-:W0:Y:S01]  /*0030*/  S2R R29, SR_TID.X ;  /* 0x00000000001d7919 */ /* 0x000e220000002100 */
[----:B------:R-:W-:Y:S01]  /*0040*/  ULDC.64 UR6, c[0x0][0x118] ;  /* 0x0000460000067ab9 */ /* 0x000fe20000000a00 */
[----:B------:R-:W-:Y:S01]  /*0050*/  CS2R R12, SRZ ;  /* 0x00000000000c7805 */ /* 0x000fe2000001ff00 */
[----:B------:R-:W-:Y:S01]  /*0060*/  IADD3 R0, R0, 0x7f, RZ ;  /* 0x0000007f00007810 */ /* 0x000fe20007ffe0ff */
[----:B------:R1:W-:Y:S01]  /*0070*/  STL [R1+0x10], RZ ;  /* 0x000010ff01007387 */ /* 0x0003e20000100800 */
[----:B------:R-:W-:Y:S01]  /*0080*/  CS2R R14, SRZ ;  /* 0x00000000000e7805 */ /* 0x000fe2000001ff00 */
[----:B------:R-:W-:Y:S01]  /*0090*/  CS2R R16, SRZ ;  /* 0x0000000000107805 */ /* 0x000fe2000001ff00 */
[----:B------:R-:W-:Y:S01]  /*00a0*/  SHF.R.S32.HI R3, RZ, 0x1f, R0 ;  /* 0x0000001fff037819 */ /* 0x000fe20000011400 */
[----:B------:R1:W-:Y:S01]  /*00b0*/  STL [R1+0x14], RZ ;  /* 0x000014ff01007387 */ /* 0x0003e20000100800 */
[----:B------:R-:W-:Y:S01]  /*00c0*/  CS2R R18, SRZ ;  /* 0x0000000000127805 */ /* 0x000fe2000001ff00 */
[----:B------:R-:W-:Y:S01]  /*00d0*/  CS2R R20, SRZ ;  /* 0x0000000000147805 */ /* 0x000fe2000001ff00 */
[----:B------:R-:W-:Y:S01]  /*00e0*/  LEA.HI R3, R3, R0, RZ, 0x7 ;  /* 0x0000000003037211 */ /* 0x000fe200078f38ff */
[----:B------:R1:W-:Y:S01]  /*00f0*/  STL [R1+0x18], RZ ;  /* 0x000018ff01007387 */ /* 0x0003e20000100800 */
[----:B------:R-:W-:Y:S01]  /*0100*/  CS2R R22, SRZ ;  /* 0x0000000000167805 */ /* 0x000fe2000001ff00 */
[----:B------:R-:W-:Y:S01]  /*0110*/  CS2R R24, SRZ ;  /* 0x0000000000187805 */ /* 0x000fe2000001ff00 */
[----:B------:R-:W-:Y:S01]  /*0120*/  SHF.R.S32.HI R0, RZ, 0x7, R3 ;  /* 0x00000007ff007819 */ /* 0x000fe20000011403 */
[----:B------:R1:W-:Y:S01]  /*0130*/  STL [R1+0x1c], RZ ;  /* 0x00001cff01007387 */ /* 0x0003e20000100800 */
[----:B------:R-:W-:-:S03]  /*0140*/  CS2R R26, SRZ ;  /* 0x00000000001a7805 */ /* 0x000fc6000001ff00 */
[----:B------:R-:W-:Y:S01]  /*0150*/  IMAD.SHL.U32 R0, R0, 0x8, RZ ;  /* 0x0000000800007824 */ /* 0x000fe200078e00ff */
[----:B------:R-:W2:Y:S01]  /*0160*/  S2R R3, SR_CTAID.X ;  /* 0x0000000000037919 */ /* 0x000ea20000002500 */
[----:B0-----:R-:W-:-:S03]  /*0170*/  LOP3.LUT R28, R29, 0xff, RZ, 0xc0, !PT ;  /* 0x000000ff1d1c7812 */ /* 0x001fc600078ec0ff */
[----:B------:R1:W-:Y:S01]  /*0180*/  STL [R1], RZ ;  /* 0x000000ff01007387 */ /* 0x0003e20000100800 */
[-C--:B------:R-:W-:Y:S02]  /*0190*/  IABS R7, R0.reuse ;  /* 0x0000000000077213 */ /* 0x080fe40000000000 */
[----:B------:R-:W-:Y:S01]  /*01a0*/  IABS R10, R0 ;  /* 0x00000000000a7213 */ /* 0x000fe20000000000 */
[----:B------:R1:W-:Y:S01]  /*01b0*/  STL [R1+0x4], RZ ;  /* 0x000004ff01007387 */ /* 0x0003e20000100800 */
[----:B------:R-:W0:Y:S03]  /*01c0*/  I2F.RP R2, R7 ;  /* 0x0000000700027306 */ /* 0x000e260000209400 */
[----:B------:R1:W-:Y:S04]  /*01d0*/  STL [R1+0x8], RZ ;  /* 0x000008ff01007387 */ /* 0x0003e80000100800 */
[----:B------:R1:W-:Y:S04]  /*01e0*/  STL [R1+0xc], RZ ;  /* 0x00000cff01007387 */ /* 0x0003e80000100800 */
[----:B------:R1:W-:Y:S01]  /*01f0*/  STL [R1+0x30], RZ ;  /* 0x000030ff01007387 */ /* 0x0003e20000100800 */
[----:B--2---:R-:W-:Y:S01]  /*0200*/  IABS R8, R3 ;  /* 0x0000000300087213 */ /* 0x004fe20000000000 */
[----:B0-----:R-:W0:Y:S02]  /*0210*/  MUFU.RCP R2, R2 ;  /* 0x0000000200027308 */ /* 0x001e240000001000 */
[----:B------:R1:W-:Y:S04]  /*0220*/  STL [R1+0x34], RZ ;  /* 0x000034ff01007387 */ /* 0x0003e80000100800 */
[----:B------:R1:W-:Y:S04]  /*0230*/  STL [R1+0x38], RZ ;  /* 0x000038ff01007387 */ /* 0x0003e80000100800 */
[----:B------:R1:W-:Y:S04]  /*0240*/  STL [R1+0x3c], RZ ;  /* 0x00003cff01007387 */ /* 0x0003e80000100800 */
[----:B------:R1:W-:Y:S01]  /*0250*/  STL [R1+0x20], RZ ;  /* 0x000020ff01007387 */ /* 0x0003e20000100800 */
[----:B0-----:R-:W-:Y:S01]  /*0260*/  IADD3 R4, R2, 0xffffffe, RZ ;  /* 0x0ffffffe02047810 */ /* 0x001fe20007ffe0ff */
[----:B------:R-:W-:-:S02]  /*0270*/  IMAD.MOV R2, RZ, RZ, -R10 ;  /* 0x000000ffff027224 */ /* 0x000fc400078e0a0a */
[----:B------:R1:W-:Y:S01]  /*0280*/  STL [R1+0x24], RZ ;  /* 0x000024ff01007387 */ /* 0x0003e20000100800 */
[----:B------:R0:W2:Y:S03]  /*0290*/  F2I.FTZ.U32.TRUNC.NTZ R5, R4 ;  /* 0x0000000400057305 */ /* 0x0000a6000021f000 */
[----:B------:R1:W-:Y:S04]  /*02a0*/  STL [R1+0x28], RZ ;  /* 0x000028ff01007387 */ /* 0x0003e80000100800 */
[----:B------:R1:W-:Y:S01]  /*02b0*/  STL [R1+0x2c], RZ ;  /* 0x00002cff01007387 */ /* 0x0003e20000100800 */
[----:B0-----:R-:W-:-:S03]  /*02c0*/  IMAD.MOV.U32 R4, RZ, RZ, RZ ;  /* 0x000000ffff047224 */ /* 0x001fc600078e00ff */
[----:B------:R1:W-:Y:S04]  /*02d0*/  STL [R1+0x40], RZ ;  /* 0x000040ff01007387 */ /* 0x0003e80000100800 */
[----:B------:R1:W-:Y:S01]  /*02e0*/  STL [R1+0x44], RZ ;  /* 0x000044ff01007387 */ /* 0x0003e20000100800 */
[----:B--2---:R-:W-:-:S03]  /*02f0*/  IMAD.MOV R6, RZ, RZ, -R5 ;  /* 0x000000ffff067224 */ /* 0x004fc600078e0a05 */
[----:B------:R1:W-:Y:S01]  /*0300*/  STL [R1+0x48], RZ ;  /* 0x000048ff01007387 */ /* 0x0003e20000100800 */
[----:B------:R-:W-:Y:S02]  /*0310*/  IMAD R9, R6, R7, RZ ;  /* 0x0000000706097224 */ /* 0x000fe400078e02ff */
[----:B------:R-:W-:Y:S01]  /*0320*/  IMAD.MOV.U32 R6, RZ, RZ, R8 ;  /* 0x000000ffff067224 */ /* 0x000fe200078e0008 */
[----:B------:R1:W-:Y:S01]  /*0330*/  STL [R1+0x4c], RZ ;  /* 0x00004cff01007387 */ /* 0x0003e20000100800 */
[----:B------:R-:W-:-:S03]  /*0340*/  IMAD.HI.U32 R5, R5, R9, R4 ;  /* 0x0000000905057227 */ /* 0x000fc600078e0004 */
[----:B------:R1:W-:Y:S03]  /*0350*/  STL [R1+0x50], RZ ;  /* 0x000050ff01007387 */ /* 0x0003e60000100800 */
[----:B------:R-:W-:Y:S01]  /*0360*/  IMAD.HI.U32 R5, R5, R6, RZ ;  /* 0x0000000605057227 */ /* 0x000fe200078e00ff */
[----:B------:R1:W-:Y:S03]  /*0370*/  STL [R1+0x54], RZ ;  /* 0x000054ff01007387 */ /* 0x0003e60000100800 */
[----:B------:R-:W-:Y:S01]  /*0380*/  IMAD R2, R5, R2, R6 ;  /* 0x0000000205027224 */ /* 0x000fe200078e0206 */
[----:B------:R1:W-:Y:S04]  /*0390*/  STL [R1+0x58], RZ ;  /* 0x000058ff01007387 */ /* 0x0003e80000100800 */
[----:B------:R-:W-:Y:S01]  /*03a0*/  ISETP.GT.U32.AND P1, PT, R7, R2, PT ;  /* 0x000000020700720c */ /* 0x000fe20003f24070 */
[----:B------:R1:W-:Y:S04]  /*03b0*/  STL [R1+0x5c], RZ ;  /* 0x00005cff01007387 */ /* 0x0003e80000100800 */
[----:B------:R1:W-:Y:S04]  /*03c0*/  STL [R1+0x60], RZ ;  /* 0x000060ff01007387 */ /* 0x0003e80000100800 */
[----:B------:R1:W-:Y:S04]  /*03d0*/  STL [R1+0x64], RZ ;  /* 0x000064ff01007387 */ /* 0x0003e80000100800 */
[----:B------:R-:W-:Y:S01]  /*03e0*/  @!P1 IMAD.IADD R2, R2, 0x1, -R7 ;  /* 0x0000000102029824 */ /* 0x000fe200078e0a07 */
[----:B------:R-:W-:Y:S01]  /*03f0*/  @!P1 IADD3 R5, R5, 0x1, RZ ;  /* 0x0000000105059810 */ /* 0x000fe20007ffe0ff */
[----:B------:R1:W-:Y:S01]  /*0400*/  STL [R1+0x68], RZ ;  /* 0x000068ff01007387 */ /* 0x0003e20000100800 */
[----:B------:R-:W-:-:S02]  /*0410*/  ISETP.NE.AND P1, PT, R0, RZ, PT ;  /* 0x000000ff0000720c */ /* 0x000fc40003f25270 */
[----:B------:R-:W-:Y:S01]  /*0420*/  ISETP.GE.U32.AND P0, PT, R2, R7, PT ;  /* 0x000000070200720c */ /* 0x000fe20003f06070 */
[----:B------:R1:W-:Y:S01]  /*0430*/  STL [R1+0x6c], RZ ;  /* 0x00006cff01007387 */ /* 0x0003e20000100800 */
[----:B------:R-:W-:-:S03]  /*0440*/  LOP3.LUT R2, R3, R0, RZ, 0x3c, !PT ;  /* 0x0000000003027212 */ /* 0x000fc600078e3cff */
[----:B------:R1:W-:Y:S01]  /*0450*/  STL [R1+0x70], RZ ;  /* 0x000070ff01007387 */ /* 0x0003e20000100800 */
[----:B------:R-:W-:Y:S01]  /*0460*/  ISETP.GE.AND P2, PT, R2, RZ, PT ;  /* 0x000000ff0200720c */ /* 0x000fe20003f46270 */
[----:B------:R-:W-:Y:S02]  /*0470*/  IMAD.MOV.U32 R2, RZ, RZ, c[0x0][0x178] ;  /* 0x00005e00ff027624 */ /* 0x000fe400078e00ff */
[----:B------:R1:W-:Y:S03]  /*0480*/  STL [R1+0x74], RZ ;  /* 0x000074ff01007387 */ /* 0x0003e60000100800 */
[----:B------:R-:W-:Y:S01]  /*0490*/  IADD3 R2, R2, 0xff, RZ ;  /* 0x000000ff02027810 */ /* 0x000fe20007ffe0ff */
[----:B------:R1:W-:Y:S01]  /*04a0*/  STL [R1+0x78], RZ ;  /* 0x000078ff01007387 */ /* 0x0003e20000100800 */
[----:B------:R-:W-:-:S03]  /*04b0*/  @P0 IADD3 R5, R5, 0x1, RZ ;  /* 0x0000000105050810 */ /* 0x000fc60007ffe0ff */
[----:B------:R1:W-:Y:S02]  /*04c0*/  STL [R1+0x7c], RZ ;  /* 0x00007cff01007387 */ /* 0x0003e40000100800 */
[----:B------:R-:W-:Y:S01]  /*04d0*/  IMAD.MOV.U32 R4, RZ, RZ, R5 ;  /* 0x000000ffff047224 */ /* 0x000fe200078e0005 */
[----:B------:R-:W-:Y:S01]  /*04e0*/  SHF.R.S32.HI R5, RZ, 0x1f, R2 ;  /* 0x0000001fff057819 */ /* 0x000fe20000011402 */
[----:B------:R1:W-:Y:S02]  /*04f0*/  STL [R1+0x80], RZ ;  /* 0x000080ff01007387 */ /* 0x0003e40000100800 */
[----:B------:R-:W-:Y:S01]  /*0500*/  @!P2 IMAD.MOV R4, RZ, RZ, -R4 ;  /* 0x000000ffff04a224 */ /* 0x000fe200078e0a04 */
[----:B------:R-:W-:Y:S01]  /*0510*/  @!P1 LOP3.LUT R4, RZ, R0, RZ, 0x33, !PT ;  /* 0x00000000ff049212 */ /* 0x000fe200078e33ff */
[----:B------:R1:W-:Y:S01]  /*0520*/  STL [R1+0x84], RZ ;  /* 0x000084ff01007387 */ /* 0x0003e20000100800 */
[----:B------:R-:W-:-:S03]  /*0530*/  LEA.HI R5, R5, R2, RZ, 0x8 ;  /* 0x0000000205057211 */ /* 0x000fc600078f40ff */
[----:B------:R-:W-:Y:S01]  /*0540*/  IMAD.SHL.U32 R2, R4, 0x8, RZ ;  /* 0x0000000804027824 */ /* 0x000fe200078e00ff */
[----:B------:R1:W-:Y:S01]  /*0550*/  STL [R1+0x88], RZ ;  /* 0x000088ff01007387 */ /* 0x0003e20000100800 */
[----:B------:R-:W-:-:S03]  /*0560*/  IMAD.MOV R4, RZ, RZ, -R4 ;  /* 0x000000ffff047224 */ /* 0x000fc600078e0a04 */
[----:B------:R-:W-:Y:S01]  /*0570*/  LEA.HI.SX32 R5, R5, -R2, 0x18 ;  /* 0x8000000205057211 */ /* 0x000fe200078fc2ff */
[----:B------:R-:W-:Y:S01]  /*0580*/  IMAD R9, R0, R4, R3 ;  /* 0x0000000400097224 */ /* 0x000fe200078e0203 */
[----:B------:R1:W-:Y:S01]  /*0590*/  STL [R1+0x8c], RZ ;  /* 0x00008cff01007387 */ /* 0x0003e20000100800 */
[----:B------:R-:W-:Y:S01]  /*05a0*/  IMAD.MOV.U32 R4, RZ, RZ, RZ ;  /* 0x000000ffff047224 */ /* 0x000fe200078e00ff */
[----:B------:R-:W-:Y:S02]  /*05b0*/  IMNMX R10, R5, 0x8, PT ;  /* 0x00000008050a7817 */ /* 0x000fe40003800200 */
[----:B------:R1:W-:Y:S02]  /*05c0*/  STL [R1+0x90], RZ ;  /* 0x000090ff01007387 */ /* 0x0003e40000100800 */
[-C--:B------:R-:W-:Y:S02]  /*05d0*/  IABS R8, R10.reuse ;  /* 0x0000000a00087213 */ /* 0x080fe40000000000 */
[----:B------:R-:W-:Y:S01]  /*05e0*/  IABS R0, R10 ;  /* 0x0000000a00007213 */ /* 0x000fe20000000000 */
[----:B------:R1:W-:Y:S01]  /*05f0*/  STL [R1+0x94], RZ ;  /* 0x000094ff01007387 */ /* 0x0003e20000100800 */
[----:B------:R-:W0:Y:S03]  /*0600*/  I2F.RP R6, R8 ;  /* 0x0000000800067306 */ /* 0x000e260000209400 */
[----:B------:R1:W-:Y:S04]  /*0610*/  STL [R1+0x98], RZ ;  /* 0x000098ff01007387 */ /* 0x0003e80000100800 */
[----:B------:R1:W-:Y:S01]  /*0620*/  STL [R1+0x9c], RZ ;  /* 0x00009cff01007387 */ /* 0x0003e20000100800 */
[----:B0-----:R-:W0:Y:S02]  /*0630*/  MUFU.RCP R6, R6 ;  /* 0x0000000600067308 */ /* 0x001e240000001000 */
[----:B0-----:R-:W-:-:S06]  /*0640*/  IADD3 R5, R6, 0xffffffe, RZ ;  /* 0x0ffffffe06057810 */ /* 0x001fcc0007ffe0ff */
[----:B------:R-:W0:Y:S02]  /*0650*/  F2I.FTZ.U32.TRUNC.NTZ R5, R5 ;  /* 0x0000000500057305 */ /* 0x000e24000021f000 */
[----:B0-----:R-:W-:-:S04]  /*0660*/  IMAD.MOV R7, RZ, RZ, -R5 ;  /* 0x000000ffff077224 */ /* 0x001fc800078e0a05 */
[----:B------:R-:W-:Y:S01]  /*0670*/  IMAD.MOV.U32 R3, RZ, RZ, R7 ;  /* 0x000000ffff037224 */ /* 0x000fe200078e0007 */
[----:B------:R-:W-:-:S03]  /*0680*/  IABS R7, R9 ;  /* 0x0000000900077213 */ /* 0x000fc60000000000 */
[----:B------:R-:W-:-:S04]  /*0690*/  IMAD R3, R3, R8, RZ ;  /* 0x0000000803037224 */ /* 0x000fc800078e02ff */
[----:B------:R-:W-:-:S04]  /*06a0*/  IMAD.HI.U32 R4, R5, R3, R4 ;  /* 0x0000000305047227 */ /* 0x000fc800078e0004 */
[----:B------:R-:W-:Y:S02]  /*06b0*/  IMAD.MOV R3, RZ, RZ, -R0 ;  /* 0x000000ffff037224 */ /* 0x000fe400078e0a00 */
[----:B------:R-:W-:-:S04]  /*06c0*/  IMAD.HI.U32 R0, R4, R7, RZ ;  /* 0x0000000704007227 */ /* 0x000fc800078e00ff */
[----:B------:R-:W-:Y:S02]  /*06d0*/  IMAD R3, R0, R3, R7 ;  /* 0x0000000300037224 */ /* 0x000fe400078e0207 */
[----:B------:R-:W-:-:S03]  /*06e0*/  CS2R R6, SRZ ;  /* 0x0000000000067805 */ /* 0x000fc6000001ff00 */
[----:B------:R-:W-:-:S13]  /*06f0*/  ISETP.GT.U32.AND P1, PT, R8, R3, PT ;  /* 0x000000030800720c */ /* 0x000fda0003f24070 */
[----:B------:R-:W-:Y:S01]  /*0700*/  @!P1 IMAD.IADD R3, R3, 0x1, -R8 ;  /* 0x0000000103039824 */ /* 0x000fe200078e0a08 */
[----:B------:R-:W-:Y:S02]  /*0710*/  @!P1 IADD3 R0, R0, 0x1, RZ ;  /* 0x0000000100009810 */ /* 0x000fe40007ffe0ff */
[----:B------:R-:W-:Y:S02]  /*0720*/  ISETP.NE.AND P1, PT, R10, RZ, PT ;  /* 0x000000ff0a00720c */ /* 0x000fe40003f25270 */
[----:B------:R-:W-:Y:S02]  /*0730*/  ISETP.GE.U32.AND P0, PT, R3, R8, PT ;  /* 0x000000080300720c */ /* 0x000fe40003f06070 */
[----:B------:R-:W-:-:S04]  /*0740*/  LOP3.LUT R3, R9, R10, RZ, 0x3c, !PT ;  /* 0x0000000a09037212 */ /* 0x000fc800078e3cff */
[----:B------:R-:W-:Y:S01]  /*0750*/  ISETP.GE.AND P2, PT, R3, RZ, PT ;  /* 0x000000ff0300720c */ /* 0x000fe20003f46270 */
[----:B------:R-:W-:-:S05]  /*0760*/  IMAD.MOV.U32 R3, RZ, RZ, c[0x0][0x180] ;  /* 0x00006000ff037624 */ /* 0x000fca00078e00ff */
[----:B------:R-:W-:Y:S02]  /*0770*/  IADD3 R3, R3, 0x7f, RZ ;  /* 0x0000007f03037810 */ /* 0x000fe40007ffe0ff */
[----:B------:R-:W-:Y:S02]  /*0780*/  @P0 IADD3 R0, R0, 0x1, RZ ;  /* 0x0000000100000810 */ /* 0x000fe40007ffe0ff */
[----:B------:R-:W-:-:S03]  /*0790*/  ISETP.GE.AND P0, PT, R3, 0x80, PT ;  /* 0x000000800300780c */ /* 0x000fc60003f06270 */
[----:B------:R-:W-:Y:S01]  /*07a0*/  @!P2 IMAD.MOV R0, RZ, RZ, -R0 ;  /* 0x000000ffff00a224 */ /* 0x000fe200078e0a00 */
[----:B------:R-:W-:-:S05]  /*07b0*/  @!P1 LOP3.LUT R0, RZ, R10, RZ, 0x33, !PT ;  /* 0x0000000aff009212 */ /* 0x000fca00078e33ff */
[----:B------:R-:W-:Y:S02]  /*07c0*/  IMAD.MOV R5, RZ, RZ, -R0 ;  /* 0x000000ffff057224 */ /* 0x000fe400078e0a00 */
[----:B------:R-:W-:Y:S02]  /*07d0*/  IMAD.SHL.U32 R0, R0, 0x80, RZ ;  /* 0x0000008000007824 */ /* 0x000fe400078e00ff */
[----:B------:R-:W-:Y:S02]  /*07e0*/  IMAD R5, R10, R5, R9 ;  /* 0x000000050a057224 */ /* 0x000fe400078e0209 */
[----:B------:R-:W-:Y:S01]  /*07f0*/  CS2R R8, SRZ ;  /* 0x0000000000087805 */ /* 0x000fe2000001ff00 */
[----:B------:R-:W-:Y:S01]  /*0800*/  CS2R R10, SRZ ;  /* 0x00000000000a7805 */ /* 0x000fe2000001ff00 */
[----:B------:R-:W-:Y:S02]  /*0810*/  IMAD.IADD R2, R2, 0x1, R5 ;  /* 0x0000000102027824 */ /* 0x000fe400078e0205 */
[----:B------:R-:W-:-:S02]  /*0820*/  CS2R R4, SRZ ;  /* 0x0000000000047805 */ /* 0x000fc4000001ff00 */
[----:B------:R-:W-:-:S05]  /*0830*/  IMAD R28, R2, 0x100, R28 ;  /* 0x00000100021c7824 */ /* 0x000fca00078e021c */
[----:B------:R1:W-:Y:S04]  /*0840*/  STL [R1+0xa64], R28 ;  /* 0x000a641c01007387 */ /* 0x0003e80000100800 */
[----:B------:R1:W-:Y:S01]  /*0850*/  STL [R1+0x434], R0 ;  /* 0x0004340001007387 */ /* 0x0003e20000100800 */
[----:B------:R-:W-:Y:S05]  /*0860*/  @!P0 BRA `(.L_x_0) ;  /* 0x00027ce000008947 */ /* 0x000fea0003800000 */
[----:B------:R-:W-:Y:S01]  /*0870*/  IABS R8, c[0x0][0x17c] ;  /* 0x00005f0000087a13 */ /* 0x000fe20000000000 */
[C---:B------:R-:W-:Y:S01]  /*0880*/  IMAD.SHL.U32 R14, R29.reuse, 0x2, RZ ;  /* 0x000000021d0e7824 */ /* 0x040fe200078e00ff */
[----:B------:R-:W-:Y:S02]  /*0890*/  SHF.R.U32.HI R23, RZ, 0x7, R29 ;  /* 0x00000007ff177819 */ /* 0x000fe4000001161d */
[----:B------:R-:W0:Y:S01]  /*08a0*/  I2F.RP R6, R8 ;  /* 0x0000000800067306 */ /* 0x000e220000209400 */
[----:B------:R-:W-:-:S02]  /*08b0*/  LOP3.LUT R9, R29, 0x7f, RZ, 0xc0, !PT ;  /* 0x0000007f1d097812 */ /* 0x000fc400078ec0ff */
[----:B------:R-:W-:Y:S02]  /*08c0*/  SGXT.U32 R23, R23, 0x1 ;  /* 0x000000011717781a */ /* 0x000fe40000000000 */
[----:B------:R-:W-:Y:S01]  /*08d0*/  LOP3.LUT R11, R29, 0x7, RZ, 0xc0, !PT ;  /* 0x000000071d0b7812 */ /* 0x000fe200078ec0ff */
[----:B------:R-:W-:Y:S01]  /*08e0*/  IMAD.SHL.U32 R9, R9, 0x2, RZ ;  /* 0x0000000209097824 */ /* 0x000fe200078e00ff */
[----:B------:R-:W-:-:S03]  /*08f0*/  LOP3.LUT R23, R0, R23, RZ, 0xfc, !PT ;  /* 0x0000001700177212 */ /* 0x000fc600078efcff */
[----:B------:R-:W-:Y:S01]  /*0900*/  IMAD R11, R11, 0x110, RZ ;  /* 0x000001100b0b7824 */ /* 0x000fe200078e02ff */
[C---:B------:R-:W-:Y:S02]  /*0910*/  LOP3.LUT R2, R23.reuse, 0x7e, RZ, 0xfc, !PT ;  /* 0x0000007e17027812 */ /* 0x040fe400078efcff */
[C---:B-1----:R-:W-:Y:S02]  /*0920*/  LOP3.LUT R0, R23.reuse, 0x7c, RZ, 0xfc, !PT ;  /* 0x0000007c17007812 */ /* 0x042fe400078efcff */
[----:B------:R-:W-:Y:S01]  /*0930*/  IABS R7, R2 ;  /* 0x0000000200077213 */ /* 0x000fe20000000000 */
[----:B0-----:R-:W0:Y:S01]  /*0940*/  MUFU.RCP R6, R6 ;  /* 0x0000000600067308 */ /* 0x001e220000001000 */
[----:B------:R-:W-:Y:S02]  /*0950*/  IABS R12, R0 ;  /* 0x00000000000c7213 */ /* 0x000fe40000000000 */
[----:B------:R-:W-:Y:S02]  /*0960*/  LOP3.LUT R10, R23, 0x78, RZ, 0xfc, !PT ;  /* 0x00000078170a7812 */ /* 0x000fe400078efcff */
[----:B------:R-:W-:-:S02]  /*0970*/  LOP3.LUT R11, R11, 0x30, R14, 0x78, !PT ;  /* 0x000000300b0b7812 */ /* 0x000fc400078e780e */
[----:B------:R-:W-:Y:S02]  /*0980*/  ISETP.GE.AND P2, PT, R2, RZ, PT ;  /* 0x000000ff0200720c */ /* 0x000fe40003f46270 */
[C---:B------:R-:W-:Y:S02]  /*0990*/  LOP3.LUT R2, R23.reuse, 0x76, RZ, 0xfc, !PT ;  /* 0x0000007617027812 */ /* 0x040fe400078efcff */
[----:B------:R-:W-:Y:S02]  /*09a0*/  ISETP.GE.AND P5, PT, R0, RZ, PT ;  /* 0x000000ff0000720c */ /* 0x000fe40003fa6270 */
[----:B------:R-:W-:Y:S02]  /*09b0*/  IABS R27, R2 ;  /* 0x00000002001b7213 */ /* 0x000fe40000000000 */
[----:B------:R-:W-:Y:S02]  /*09c0*/  LOP3.LUT R24, R23, 0x20, RZ, 0xfc, !PT ;  /* 0x0000002017187812 */ /* 0x000fe400078efcff */
[----:B0-----:R-:W-:-:S02]  /*09d0*/  IADD3 R4, R6, 0xffffffe, RZ ;  /* 0x0ffffffe06047810 */ /* 0x001fc40007ffe0ff */
[----:B------:R-:W-:Y:S02]  /*09e0*/  SHF.R.S32.HI R6, RZ, 0x1f, R3 ;  /* 0x0000001fff067819 */ /* 0x000fe40000011403 */
[----:B------:R0:W1:Y:S01]  /*09f0*/  F2I.FTZ.U32.TRUNC.NTZ R5, R4 ;  /* 0x0000000400057305 */ /* 0x000062000021f000 */
[C---:B------:R-:W-:Y:S02]  /*0a00*/  LOP3.LUT R25, R23.reuse, 0x1e, RZ, 0xfc, !PT ;  /* 0x0000001e17197812 */ /* 0x040fe400078efcff */
[----:B------:R-:W-:Y:S02]  /*0a10*/  LEA.HI R6, R6, R3, RZ, 0x7 ;  /* 0x0000000306067211 */ /* 0x000fe400078f38ff */
[----:B------:R-:W-:-:S03]  /*0a20*/  LOP3.LUT R26, R23, 0x1c, RZ, 0xfc, !PT ;  /* 0x0000001c171a7812 */ /* 0x000fc600078efcff */
[----:B------:R2:W-:Y:S01]  /*0a30*/  STL [R1+0x10c], R6 ;  /* 0x00010c0601007387 */ /* 0x0005e20000100800 */
[----:B0-----:R-:W-:Y:S02]  /*0a40*/  IMAD.MOV.U32 R4, RZ, RZ, RZ ;  /* 0x000000ffff047224 */ /* 0x001fe400078e00ff */
[----:B-1----:R-:W-:Y:S01]  /*0a50*/  IMAD.MOV R19, RZ, RZ, -R5 ;  /* 0x000000ffff137224 */ /* 0x002fe200078e0a05 */
[----:B--2---:R-:W-:-:S03]  /*0a60*/  LOP3.LUT R6, R23, 0x7a, RZ, 0xfc, !PT ;  /* 0x0000007a17067812 */ /* 0x004fc600078efcff */
[----:B------:R-:W-:-:S04]  /*0a70*/  IMAD R19, R19, R8, RZ ;  /* 0x0000000813137224 */ /* 0x000fc800078e02ff */
[----:B------:R-:W-:-:S06]  /*0a80*/  IMAD.HI.U32 R19, R5, R19, R4 ;  /* 0x0000001305137227 */ /* 0x000fcc00078e0004 */
[----:B------:R-:W-:-:S04]  /*0a90*/  IMAD.HI.U32 R4, R19, R7, RZ ;  /* 0x0000000713047227 */ /* 0x000fc800078e00ff */
[----:B------:R-:W-:-:S04]  /*0aa0*/  IMAD.HI.U32 R5, R19, R12, RZ ;  /* 0x0000000c13057227 */ /* 0x000fc800078e00ff */
[----:B------:R-:W-:Y:S02]  /*0ab0*/  IMAD.MOV R4, RZ, RZ, -R4 ;  /* 0x000000ffff047224 */ /* 0x000fe400078e0a04 */
[----:B------:R-:W-:Y:S02]  /*0ac0*/  IMAD.MOV R5, RZ, RZ, -R5 ;  /* 0x000000ffff057224 */ /* 0x000fe400078e0a05 */
[C---:B------:R-:W-:Y:S01]  /*0ad0*/  IMAD R3, R8.reuse, R4, R7 ;  /* 0x0000000408037224 */ /* 0x040fe200078e0207 */
[--C-:B------:R-:W-:Y:S01]  /*0ae0*/  SHF.R.U32.HI R4, RZ, 0x1, R29.reuse ;  /* 0x00000001ff047819 */ /* 0x100fe2000001161d */
[----:B------:R-:W-:Y:S01]  /*0af0*/  IMAD R12, R8, R5, R12 ;  /* 0x00000005080c7224 */ /* 0x000fe200078e020c */
[----:B------:R-:W-:Y:S01]  /*0b00*/  SHF.R.S32.HI R7, RZ, 0x7, R29 ;  /* 0x00000007ff077819 */ /* 0x000fe2000001141d */
[----:B------:R-:W-:Y:S01]  /*0b10*/  IMAD.HI.U32 R0, R19, R27, RZ ;  /* 0x0000001b13007227 */ /* 0x000fe200078e00ff */
[----:B------:R-:W-:Y:S02]  /*0b20*/  LOP3.LUT R5, R4, 0x60, RZ, 0xc0, !PT ;  /* 0x0000006004057812 */ /* 0x000fe400078ec0ff */
[----:B------:R-:W-:Y:S01]  /*0b30*/  SGXT R4, R7, 0x1 ;  /* 0x000000010704781a */ /* 0x000fe20000000200 */
[----:B------:R-:W-:Y:S01]  /*0b40*/  IMAD.MOV R0, RZ, RZ, -R0 ;  /* 0x000000ffff007224 */ /* 0x000fe200078e0a00 */
[----:B------:R-:W-:-:S02]  /*0b50*/  IABS R7, R6 ;  /* 0x0000000600077213 */ /* 0x000fc40000000000 */
[----:B------:R-:W-:Y:S01]  /*0b60*/  IABS R29, R10 ;  /* 0x0000000a001d7213 */ /* 0x000fe20000000000 */
[C---:B------:R-:W-:Y:S01]  /*0b70*/  IMAD R27, R8.reuse, R0, R27 ;  /* 0x00000000081b7224 */ /* 0x040fe200078e021b */
[C---:B------:R-:W-:Y:S02]  /*0b80*/  ISETP.GT.U32.AND P3, PT, R8.reuse, R12, PT ;  /* 0x0000000c0800720c */ /* 0x040fe40003f64070 */
[----:B------:R-:W-:Y:S01]  /*0b90*/  LOP3.LUT R13, R5, 0x10, R14, 0xf8, !PT ;  /* 0x00000010050d7812 */ /* 0x000fe200078ef80e */
[----:B------:R-:W-:Y:S01]  /*0ba0*/  IMAD.HI.U32 R5, R19, R7, RZ ;  /* 0x0000000713057227 */ /* 0x000fe200078e00ff */
[----:B------:R-:W-:Y:S02]  /*0bb0*/  LOP3.LUT R9, R9, 0x110, R4, 0x78, !PT ;  /* 0x0000011009097812 */ /* 0x000fe400078e7804 */
[----:B------:R-:W-:Y:S01]  /*0bc0*/  ISETP.GT.U32.AND P0, PT, R8, R3, PT ;  /* 0x000000030800720c */ /* 0x000fe20003f04070 */
[----:B------:R-:W-:Y:S01]  /*0bd0*/  IMAD.HI.U32 R4, R19, R29, RZ ;  /* 0x0000001d13047227 */ /* 0x000fe200078e00ff */
[----:B------:R-:W-:Y:S01]  /*0be0*/  STL [R1+0x88], R13 ;  /* 0x0000880d01007387 */ /* 0x000fe20000100800 */
[----:B------:R-:W-:-:S02]  /*0bf0*/  LOP3.LUT R14, R23, 0x68, RZ, 0xfc, !PT ;  /* 0x00000068170e7812 */ /* 0x000fc400078efcff */
[----:B------:R-:W-:Y:S01]  /*0c00*/  IMAD.MOV R5, RZ, RZ, -R5 ;  /* 0x000000ffff057224 */ /* 0x000fe200078e0a05 */
[----:B------:R-:W-:Y:S01]  /*0c10*/  STL [R1+0x8c], R11 ;  /* 0x00008c0b01007387 */ /* 0x000fe20000100800 */
[----:B------:R-:W-:Y:S02]  /*0c20*/  IMAD.MOV R4, RZ, RZ, -R4 ;  /* 0x000000ffff047224 */ /* 0x000fe400078e0a04 */
[----:B------:R-:W-:Y:S01]  /*0c30*/  IMAD R7, R8, R5, R7 ;  /* 0x0000000508077224 */ /* 0x000fe200078e0207 */
[----:B------:R0:W-:Y:S01]  /*0c40*/  STL [R1+0x394], R9 ;  /* 0x0003940901007387 */ /* 0x0001e20000100800 */
[--C-:B------:R-:W-:Y:S01]  /*0c50*/  @!P3 IMAD.IADD R12, R12, 0x1, -R8.reuse ;  /* 0x000000010c0cb824 */ /* 0x100fe200078e0a08 */
[----:B------:R-:W-:Y:S01]  /*0c60*/  LOP3.LUT R5, R23, 0x72, RZ, 0xfc, !PT ;  /* 0x0000007217057812 */ /* 0x000fe200078efcff */
[C---:B------:R-:W-:Y:S01]  /*0c70*/  IMAD R29, R8.reuse, R4, R29 ;  /* 0x00000004081d7224 */ /* 0x040fe200078e021d */
[C---:B------:R-:W-:Y:S01]  /*0c80*/  ISETP.GT.U32.AND P3, PT, R8.reuse, R7, PT ;  /* 0x000000070800720c */ /* 0x040fe20003f64070 */
[----:B------:R-:W-:Y:S01]  /*0c90*/  @!P0 IMAD.IADD R3, R3, 0x1, -R8 ;  /* 0x0000000103038824 */ /* 0x000fe200078e0a08 */
[----:B------:R-:W-:-:S02]  /*0ca0*/  ISETP.GT.U32.AND P4, PT, R8, R12, PT ;  /* 0x0000000c0800720c */ /* 0x000fc40003f84070 */
[C---:B------:R-:W-:Y:S02]  /*0cb0*/  ISETP.GT.U32.AND P6, PT, R8.reuse, R29, PT ;  /* 0x0000001d0800720c */ /* 0x040fe40003fc4070 */
[----:B------:R-:W-:Y:S02]  /*0cc0*/  ISETP.GT.U32.AND P1, PT, R8, R3, PT ;  /* 0x000000030800720c */ /* 0x000fe40003f24070 */
[----:B0-----:R-:W-:Y:S02]  /*0cd0*/  LOP3.LUT R9, R23, 0x74, RZ, 0xfc, !PT ;  /* 0x0000007417097812 */ /* 0x001fe400078efcff */
[----:B------:R-:W-:Y:S02]  /*0ce0*/  IABS R11, R5 ;  /* 0x00000005000b7213 */ /* 0x000fe40000000000 */
[----:B------:R-:W-:Y:S01]  /*0cf0*/  IABS R4, R9 ;  /* 0x0000000900047213 */ /* 0x000fe20000000000 */
[--C-:B------:R-:W-:Y:S01]  /*0d00*/  @!P3 IMAD.IADD R7, R7, 0x1, -R8.reuse ;  /* 0x000000010707b824 */ /* 0x100fe200078e0a08 */
[----:B------:R-:W-:Y:S01]  /*0d10*/  ISETP.GE.AND P0, PT, R6, RZ, PT ;  /* 0x000000ff0600720c */ /* 0x000fe20003f06270 */
[--C-:B------:R-:W-:Y:S01]  /*0d20*/  @!P4 IMAD.IADD R12, R12, 0x1, -R8.reuse ;  /* 0x000000010c0cc824 */ /* 0x100fe200078e0a08 */
[----:B------:R-:W-:Y:S01]  /*0d30*/  ISETP.GE.AND P4, PT, R2, RZ, PT ;  /* 0x000000ff0200720c */ /* 0x000fe20003f86270 */
[--C-:B------:R-:W-:Y:S01]  /*0d40*/  @!P6 IMAD.IADD R29, R29, 0x1, -R8.reuse ;  /* 0x000000011d1de824 */ /* 0x100fe200078e0a08 */
[----:B------:R-:W-:Y:S01]  /*0d50*/  ISETP.GT.U32.AND P3, PT, R8, R7, PT ;  /* 0x000000070800720c */ /* 0x000fe20003f64070 */
[----:B------:R-:W-:Y:S01]  /*0d60*/  @!P1 IMAD.IADD R3, R3, 0x1, -R8 ;  /* 0x0000000103039824 */ /* 0x000fe200078e0a08 */
[----:B------:R-:W-:Y:S01]  /*0d70*/  ISETP.GE.AND P1, PT, R10, RZ, PT ;  /* 0x000000ff0a00720c */ /* 0x000fe20003f26270 */
[----:B------:R-:W-:Y:S01]  /*0d80*/  IMAD.HI.U32 R2, R19, R4, RZ ;  /* 0x0000000413027227 */ /* 0x000fe200078e00ff */
[----:B------:R-:W-:-:S02]  /*0d90*/  ISETP.GT.U32.AND P6, PT, R8, R29, PT ;  /* 0x0000001d0800720c */ /* 0x000fc40003fc4070 */
[C---:B------:R-:W-:Y:S01]  /*0da0*/  LOP3.LUT R6, R23.reuse, 0x6e, RZ, 0xfc, !PT ;  /* 0x0000006e17067812 */ /* 0x040fe200078efcff */
[----:B------:R-:W-:Y:S02]  /*0db0*/  IMAD.MOV.U32 R13, RZ, RZ, R3 ;  /* 0x000000ffff0d7224 */ /* 0x000fe400078e0003 */
[----:B------:R-:W-:Y:S01]  /*0dc0*/  IMAD.MOV R3, RZ, RZ, -R2 ;  /* 0x000000ffff037224 */ /* 0x000fe200078e0a02 */
[----:B------:R-:W-:Y:S01]  /*0dd0*/  LOP3.LUT R2, R23, 0x6c, RZ, 0xfc, !PT ;  /* 0x0000006c17027812 */ /* 0x000fe200078efcff */
[----:B------:R-:W-:Y:S01]  /*0de0*/  IMAD.HI.U32 R0, R19, R11, RZ ;  /* 0x0000000b13007227 */ /* 0x000fe200078e00ff */
[----:B------:R-:W-:-:S03]  /*0df0*/  IABS R16, R6 ;  /* 0x0000000600107213 */ /* 0x000fc60000000000 */
[C---:B------:R-:W-:Y:S01]  /*0e00*/  IMAD R4, R8.reuse, R3, R4 ;  /* 0x0000000308047224 */ /* 0x040fe200078e0204 */
[----:B------:R-:W-:Y:S01]  /*0e10*/  LOP3.LUT R3, R23, 0x70, RZ, 0xfc, !PT ;  /* 0x0000007017037812 */ /* 0x000fe200078efcff */
[--C-:B------:R-:W-:Y:S01]  /*0e20*/  @!P3 IMAD.IADD R7, R7, 0x1, -R8.reuse ;  /* 0x000000010707b824 */ /* 0x100fe200078e0a08 */
[C---:B------:R-:W-:Y:S01]  /*0e30*/  ISETP.GT.U32.AND P3, PT, R8.reuse, R27, PT ;  /* 0x0000001b0800720c */ /* 0x040fe20003f64070 */
[----:B------:R-:W-:Y:S01]  /*0e40*/  @!P6 IMAD.IADD R29, R29, 0x1, -R8 ;  /* 0x000000011d1de824 */ /* 0x000fe200078e0a08 */
[C---:B------:R-:W-:Y:S01]  /*0e50*/  ISETP.GT.U32.AND P6, PT, R8.reuse, R4, PT ;  /* 0x000000040800720c */ /* 0x040fe20003fc4070 */
[----:B------:R-:W-:Y:S01]  /*0e60*/  IMAD.MOV R0, RZ, RZ, -R0 ;  /* 0x000000ffff007224 */ /* 0x000fe200078e0a00 */
[----:B------:R-:W-:Y:S01]  /*0e70*/  IABS R15, R3 ;  /* 0x00000003000f7213 */ /* 0x000fe20000000000 */
[----:B------:R-:W-:Y:S01]  /*0e80*/  @!P2 IMAD.MOV R13, RZ, RZ, -R13 ;  /* 0x000000ffff0da224 */ /* 0x000fe200078e0a0d */
[----:B------:R-:W-:Y:S01]  /*0e90*/  ISETP.GE.AND P2, PT, R9, RZ, PT ;  /* 0x000000ff0900720c */ /* 0x000fe20003f46270 */
[C---:B------:R-:W-:Y:S01]  /*0ea0*/  IMAD R11, R8.reuse, R0, R11 ;  /* 0x00000000080b7224 */ /* 0x040fe200078e020b */
[----:B------:R-:W-:Y:S01]  /*0eb0*/  LOP3.LUT R0, R23, 0x6a, RZ, 0xfc, !PT ;  /* 0x0000006a17007812 */ /* 0x000fe200078efcff */
[----:B------:R-:W-:Y:S01]  /*0ec0*/  IMAD.HI.U32 R10, R19, R15, RZ ;  /* 0x0000000f130a7227 */ /* 0x000fe200078e00ff */
[----:B------:R0:W-:Y:S03]  /*0ed0*/  STL [R1+0x20], R13 ;  /* 0x0000200d01007387 */ /* 0x0001e60000100800 */
[--C-:B------:R-:W-:Y:S01]  /*0ee0*/  @!P3 IMAD.IADD R27, R27, 0x1, -R8.reuse ;  /* 0x000000011b1bb824 */ /* 0x100fe200078e0a08 */
[----:B------:R-:W-:Y:S01]  /*0ef0*/  ISETP.GT.U32.AND P3, PT, R8, R11, PT ;  /* 0x0000000b0800720c */ /* 0x000fe20003f64070 */
[----:B------:R-:W-:-:S02]  /*0f00*/  @!P6 IMAD.IADD R4, R4, 0x1, -R8 ;  /* 0x000000010404e824 */ /* 0x000fc400078e0a08 */
[----:B------:R-:W-:Y:S01]  /*0f10*/  IMAD.MOV R10, RZ, RZ, -R10 ;  /* 0x000000ffff0a7224 */ /* 0x000fe200078e0a0a */
[C---:B------:R-:W-:Y:S01]  /*0f20*/  ISETP.GT.U32.AND P6, PT, R8.reuse, R27, PT ;  /* 0x0000001b0800720c */ /* 0x040fe20003fc4070 */
[----:B------:R-:W-:Y:S01]  /*0f30*/  @!P5 IMAD.MOV R12, RZ, RZ, -R12 ;  /* 0x000000ffff0cd224 */ /* 0x000fe200078e0a0c */
[----:B0-----:R-:W-:Y:S01]  /*0f40*/  IABS R13, R2 ;  /* 0x00000002000d7213 */ /* 0x001fe20000000000 */
[----:B------:R-:W-:Y:S01]  /*0f50*/  IMAD R15, R8, R10, R15 ;  /* 0x0000000a080f7224 */ /* 0x000fe200078e020f */
[----:B------:R-:W-:Y:S01]  /*0f60*/  ISETP.GE.AND P5, PT, R5, RZ, PT ;  /* 0x000000ff0500720c */ /* 0x000fe20003fa6270 */
[----:B------:R-:W-:Y:S01]  /*0f70*/  IMAD.HI.U32 R9, R19, R16, RZ ;  /* 0x0000001013097227 */ /* 0x000fe200078e00ff */
[----:B------:R0:W-:Y:S01]  /*0f80*/  STL [R1+0x1c], R12 ;  /* 0x00001c0c01007387 */ /* 0x0001e20000100800 */
[----:B------:R-:W-:Y:S02]  /*0f90*/  IABS R5, R0 ;  /* 0x0000000000057213 */ /* 0x000fe40000000000 */
[----:B------:R-:W-:Y:S01]  /*0fa0*/  IMAD.MOV R9, RZ, RZ, -R9 ;  /* 0x000000ffff097224 */ /* 0x000fe200078e0a09 */
[----:B------:R-:W-:Y:S01]  /*0fb0*/  LOP3.LUT R10, R23, 0x62, RZ, 0xfc, !PT ;  /* 0x00000062170a7812 */ /* 0x000fe200078efcff */
[----:B------:R-:W-:-:S02]  /*0fc0*/  @!P3 IMAD.IADD R11, R11, 0x1, -R8 ;  /* 0x000000010b0bb824 */ /* 0x000fc400078e0a08 */
[----:B------:R-:W-:Y:S01]  /*0fd0*/  @!P6 IMAD.IADD R27, R27, 0x1, -R8 ;  /* 0x000000011b1be824 */ /* 0x000fe200078e0a08 */
[C---:B------:R-:W-:Y:S01]  /*0fe0*/  ISETP.GT.U32.AND P6, PT, R8.reuse, R15, PT ;  /* 0x0000000f0800720c */ /* 0x040fe20003fc4070 */
[C---:B------:R-:W-:Y:S01]  /*0ff0*/  IMAD R16, R8.reuse, R9, R16 ;  /* 0x0000000908107224 */ /* 0x040fe200078e0210 */
[----:B------:R-:W-:Y:S01]  /*1000*/  ISETP.GT.U32.AND P3, PT, R8, R11, PT ;  /* 0x0000000b0800720c */ /* 0x000fe20003f64070 */
[----:B0-----:R-:W-:Y:S02]  /*1010*/  IMAD.MOV.U32 R12, RZ, RZ, R7 ;  /* 0x000000ffff0c7224 */ /* 0x001fe400078e0007 */
[----:B------:R-:W-:-:S04]  /*1020*/  IMAD.HI.U32 R7, R19, R13, RZ ;  /* 0x0000000d13077227 */ /* 0x000fc800078e00ff */
[----:B------:R-:W-:Y:S02]  /*1030*/  IMAD.MOV R7, RZ, RZ, -R7 ;  /* 0x000000ffff077224 */ /* 0x000fe400078e0a07 */
[----:B------:R-:W-:Y:S01]  /*1040*/  @!P4 IMAD.MOV R27, RZ, RZ, -R27 ;  /* 0x000000ffff1bc224 */ /* 0x000fe200078e0a1b */
[C---:B------:R-:W-:Y:S01]  /*1050*/  ISETP.GT.U32.AND P4, PT, R8.reuse, R16, PT ;  /* 0x000000100800720c */ /* 0x040fe20003f84070 */
[C---:B------:R-:W-:Y:S01]  /*1060*/  IMAD R13, R8.reuse, R7, R13 ;  /* 0x00000007080d7224 */ /* 0x040fe200078e020d */
[----:B------:R-:W-:Y:S01]  /*1070*/  IABS R7, R10 ;  /* 0x0000000a00077213 */ /* 0x000fe20000000000 */
[----:B------:R-:W-:Y:S02]  /*1080*/  @!P6 IMAD.IADD R15, R15, 0x1, -R8 ;  /* 0x000000010f0fe824 */ /* 0x000fe400078e0a08 */
[----:B------:R-:W-:Y:S01]  /*1090*/  @!P0 IMAD.MOV R12, RZ, RZ, -R12 ;  /* 0x000000ffff0c8224 */ /* 0x000fe200078e0a0c */
[C---:B------:R-:W-:Y:S01]  /*10a0*/  ISETP.GT.U32.AND P6, PT, R8.reuse, R13, PT ;  /* 0x0000000d0800720c */ /* 0x040fe20003fc4070 */
[--C-:B------:R-:W-:Y:S01]  /*10b0*/  @!P3 IMAD.IADD R11, R11, 0x1, -R8.reuse ;  /* 0x000000010b0bb824 */ /* 0x100fe200078e0a08 */
[----:B------:R-:W-:Y:S01]  /*10c0*/  ISETP.GT.U32.AND P0, PT, R8, R4, PT ;  /* 0x000000040800720c */ /* 0x000fe20003f04070 */
[----:B------:R-:W-:Y:S01]  /*10d0*/  IMAD.HI.U32 R9, R19, R5, RZ ;  /* 0x0000000513097227 */ /* 0x000fe200078e00ff */
[----:B------:R-:W-:Y:S01]  /*10e0*/  ISETP.GE.AND P3, PT, R2, RZ, PT ;  /* 0x000000ff0200720c */ /* 0x000fe20003f66270 */
[----:B------:R0:W-:Y:S01]  /*10f0*/  STL [R1], R12 ;  /* 0x0000000c01007387 */ /* 0x0001e20000100800 */
[----:B------:R-:W-:Y:S01]  /*1100*/  IABS R2, R14 ;  /* 0x0000000e00027213 */ /* 0x000fe20000000000 */
[----:B------:R-:W-:Y:S01]  /*1110*/  @!P4 IMAD.IADD R16, R16, 0x1, -R8 ;  /* 0x000000011010c824 */ /* 0x000fe200078e0a08 */
[----:B------:R-:W-:Y:S01]  /*1120*/  ISETP.GT.U32.AND P4, PT, R8, R15, PT ;  /* 0x0000000f0800720c */ /* 0x000fe20003f84070 */
[----:B------:R-:W-:Y:S01]  /*1130*/  @!P1 IMAD.MOV R29, RZ, RZ, -R29 ;  /* 0x000000ffff1d9224 */ /* 0x000fe200078e0a1d */
[----:B------:R-:W-:Y:S01]  /*1140*/  ISETP.GE.AND P1, PT, R3, RZ, PT ;  /* 0x000000ff0300720c */ /* 0x000fe20003f26270 */
[----:B------:R-:W-:-:S02]  /*1150*/  IMAD.MOV R9, RZ, RZ, -R9 ;  /* 0x000000ffff097224 */ /* 0x000fc400078e0a09 */
[----:B------:R-:W-:Y:S01]  /*1160*/  @!P6 IMAD.IADD R13, R13, 0x1, -R8 ;  /* 0x000000010d0de824 */ /* 0x000fe200078e0a08 */
[----:B------:R-:W-:Y:S01]  /*1170*/  STL [R1+0xb90], R29 ;  /* 0x000b901d01007387 */ /* 0x000fe20000100800 */
[----:B------:R-:W-:-:S03]  /*1180*/  IMAD.HI.U32 R3, R19, R2, RZ ;  /* 0x0000000213037227 */ /* 0x000fc600078e00ff */
[C---:B------:R-:W-:Y:S01]  /*1190*/  ISETP.GT.U32.AND P6, PT, R8.reuse, R13, PT ;  /* 0x0000000d0800720c */ /* 0x040fe20003fc4070 */
[----:B------:R-:W-:Y:S01]  /*11a0*/  IMAD R5, R8, R9, R5 ;  /* 0x0000000908057224 */ /* 0x000fe200078e0205 */
[----:B------:R-:W-:Y:S01]  /*11b0*/  LOP3.LUT R9, R23, 0x64, RZ, 0xfc, !PT ;  /* 0x0000006417097812 */ /* 0x000fe200078efcff */
[----:B------:R-:W-:Y:S01]  /*11c0*/  IMAD.MOV R3, RZ, RZ, -R3 ;  /* 0x000000ffff037224 */ /* 0x000fe200078e0a03 */
[----:B------:R1:W-:Y:S01]  /*11d0*/  STL [R1+0xb94], R27 ;  /* 0x000b941b01007387 */ /* 0x0003e20000100800 */
[--C-:B------:R-:W-:Y:S01]  /*11e0*/  @!P0 IMAD.IADD R4, R4, 0x1, -R8.reuse ;  /* 0x0000000104048824 */ /* 0x100fe200078e0a08 */
[----:B------:R-:W-:Y:S01]  /*11f0*/  ISETP.GE.AND P0, PT, R6, RZ, PT ;  /* 0x000000ff0600720c */ /* 0x000fe20003f06270 */
[----:B------:R-:W-:Y:S01]  /*1200*/  @!P4 IMAD.IADD R15, R15, 0x1, -R8 ;  /* 0x000000010f0fc824 */ /* 0x000fe200078e0a08 */
[C---:B------:R-:W-:Y:S01]  /*1210*/  ISETP.GT.U32.AND P4, PT, R8.reuse, R5, PT ;  /* 0x000000050800720c */ /* 0x040fe20003f84070 */
[C---:B------:R-:W-:Y:S01]  /*1220*/  IMAD R2, R8.reuse, R3, R2 ;  /* 0x0000000308027224 */ /* 0x040fe200078e0202 */
[----:B------:R-:W-:Y:S01]  /*1230*/  LOP3.LUT R6, R23, 0x66, RZ, 0xfc, !PT ;  /* 0x0000006617067812 */ /* 0x000fe200078efcff */
[----:B------:R-:W-:Y:S01]  /*1240*/  @!P2 IMAD.MOV R4, RZ, RZ, -R4 ;  /* 0x000000ffff04a224 */ /* 0x000fe200078e0a04 */
[C---:B------:R-:W-:Y:S01]  /*1250*/  ISETP.GT.U32.AND P2, PT, R8.reuse, R16, PT ;  /* 0x000000100800720c */ /* 0x040fe20003f44070 */
[--C-:B------:R-:W-:Y:S01]  /*1260*/  @!P6 IMAD.IADD R13, R13, 0x1, -R8.reuse ;  /* 0x000000010d0de824 */ /* 0x100fe200078e0a08 */
[----:B------:R-:W-:Y:S01]  /*1270*/  ISETP.GT.U32.AND P6, PT, R8, R2, PT ;  /* 0x000000020800720c */ /* 0x000fe20003fc4070 */
[----:B------:R-:W-:Y:S01]  /*1280*/  IMAD.HI.U32 R3, R19, R7, RZ ;  /* 0x0000000713037227 */ /* 0x000fe200078e00ff */
[----:B------:R-:W-:Y:S01]  /*1290*/  IABS R17, R6 ;  /* 0x0000000600117213 */ /* 0x000fe20000000000 */
[----:B------:R2:W-:Y:S01]  /*12a0*/  STL [R1+0xb98], R4 ;  /* 0x000b980401007387 */ /* 0x0005e20000100800 */
[----:B0-----:R-:W-:Y:S01]  /*12b0*/  IABS R12, R9 ;  /* 0x00000009000c7213 */ /* 0x001fe20000000000 */
[----:B------:R-:W-:Y:S01]  /*12c0*/  IMAD.MOV.U32 R21, RZ, RZ, R11 ;  /* 0x000000ffff157224 */ /* 0x000fe200078e000b */
[----:B-1----:R-:W-:Y:S01]  /*12d0*/  LOP3.LUT R27, R23, 0xc, RZ, 0xfc, !PT ;  /* 0x0000000c171b7812 */ /* 0x002fe200078efcff */
[----:B------:R-:W-:Y:S01]  /*12e0*/  @!P4 IMAD.IADD R5, R5, 0x1, -R8 ;  /* 0x000000010505c824 */ /* 0x000fe200078e0a08 */
[----:B------:R-:W-:Y:S01]  /*12f0*/  ISETP.GE.AND P4, PT, R14, RZ, PT ;  /* 0x000000ff0e00720c */ /* 0x000fe20003f86270 */
[----:B------:R-:W-:Y:S01]  /*1300*/  IMAD.HI.U32 R18, R19, R17, RZ ;  /* 0x0000001113127227 */ /* 0x000fe200078e00ff */
[----:B------:R-:W-:-:S03]  /*1310*/  LOP3.LUT R29, R23, 0x8, RZ, 0xfc, !PT ;  /* 0x00000008171d7812 */ /* 0x000fc600078efcff */
[----:B------:R-:W-:Y:S01]  /*1320*/  @!P2 IMAD.IADD R16, R16, 0x1, -R8 ;  /* 0x000000011010a824 */ /* 0x000fe200078e0a08 */
[----:B------:R-:W-:Y:S01]  /*1330*/  ISETP.GE.AND P2, PT, R0, RZ, PT ;  /* 0x000000ff0000720c */ /* 0x000fe20003f46270 */
[----:B------:R-:W-:-:S04]  /*1340*/  IMAD.HI.U32 R0, R19, R12, RZ ;  /* 0x0000000c13007227 */ /* 0x000fc800078e00ff */
[----:B------:R-:W-:Y:S01]  /*1350*/  @!P6 IMAD.IADD R2, R2, 0x1, -R8 ;  /* 0x000000010202e824 */ /* 0x000fe200078e0a08 */
[C---:B------:R-:W-:Y:S01]  /*1360*/  ISETP.GT.U32.AND P6, PT, R8.reuse, R5, PT ;  /* 0x000000050800720c */ /* 0x040fe20003fc4070 */
[----:B------:R-:W-:Y:S02]  /*1370*/  IMAD.MOV R18, RZ, RZ, -R18 ;  /* 0x000000ffff127224 */ /* 0x000fe400078e0a12 */
[----:B------:R-:W-:Y:S02]  /*1380*/  IMAD.MOV R0, RZ, RZ, -R0 ;  /* 0x000000ffff007224 */ /* 0x000fe400078e0a00 */
[----:B------:R-:W-:Y:S01]  /*1390*/  IMAD R14, R8, R18, R17 ;  /* 0x00000012080e7224 */ /* 0x000fe200078e0211 */
[----:B------:R-:W-:Y:S01]  /*13a0*/  LOP3.LUT R17, R23, 0x42, RZ, 0xfc, !PT ;  /* 0x0000004217117812 */ /* 0x000fe200078efcff */
[----:B------:R-:W-:Y:S02]  /*13b0*/  IMAD.MOV.U32 R20, RZ, RZ, R15 ;  /* 0x000000ffff147224 */ /* 0x000fe400078e000f */
[----:B------:R-:W-:-:S02]  /*13c0*/  IMAD.MOV R3, RZ, RZ, -R3 ;  /* 0x000000ffff037224 */ /* 0x000fc400078e0a03 */
[C---:B------:R-:W-:Y:S01]  /*13d0*/  IMAD R12, R8.reuse, R0, R12 ;  /* 0x00000000080c7224 */ /* 0x040fe200078e020c */
[----:B------:R-:W-:Y:S01]  /*13e0*/  LOP3.LUT R0, R23, 0x60, RZ, 0xfc, !PT ;  /* 0x0000006017007812 */ /* 0x000fe200078efcff */
[----:B--2---:R-:W-:Y:S02]  /*13f0*/  IMAD.MOV.U32 R4, RZ, RZ, R13 ;  /* 0x000000ffff047224 */ /* 0x004fe400078e000d */
[----:B------:R-:W-:Y:S01]  /*1400*/  @!P5 IMAD.MOV R21, RZ, RZ, -R21 ;  /* 0x000000ffff15d224 */ /* 0x000fe200078e0a15 */
[C---:B------:R-:W-:Y:S01]  /*1410*/  ISETP.GT.U32.AND P5, PT, R8.reuse, R14, PT ;  /* 0x0000000e0800720c */ /* 0x040fe20003fa4070 */
[----:B------:R-:W-:Y:S01]  /*1420*/  @!P1 IMAD.MOV R20, RZ, RZ, -R20 ;  /* 0x000000ffff149224 */ /* 0x000fe200078e0a14 */
[C---:B------:R-:W-:Y:S01]  /*1430*/  ISETP.GT.U32.AND P1, PT, R8.reuse, R2, PT ;  /* 0x000000020800720c */ /* 0x040fe20003f24070 */
[C---:B------:R-:W-:Y:S01]  /*1440*/  IMAD R7, R8.reuse, R3, R7 ;  /* 0x0000000308077224 */ /* 0x040fe200078e0207 */
[----:B------:R-:W-:Y:S01]  /*1450*/  STL [R1+0x54], R21 ;  /* 0x0000541501007387 */ /* 0x000fe20000100800 */
[----:B------:R-:W-:Y:S01]  /*1460*/  @!P0 IMAD.MOV R16, RZ, RZ, -R16 ;  /* 0x000000ffff108224 */ /* 0x000fe200078e0a10 */
[C---:B------:R-:W-:Y:S01]  /*1470*/  ISETP.GT.U32.AND P0, PT, R8.reuse, R12, PT ;  /* 0x0000000c0800720c */ /* 0x040fe20003f04070 */
[----:B------:R-:W-:Y:S01]  /*1480*/  @!P3 IMAD.MOV R4, RZ, RZ, -R4 ;  /* 0x000000ffff04b224 */ /* 0x000fe200078e0a04 */
[----:B------:R-:W-:Y:S01]  /*1490*/  IABS R11, R0 ;  /* 0x00000000000b7213 */ /* 0x000fe20000000000 */
[----:B------:R-:W-:Y:S01]  /*14a0*/  @!P6 IMAD.IADD R5, R5, 0x1, -R8 ;  /* 0x000000010505e824 */ /* 0x000fe200078e0a08 */
[----:B------:R-:W-:Y:S01]  /*14b0*/  STL [R1+0x6c], R20 ;  /* 0x00006c1401007387 */ /* 0x000fe20000100800 */
[----:B------:R-:W-:-:S02]  /*14c0*/  ISETP.GT.U32.AND P6, PT, R8, R7, PT ;  /* 0x000000070800720c */ /* 0x000fc40003fc4070 */
[----:B------:R-:W-:Y:S01]  /*14d0*/  LOP3.LUT R3, R23, 0x5e, RZ, 0xfc, !PT ;  /* 0x0000005e17037812 */ /* 0x000fe200078efcff */
[----:B------:R0:W-:Y:S01]  /*14e0*/  STL [R1+0x70], R16 ;  /* 0x0000701001007387 */ /* 0x0001e20000100800 */
[----:B------:R-:W-:Y:S01]  /*14f0*/  IMAD.HI.U32 R13, R19, R11, RZ ;  /* 0x0000000b130d7227 */ /* 0x000fe200078e00ff */
[----:B------:R-:W-:Y:S02]  /*1500*/  ISETP.GE.AND P3, PT, R6, RZ, PT ;  /* 0x000000ff0600720c */ /* 0x000fe40003f66270 */
[----:B------:R1:W-:Y:S01]  /*1510*/  STL [R1+0x74], R4 ;  /* 0x0000740401007387 */ /* 0x0003e20000100800 */
[----:B------:R-:W-:Y:S01]  /*1520*/  IABS R15, R3 ;  /* 0x00000003000f7213 */ /* 0x000fe20000000000 */
[----:B------:R-:W-:Y:S02]  /*1530*/  IMAD.MOV R13, RZ, RZ, -R13 ;  /* 0x000000ffff0d7224 */ /* 0x000fe400078e0a0d */
[--C-:B------:R-:W-:Y:S01]  /*1540*/  @!P1 IMAD.IADD R2, R2, 0x1, -R8.reuse ;  /* 0x0000000102029824 */ /* 0x100fe200078e0a08 */
[----:B------:R-:W-:Y:S01]  /*1550*/  ISETP.GE.AND P1, PT, R9, RZ, PT ;  /* 0x000000ff0900720c */ /* 0x000fe20003f26270 */
[--C-:B------:R-:W-:Y:S01]  /*1560*/  @!P5 IMAD.IADD R14, R14, 0x1, -R8.reuse ;  /* 0x000000010e0ed824 */ /* 0x100fe200078e0a08 */
[----:B------:R-:W-:Y:S01]  /*1570*/  ISETP.GE.AND P5, PT, R10, RZ, PT ;  /* 0x000000ff0a00720c */ /* 0x000fe20003fa6270 */
[----:B------:R-:W-:Y:S01]  /*1580*/  @!P0 IMAD.IADD R12, R12, 0x1, -R8 ;  /* 0x000000010c0c8824 */ /* 0x000fe200078e0a08 */
[----:B0-----:R-:W-:Y:S01]  /*1590*/  LOP3.LUT R16, R23, 0x44, RZ, 0xfc, !PT ;  /* 0x0000004417107812 */ /* 0x001fe200078efcff */
[----:B-1----:R-:W-:Y:S01]  /*15a0*/  IMAD.MOV.U32 R4, RZ, RZ, R5 ;  /* 0x000000ffff047224 */ /* 0x002fe200078e0005 */
[----:B------:R-:W-:Y:S01]  /*15b0*/  ISETP.GT.U32.AND P0, PT, R8, R14, PT ;  /* 0x0000000e0800720c */ /* 0x000fe20003f04070 */
[----:B------:R-:W-:-:S02]  /*15c0*/  IMAD.MOV.U32 R6, RZ, RZ, R15 ;  /* 0x000000ffff067224 */ /* 0x000fc400078e000f */
[----:B------:R-:W-:Y:S02]  /*15d0*/  @!P2 IMAD.MOV R4, RZ, RZ, -R4 ;  /* 0x000000ffff04a224 */ /* 0x000fe400078e0a04 */
[C---:B------:R-:W-:Y:S02]  /*15e0*/  IMAD R11, R8.reuse, R13, R11 ;  /* 0x0000000d080b7224 */ /* 0x040fe400078e020b */
[--C-:B------:R-:W-:Y:S01]  /*15f0*/  @!P6 IMAD.IADD R7, R7, 0x1, -R8.reuse ;  /* 0x000000010707e824 */ /* 0x100fe200078e0a08 */
[----:B------:R0:W-:Y:S01]  /*1600*/  STL [R1+0x78], R4 ;  /* 0x0000780401007387 */ /* 0x0001e20000100800 */
[----:B------:R-:W-:Y:S01]  /*1610*/  IMAD.HI.U32 R9, R19, R6, RZ ;  /* 0x0000000613097227 */ /* 0x000fe200078e00ff */
[C---:B------:R-:W-:Y:S02]  /*1620*/  ISETP.GT.U32.AND P6, PT, R8.reuse, R12, PT ;  /* 0x0000000c0800720c */ /* 0x040fe40003fc4070 */
[----:B------:R-:W-:Y:S01]  /*1630*/  ISETP.GT.U32.AND P2, PT, R8, R7, PT ;  /* 0x000000070800720c */ /* 0x000fe20003f44070 */
[----:B------:R-:W-:Y:S01]  /*1640*/  IMAD.MOV R5, RZ, RZ, -R9 ;  /* 0x000000ffff057224 */ /* 0x000fe200078e0a09 */
[C---:B------:R-:W-:Y:S01]  /*1650*/  LOP3.LUT R9, R23.reuse, 0x5c, RZ, 0xfc, !PT ;  /* 0x0000005c17097812 */ /* 0x040fe200078efcff */
[----:B------:R-:W-:Y:S01]  /*1660*/  @!P0 IMAD.IADD R14, R14, 0x1, -R8 ;  /* 0x000000010e0e8824 */ /* 0x000fe200078e0a08 */
[----:B------:R-:W-:Y:S01]  /*1670*/  ISETP.GE.AND P0, PT, R0, RZ, PT ;  /* 0x000000ff0000720c */ /* 0x000fe20003f06270 */
[----:B------:R-:W-:Y:S01]  /*1680*/  IMAD R6, R8, R5, R6 ;  /* 0x0000000508067224 */ /* 0x000fe200078e0206 */
[----:B------:R-:W-:Y:S01]  /*1690*/  LOP3.LUT R5, R23, 0x5a, RZ, 0xfc, !PT ;  /* 0x0000005a17057812 */ /* 0x000fe200078efcff */
[----:B0-----:R-:W-:Y:S01]  /*16a0*/  IMAD.MOV.U32 R4, RZ, RZ, R2 ;  /* 0x000000ffff047224 */ /* 0x001fe200078e0002 */
[----:B------:R-:W-:-:S02]  /*16b0*/  IABS R2, R9 ;  /* 0x0000000900027213 */ /* 0x000fc40000000000 */
[----:B------:R-:W-:Y:S01]  /*16c0*/  IABS R0, R5 ;  /* 0x0000000500007213 */ /* 0x000fe20000000000 */
[----:B------:R-:W-:Y:S01]  /*16d0*/  @!P4 IMAD.MOV R4, RZ, RZ, -R4 ;  /* 0x000000ffff04c224 */ /* 0x000fe200078e0a04 */
[----:B------:R-:W-:Y:S01]  /*16e0*/  ISETP.GT.U32.AND P4, PT, R8, R11, PT ;  /* 0x0000000b0800720c */ /* 0x000fe20003f84070 */
[--C-:B------:R-:W-:Y:S01]  /*16f0*/  @!P6 IMAD.IADD R12, R12, 0x1, -R8.reuse ;  /* 0x000000010c0ce824 */ /* 0x100fe200078e0a08 */
[C---:B------:R-:W-:Y:S01]  /*1700*/  ISETP.GT.U32.AND P6, PT, R8.reuse, R6, PT ;  /* 0x000000060800720c */ /* 0x040fe20003fc4070 */
[----:B------:R-:W-:Y:S01]  /*1710*/  IMAD.HI.U32 R13, R19, R2, RZ ;  /* 0x00000002130d7227 */ /* 0x000fe200078e00ff */
[----:B------:R0:W-:Y:S03]  /*1720*/  STL [R1+0x7c], R4 ;  /* 0x00007c0401007387 */ /* 0x0001e60000100800 */
[----:B------:R-:W-:Y:S02]  /*1730*/  IMAD.MOV R13, RZ, RZ, -R13 ;  /* 0x000000ffff0d7224 */ /* 0x000fe400078e0a0d */
[----:B------:R-:W-:Y:S01]  /*1740*/  @!P2 IMAD.IADD R7, R7, 0x1, -R8 ;  /* 0x000000010707a824 */ /* 0x000fe200078e0a08 */
[----:B------:R-:W-:Y:S01]  /*1750*/  ISETP.GE.AND P2, PT, R3, RZ, PT ;  /* 0x000000ff0300720c */ /* 0x000fe20003f46270 */
[C---:B------:R-:W-:Y:S01]  /*1760*/  IMAD R2, R8.reuse, R13, R2 ;  /* 0x0000000d08027224 */ /* 0x040fe200078e0202 */
[----:B------:R-:W-:Y:S01]  /*1770*/  LOP3.LUT R3, R23, 0x58, RZ, 0xfc, !PT ;  /* 0x0000005817037812 */ /* 0x000fe200078efcff */
[----:B------:R-:W-:Y:S01]  /*1780*/  @!P4 IMAD.IADD R11, R11, 0x1, -R8 ;  /* 0x000000010b0bc824 */ /* 0x000fe200078e0a08 */
[----:B------:R-:W-:Y:S01]  /*1790*/  ISETP.GE.AND P4, PT, R9, RZ, PT ;  /* 0x000000ff0900720c */ /* 0x000fe20003f86270 */
[----:B0-----:R-:W-:Y:S01]  /*17a0*/  IMAD.MOV.U32 R4, RZ, RZ, R14 ;  /* 0x000000ffff047224 */ /* 0x001fe200078e000e */
[----:B------:R-:W-:Y:S01]  /*17b0*/  IABS R9, R3 ;  /* 0x0000000300097213 */ /* 0x000fe20000000000 */
[----:B------:R-:W-:Y:S01]  /*17c0*/  @!P1 IMAD.MOV R12, RZ, RZ, -R12 ;  /* 0x000000ffff0c9224 */ /* 0x000fe200078e0a0c */
[C---:B------:R-:W-:Y:S01]  /*17d0*/  ISETP.GT.U32.AND P1, PT, R8.reuse, R2, PT ;  /* 0x000000020800720c */ /* 0x040fe20003f24070 */
[----:B------:R-:W-:Y:S01]  /*17e0*/  @!P3 IMAD.MOV R4, RZ, RZ, -R4 ;  /* 0x000000ffff04b224 */ /* 0x000fe200078e0a04 */
[----:B------:R-:W-:Y:S01]  /*17f0*/  ISETP.GT.U32.AND P3, PT, R8, R11, PT ;  /* 0x0000000b0800720c */ /* 0x000fe20003f64070 */
[----:B------:R-:W-:-:S02]  /*1800*/  @!P6 IMAD.IADD R6, R6, 0x1, -R8 ;  /* 0x000000010606e824 */ /* 0x000fc400078e0a08 */
[----:B------:R-:W-:Y:S01]  /*1810*/  IMAD.HI.U32 R10, R19, R0, RZ ;  /* 0x00000000130a7227 */ /* 0x000fe200078e00ff */
[----:B------:R0:W-:Y:S02]  /*1820*/  STL [R1+0x84], R4 ;  /* 0x0000840401007387 */ /* 0x0001e40000100800 */
[C---:B------:R-:W-:Y:S01]  /*1830*/  ISETP.GT.U32.AND P6, PT, R8.reuse, R6, PT ;  /* 0x000000060800720c */ /* 0x040fe20003fc4070 */
[----:B------:R-:W-:Y:S01]  /*1840*/  IMAD.MOV R10, RZ, RZ, -R10 ;  /* 0x000000ffff0a7224 */ /* 0x000fe200078e0a0a */
[----:B------:R1:W-:Y:S03]  /*1850*/  STL [R1+0x104], R12 ;  /* 0x0001040c01007387 */ /* 0x0003e60000100800 */
[----:B------:R-:W-:Y:S01]  /*1860*/  IMAD R0, R8, R10, R0 ;  /* 0x0000000a08007224 */ /* 0x000fe200078e0200 */
[----:B------:R-:W-:Y:S01]  /*1870*/  LOP3.LUT R10, R23, 0x54, RZ, 0xfc, !PT ;  /* 0x00000054170a7812 */ /* 0x000fe200078efcff */
[----:B------:R-:W-:-:S02]  /*1880*/  @!P3 IMAD.IADD R11, R11, 0x1, -R8 ;  /* 0x000000010b0bb824 */ /* 0x000fc400078e0a08 */
[----:B0-----:R-:W-:Y:S01]  /*1890*/  IMAD.MOV.U32 R4, RZ, RZ, R7 ;  /* 0x000000ffff047224 */ /* 0x001fe200078e0007 */
[----:B------:R-:W-:Y:S01]  /*18a0*/  ISETP.GT.U32.AND P3, PT, R8, R0, PT ;  /* 0x000000000800720c */ /* 0x000fe20003f64070 */
[----:B------:R-:W-:Y:S01]  /*18b0*/  IMAD.HI.U32 R7, R19, R9, RZ ;  /* 0x0000000913077227 */ /* 0x000fe200078e00ff */
[----:B------:R-:W-:-:S03]  /*18c0*/  IABS R18, R10 ;  /* 0x0000000a00127213 */ /* 0x000fc60000000000 */
[----:B------:R-:W-:Y:S01]  /*18d0*/  @!P5 IMAD.MOV R4, RZ, RZ, -R4 ;  /* 0x000000ffff04d224 */ /* 0x000fe200078e0a04 */
[----:B------:R-:W-:Y:S01]  /*18e0*/  ISETP.GE.AND P5, PT, R5, RZ, PT ;  /* 0x000000ff0500720c */ /* 0x000fe20003fa6270 */
[----:B------:R-:W-:Y:S01]  /*18f0*/  IMAD.MOV R5, RZ, RZ, -R7 ;  /* 0x000000ffff057224 */ /* 0x000fe200078e0a07 */
[----:B------:R-:W-:Y:S01]  /*1900*/  LOP3.LUT R7, R23, 0x52, RZ, 0xfc, !PT ;  /* 0x0000005217077812 */ /* 0x000fe200078efcff */
[----:B-1----:R-:W-:Y:S01]  /*1910*/  IMAD.MOV.U32 R12, RZ, RZ, R11 ;  /* 0x000000ffff0c7224 */ /* 0x002fe200078e000b */
[----:B------:R0:W-:Y:S01]  /*1920*/  STL [R1+0x108], R4 ;  /* 0x0001080401007387 */ /* 0x0001e20000100800 */
[----:B------:R-:W-:Y:S01]  /*1930*/  IMAD R9, R8, R5, R9 ;  /* 0x0000000508097224 */ /* 0x000fe200078e0209 */
[----:B------:R-:W-:Y:S01]  /*1940*/  IABS R5, R7 ;  /* 0x0000000700057213 */ /* 0x000fe20000000000 */
[----:B------:R-:W-:Y:S02]  /*1950*/  @!P1 IMAD.IADD R2, R2, 0x1, -R8 ;  /* 0x0000000102029824 */ /* 0x000fe400078e0a08 */
[----:B------:R-:W-:Y:S01]  /*1960*/  @!P0 IMAD.MOV R12, RZ, RZ, -R12 ;  /* 0x000000ffff0c8224 */ /* 0x000fe200078e0a0c */
[----:B------:R-:W-:Y:S01]  /*1970*/  ISETP.GT.U32.AND P0, PT, R8, R9, PT ;  /* 0x000000090800720c */ /* 0x000fe20003f04070 */
[--C-:B------:R-:W-:Y:S01]  /*1980*/  @!P6 IMAD.IADD R6, R6, 0x1, -R8.reuse ;  /* 0x000000010606e824 */ /* 0x100fe200078e0a08 */
[----:B------:R-:W-:Y:S01]  /*1990*/  ISETP.GT.U32.AND P1, PT, R8, R2, PT ;  /* 0x000000020800720c */ /* 0x000fe20003f24070 */
[----:B------:R-:W-:Y:S01]  /*19a0*/  @!P3 IMAD.IADD R0, R0, 0x1, -R8 ;  /* 0x000000010000b824 */ /* 0x000fe200078e0a08 */
[----:B------:R-:W-:Y:S01]  /*19b0*/  ISETP.GE.AND P6, PT, R3, RZ, PT ;  /* 0x000000ff0300720c */ /* 0x000fe20003fc6270 */
[----:B0-----:R-:W-:Y:S01]  /*19c0*/  IMAD.MOV.U32 R4, RZ, RZ, R6 ;  /* 0x000000ffff047224 */ /* 0x001fe200078e0006 */
[----:B------:R-:W-:Y:S01]  /*19d0*/  LOP3.LUT R3, R23, 0x56, RZ, 0xfc, !PT ;  /* 0x0000005617037812 */ /* 0x000fe200078efcff */
[----:B------:R-:W-:Y:S01]  /*19e0*/  IMAD.HI.U32 R6, R19, R18, RZ ;  /* 0x0000001213067227 */ /* 0x000fe200078e00ff */
[----:B------:R-:W-:Y:S01]  /*19f0*/  ISETP.GT.U32.AND P3, PT, R8, R0, PT ;  /* 0x000000000800720c */ /* 0x000fe20003f64070 */
[----:B------:R0:W-:Y:S01]  /*1a00*/  STL [R1+0xfc], R12 ;  /* 0x0000fc0c01007387 */ /* 0x0001e20000100800 */
[----:B------:R-:W-:Y:S01]  /*1a10*/  IABS R20, R3 ;  /* 0x0000000300147213 */ /* 0x000fe20000000000 */
[----:B------:R-:W-:-:S02]  /*1a20*/  IMAD.MOV R6, RZ, RZ, -R6 ;  /* 0x000000ffff067224 */ /* 0x000fc400078e0a06 */
[----:B------:R-:W-:Y:S02]  /*1a30*/  @!P0 IMAD.IADD R9, R9, 0x1, -R8 ;  /* 0x0000000109098824 */ /* 0x000fe400078e0a08 */
[----:B------:R-:W-:-:S03]  /*1a40*/  IMAD.HI.U32 R11, R19, R20, RZ ;  /* 0x00000014130b7227 */ /* 0x000fc600078e00ff */
[----:B------:R-:W-:Y:S01]  /*1a50*/  ISETP.GT.U32.AND P0, PT, R8, R9, PT ;  /* 0x000000090800720c */ /* 0x000fe20003f04070 */
[----:B------:R-:W-:Y:S01]  /*1a60*/  @!P1 IMAD.IADD R2, R2, 0x1, -R8 ;  /* 0x0000000102029824 */ /* 0x000fe200078e0a08 */
[----:B------:R-:W-:Y:S01]  /*1a70*/  ISETP.GE.AND P1, PT, R10, RZ, PT ;  /* 0x000000ff0a00720c */ /* 0x000fe20003f26270 */
[----:B------:R-:W-:Y:S01]  /*1a80*/  IMAD.MOV R10, RZ, RZ, -R11 ;  /* 0x000000ffff0a7224 */ /* 0x000fe200078e0a0b */
[C---:B------:R-:W-:Y:S01]  /*1a90*/  LOP3.LUT R11, R23.reuse, 0x50, RZ, 0xfc, !PT ;  /* 0x00000050170b7812 */ /* 0x040fe200078efcff */
[----:B0-----:R-:W-:Y:S01]  /*1aa0*/  IMAD.MOV.U32 R12, RZ, RZ, R2 ;  /* 0x000000ffff0c7224 */ /* 0x001fe200078e0002 */
[----:B------:R-:W-:Y:S01]  /*1ab0*/  LOP3.LUT R2, R23, 0x4a, RZ, 0xfc, !PT ;  /* 0x0000004a17027812 */ /* 0x000fe200078efcff */
[C---:B------:R-:W-:Y:S02]  /*1ac0*/  IMAD R20, R8.reuse, R10, R20 ;  /* 0x0000000a08147224 */ /* 0x040fe400078e0214 */
[----:B------:R-:W-:Y:S01]  /*1ad0*/  @!P4 IMAD.MOV R12, RZ, RZ, -R12 ;  /* 0x000000ffff0cc224 */ /* 0x000fe200078e0a0c */
[----:B------:R-:W-:Y:S01]  /*1ae0*/  IABS R13, R2 ;  /* 0x00000002000d7213 */ /* 0x000fe20000000000 */
[C---:B------:R-:W-:Y:S01]  /*1af0*/  IMAD R18, R8.reuse, R6, R18 ;  /* 0x0000000608127224 */ /* 0x040fe200078e0212 */
[C---:B------:R-:W-:Y:S01]  /*1b00*/  ISETP.GT.U32.AND P4, PT, R8.reuse, R20, PT ;  /* 0x000000140800720c */ /* 0x040fe20003f84070 */
[----:B------:R-:W-:Y:S01]  /*1b10*/  @!P2 IMAD.MOV R4, RZ, RZ, -R4 ;  /* 0x000000ffff04a224 */ /* 0x000fe200078e0a04 */
[----:B------:R-:W-:Y:S01]  /*1b20*/  ISETP.GE.AND P2, PT, R3, RZ, PT ;  /* 0x000000ff0300720c */ /* 0x000fe20003f46270 */
[--C-:B------:R-:W-:Y:S01]  /*1b30*/  @!P0 IMAD.IADD R9, R9, 0x1, -R8.reuse ;  /* 0x0000000109098824 */ /* 0x100fe200078e0a08 */
[----:B------:R-:W-:Y:S01]  /*1b40*/  ISETP.GT.U32.AND P0, PT, R8, R18, PT ;  /* 0x000000120800720c */ /* 0x000fe20003f04070 */
[----:B------:R-:W-:Y:S01]  /*1b50*/  @!P3 IMAD.IADD R0, R0, 0x1, -R8 ;  /* 0x000000010000b824 */ /* 0x000fe200078e0a08 */
[----:B------:R0:W-:Y:S01]  /*1b60*/  STL [R1+0x100], R4 ;  /* 0x0001000401007387 */ /* 0x0001e20000100800 */
[----:B------:R-:W-:Y:S01]  /*1b70*/  IMAD.HI.U32 R3, R19, R5, RZ ;  /* 0x0000000513037227 */ /* 0x000fe200078e00ff */
[----:B------:R-:W-:-:S02]  /*1b80*/  LOP3.LUT R6, R23, 0x4e, RZ, 0xfc, !PT ;  /* 0x0000004e17067812 */ /* 0x000fc400078efcff */
[----:B------:R1:W-:Y:S01]  /*1b90*/  STL [R1+0xf4], R12 ;  /* 0x0000f40c01007387 */ /* 0x0003e20000100800 */
[----:B------:R-:W-:Y:S01]  /*1ba0*/  IMAD.MOV R3, RZ, RZ, -R3 ;  /* 0x000000ffff037224 */ /* 0x000fe200078e0a03 */
[----:B------:R-:W-:Y:S01]  /*1bb0*/  ISETP.GE.AND P3, PT, R7, RZ, PT ;  /* 0x000000ff0700720c */ /* 0x000fe20003f66270 */
[----:B------:R-:W-:Y:S01]  /*1bc0*/  @!P4 IMAD.IADD R20, R20, 0x1, -R8 ;  /* 0x000000011414c824 */ /* 0x000fe200078e0a08 */
[----:B------:R-:W-:Y:S01]  /*1bd0*/  IABS R7, R6 ;  /* 0x0000000600077213 */ /* 0x000fe20000000000 */
[C---:B------:R-:W-:Y:S01]  /*1be0*/  IMAD R5, R8.reuse, R3, R5 ;  /* 0x0000000308057224 */ /* 0x040fe200078e0205 */
[----:B------:R-:W-:Y:S01]  /*1bf0*/  LOP3.LUT R3, R23, 0x4c, RZ, 0xfc, !PT ;  /* 0x0000004c17037812 */ /* 0x000fe200078efcff */
[----:B0-----:R-:W-:Y:S01]  /*1c00*/  IMAD.MOV.U32 R4, RZ, RZ, R0 ;  /* 0x000000ffff047224 */ /* 0x001fe200078e0000 */
[----:B------:R-:W-:Y:S01]  /*1c10*/  ISETP.GT.U32.AND P4, PT, R8, R20, PT ;  /* 0x000000140800720c */ /* 0x000fe20003f84070 */
[----:B------:R-:W-:Y:S01]  /*1c20*/  @!P0 IMAD.IADD R18, R18, 0x1, -R8 ;  /* 0x0000000112128824 */ /* 0x000fe200078e0a08 */
[----:B------:R-:W-:Y:S01]  /*1c30*/  IABS R14, R3 ;  /* 0x00000003000e7213 */ /* 0x000fe20000000000 */
[----:B------:R-:W-:Y:S01]  /*1c40*/  @!P5 IMAD.MOV R4, RZ, RZ, -R4 ;  /* 0x000000ffff04d224 */ /* 0x000fe200078e0a04 */
[----:B------:R-:W-:Y:S01]  /*1c50*/  ISETP.GE.AND P5, PT, R11, RZ, PT ;  /* 0x000000ff0b00720c */ /* 0x000fe20003fa6270 */
[----:B------:R-:W-:Y:S01]  /*1c60*/  IMAD.HI.U32 R10, R19, R7, RZ ;  /* 0x00000007130a7227 */ /* 0x000fe200078e00ff */
[----:B------:R-:W-:-:S02]  /*1c70*/  IABS R11, R11 ;  /* 0x0000000b000b7213 */ /* 0x000fc40000000000 */
[----:B------:R0:W-:Y:S01]  /*1c80*/  STL [R1+0xf8], R4 ;  /* 0x0000f80401007387 */ /* 0x0001e20000100800 */
[----:B------:R-:W-:Y:S01]  /*1c90*/  ISETP.GT.U32.AND P0, PT, R8, R18, PT ;  /* 0x000000120800720c */ /* 0x000fe20003f04070 */
[----:B------:R-:W-:Y:S02]  /*1ca0*/  IMAD.MOV R10, RZ, RZ, -R10 ;  /* 0x000000ffff0a7224 */ /* 0x000fe400078e0a0a */
[----:B-1----:R-:W-:-:S04]  /*1cb0*/  IMAD.HI.U32 R12, R19, R11, RZ ;  /* 0x0000000b130c7227 */ /* 0x002fc800078e00ff */
[----:B------:R-:W-:Y:S02]  /*1cc0*/  IMAD.MOV R12, RZ, RZ, -R12 ;  /* 0x000000ffff0c7224 */ /* 0x000fe400078e0a0c */
[----:B0-----:R-:W-:Y:S02]  /*1cd0*/  IMAD.MOV.U32 R4, RZ, RZ, R9 ;  /* 0x000000ffff047224 */ /* 0x001fe400078e0009 */
[----:B------:R-:W-:Y:S01]  /*1ce0*/  @!P4 IMAD.IADD R20, R20, 0x1, -R8 ;  /* 0x000000011414c824 */ /* 0x000fe200078e0a08 */
[----:B------:R-:W-:Y:S01]  /*1cf0*/  ISETP.GE.AND P4, PT, R6, RZ, PT ;  /* 0x000000ff0600720c */ /* 0x000fe20003f86270 */
[----:B------:R-:W-:Y:S01]  /*1d00*/  @!P6 IMAD.MOV R4, RZ, RZ, -R4 ;  /* 0x000000ffff04e224 */ /* 0x000fe200078e0a04 */
[C---:B------:R-:W-:Y:S01]  /*1d10*/  ISETP.GT.U32.AND P6, PT, R8.reuse, R5, PT ;  /* 0x000000050800720c */ /* 0x040fe20003fc4070 */
[C---:B------:R-:W-:Y:S01]  /*1d20*/  IMAD R6, R8.reuse, R12, R11 ;  /* 0x0000000c08067224 */ /* 0x040fe200078e020b */
[----:B------:R-:W-:Y:S01]  /*1d30*/  LOP3.LUT R12, R23, 0x48, RZ, 0xfc, !PT ;  /* 0x00000048170c7812 */ /* 0x000fe200078efcff */
[----:B------:R-:W-:Y:S01]  /*1d40*/  IMAD R7, R8, R10, R7 ;  /* 0x0000000a08077224 */ /* 0x000fe200078e0207 */
[----:B------:R0:W-:Y:S01]  /*1d50*/  STL [R1+0xf0], R4 ;  /* 0x0000f00401007387 */ /* 0x0001e20000100800 */
[----:B------:R-:W-:Y:S01]  /*1d60*/  @!P0 IMAD.IADD R18, R18, 0x1, -R8 ;  /* 0x0000000112128824 */ /* 0x000fe200078e0a08 */
[----:B------:R-:W-:Y:S01]  /*1d70*/  ISETP.GT.U32.AND P0, PT, R8, R6, PT ;  /* 0x000000060800720c */ /* 0x000fe20003f04070 */
[----:B------:R-:W-:Y:S01]  /*1d80*/  IMAD.HI.U32 R15, R19, R14, RZ ;  /* 0x0000000e130f7227 */ /* 0x000fe200078e00ff */
[----:B------:R-:W-:-:S02]  /*1d90*/  IABS R10, R12 ;  /* 0x0000000c000a7213 */ /* 0x000fc40000000000 */
[----:B------:R-:W-:Y:S01]  /*1da0*/  IABS R11, R16 ;  /* 0x00000010000b7213 */ /* 0x000fe20000000000 */
[----:B------:R-:W-:Y:S01]  /*1db0*/  IMAD.MOV R9, RZ, RZ, -R15 ;  /* 0x000000ffff097224 */ /* 0x000fe200078e0a0f */
[----:B------:R-:W-:Y:S01]  /*1dc0*/  LOP3.LUT R15, R23, 0x46, RZ, 0xfc, !PT ;  /* 0x00000046170f7812 */ /* 0x000fe200078efcff */
[----:B------:R-:W-:Y:S01]  /*1dd0*/  @!P6 IMAD.IADD R5, R5, 0x1, -R8 ;  /* 0x000000010505e824 */ /* 0x000fe200078e0a08 */
[C---:B------:R-:W-:Y:S01]  /*1de0*/  ISETP.GT.U32.AND P6, PT, R8.reuse, R7, PT ;  /* 0x000000070800720c */ /* 0x040fe20003fc4070 */
[----:B0-----:R-:W-:Y:S02]  /*1df0*/  IMAD.MOV.U32 R4, RZ, RZ, R20 ;  /* 0x000000ffff047224 */ /* 0x001fe400078e0014 */
[----:B------:R-:W-:Y:S01]  /*1e00*/  IMAD R14, R8, R9, R14 ;  /* 0x00000009080e7224 */ /* 0x000fe200078e020e */
[----:B------:R-:W-:Y:S01]  /*1e10*/  IABS R9, R15 ;  /* 0x0000000f00097213 */ /* 0x000fe20000000000 */
[----:B------:R-:W-:Y:S01]  /*1e20*/  @!P0 IMAD.IADD R6, R6, 0x1, -R8 ;  /* 0x0000000106068824 */ /* 0x000fe200078e0a08 */
[----:B------:R-:W-:Y:S01]  /*1e30*/  ISETP.GT.U32.AND P0, PT, R8, R5, PT ;  /* 0x000000050800720c */ /* 0x000fe20003f04070 */
[----:B------:R-:W-:-:S04]  /*1e40*/  IMAD.HI.U32 R0, R19, R13, RZ ;  /* 0x0000000d13007227 */ /* 0x000fc800078e00ff */
[----:B------:R-:W-:Y:S01]  /*1e50*/  @!P2 IMAD.MOV R4, RZ, RZ, -R4 ;  /* 0x000000ffff04a224 */ /* 0x000fe200078e0a04 */
[C---:B------:R-:W-:Y:S01]  /*1e60*/  ISETP.GT.U32.AND P2, PT, R8.reuse, R6, PT ;  /* 0x000000060800720c */ /* 0x040fe20003f44070 */
[----:B------:R-:W-:Y:S02]  /*1e70*/  @!P6 IMAD.IADD R7, R7, 0x1, -R8 ;  /* 0x000000010707e824 */ /* 0x000fe400078e0a08 */
[----:B------:R-:W-:Y:S01]  /*1e80*/  IMAD.MOV R0, RZ, RZ, -R0 ;  /* 0x000000ffff007224 */ /* 0x000fe200078e0a00 */
[----:B------:R0:W-:Y:S01]  /*1e90*/  STL [R1+0xec], R4 ;  /* 0x0000ec0401007387 */ /* 0x0001e20000100800 */
[----:B------:R-:W-:Y:S01]  /*1ea0*/  IMAD.HI.U32 R20, R19, R10, RZ ;  /* 0x0000000a13147227 */ /* 0x000fe200078e00ff */
[----:B------:R-:W-:-:S03]  /*1eb0*/  ISETP.GT.U32.AND P6, PT, R8, R7, PT ;  /* 0x000000070800720c */ /* 0x000fc60003fc4070 */
[----:B------:R-:W-:-:S04]  /*1ec0*/  IMAD.HI.U32 R21, R19, R9, RZ ;  /* 0x0000000913157227 */ /* 0x000fc800078e00ff */
[C---:B------:R-:W-:Y:S01]  /*1ed0*/  IMAD R13, R8.reuse, R0, R13 ;  /* 0x00000000080d7224 */ /* 0x040fe200078e020d */
[----:B------:R-:W-:Y:S01]  /*1ee0*/  IABS R0, R17 ;  /* 0x0000001100007213 */ /* 0x000fe20000000000 */
[----:B0-----:R-:W-:Y:S02]  /*1ef0*/  IMAD.MOV.U32 R4, RZ, RZ, R18 ;  /* 0x000000ffff047224 */ /* 0x001fe400078e0012 */
[----:B------:R-:W-:Y:S02]  /*1f00*/  IMAD.MOV R20, RZ, RZ, -R20 ;  /* 0x000000ffff147224 */ /* 0x000fe400078e0a14 */
[----:B------:R-:W-:Y:S02]  /*1f10*/  IMAD.MOV R21, RZ, RZ, -R21 ;  /* 0x000000ffff157224 */ /* 0x000fe400078e0a15 */
[----:B------:R-:W-:Y:S01]  /*1f20*/  @!P1 IMAD.MOV R4, RZ, RZ, -R4 ;  /* 0x000000ffff049224 */ /* 0x000fe200078e0a04 */
[C---:B------:R-:W-:Y:S01]  /*1f30*/  ISETP.GT.U32.AND P1, PT, R8.reuse, R14, PT ;  /* 0x0000000e0800720c */ /* 0x040fe20003f24070 */
[----:B------:R-:W-:Y:S01]  /*1f40*/  @!P0 IMAD.IADD R5, R5, 0x1, -R8 ;  /* 0x0000000105058824 */ /* 0x000fe200078e0a08 */
[C---:B------:R-:W-:Y:S01]  /*1f50*/  ISETP.GT.U32.AND P0, PT, R8.reuse, R13, PT ;  /* 0x0000000d0800720c */ /* 0x040fe20003f04070 */
[C---:B------:R-:W-:Y:S01]  /*1f60*/  IMAD R10, R8.reuse, R20, R10 ;  /* 0x00000014080a7224 */ /* 0x040fe200078e020a */
[----:B------:R0:W-:Y:S01]  /*1f70*/  STL [R1+0xe8], R4 ;  /* 0x0000e80401007387 */ /* 0x0001e20000100800 */
[----:B------:R-:W-:Y:S01]  /*1f80*/  IMAD R9, R8, R21, R9 ;  /* 0x0000001508097224 */ /* 0x000fe200078e0209 */
[----:B------:R-:W-:Y:S01]  /*1f90*/  LOP3.LUT R21, R23, 0x30, RZ, 0xfc, !PT ;  /* 0x0000003017157812 */ /* 0x000fe200078efcff */
[--C-:B------:R-:W-:Y:S01]  /*1fa0*/  @!P2 IMAD.IADD R6, R6, 0x1, -R8.reuse ;  /* 0x000000010606a824 */ /* 0x100fe200078e0a08 */
[C---:B------:R-:W-:Y:S01]  /*1fb0*/  ISETP.GT.U32.AND P2, PT, R8.reuse, R10, PT ;  /* 0x0000000a0800720c */ /* 0x040fe20003f44070 */
[----:B------:R-:W-:Y:S01]  /*1fc0*/  @!P6 IMAD.IADD R7, R7, 0x1, -R8 ;  /* 0x000000010707e824 */ /* 0x000fe200078e0a08 */
[----:B------:R-:W-:Y:S01]  /*1fd0*/  ISETP.GT.U32.AND P6, PT, R8, R9, PT ;  /* 0x000000090800720c */ /* 0x000fe20003fc4070 */
[----:B------:R-:W-:-:S04]  /*1fe0*/  IMAD.HI.U32 R18, R19, R11, RZ ;  /* 0x0000000b13127227 */ /* 0x000fc800078e00ff */
[--C-:B------:R-:W-:Y:S01]  /*1ff0*/  @!P1 IMAD.IADD R14, R14, 0x1, -R8.reuse ;  /* 0x000000010e0e9824 */ /* 0x100fe200078e0a08 */
[----:B------:R-:W-:Y:S01]  /*2000*/  ISETP.GE.AND P1, PT, R3, RZ, PT ;  /* 0x000000ff0300720c */ /* 0x000fe20003f26270 */
[--C-:B------:R-:W-:Y:S01]  /*2010*/  @!P0 IMAD.IADD R13, R13, 0x1, -R8.reuse ;  /* 0x000000010d0d8824 */ /* 0x100fe200078e0a08 */
[----:B------:R-:W-:Y:S01]  /*2020*/  ISETP.GE.AND P0, PT, R2, RZ, PT ;  /* 0x000000ff0200720c */ /* 0x000fe20003f06270 */
[----:B------:R-:W-:Y:S01]  /*2030*/  @!P3 IMAD.MOV R5, RZ, RZ, -R5 ;  /* 0x000000ffff05b224 */ /* 0x000fe200078e0a05 */
[----:B------:R-:W-:Y:S01]  /*2040*/  LOP3.LUT R3, R23, 0x3e, RZ, 0xfc, !PT ;  /* 0x0000003e17037812 */ /* 0x000fe200078efcff */
[--C-:B------:R-:W-:Y:S01]  /*2050*/  @!P2 IMAD.IADD R10, R10, 0x1, -R8.reuse ;  /* 0x000000010a0aa824 */ /* 0x100fe200078e0a08 */
[C---:B------:R-:W-:Y:S01]  /*2060*/  ISETP.GT.U32.AND P2, PT, R8.reuse, R14, PT ;  /* 0x0000000e0800720c */ /* 0x040fe20003f44070 */
[----:B------:R-:W-:Y:S01]  /*2070*/  @!P6 IMAD.IADD R9, R9, 0x1, -R8 ;  /* 0x000000010909e824 */ /* 0x000fe200078e0a08 */
[C---:B------:R-:W-:Y:S01]  /*2080*/  ISETP.GT.U32.AND P3, PT, R8.reuse, R13, PT ;  /* 0x0000000d0800720c */ /* 0x040fe20003f64070 */
[----:B------:R-:W-:Y:S01]  /*2090*/  IMAD.HI.U32 R20, R19, R0, RZ ;  /* 0x0000000013147227 */ /* 0x000fe200078e00ff */
[----:B------:R-:W-:Y:S01]  /*20a0*/  ISETP.GT.U32.AND P6, PT, R8, R10, PT ;  /* 0x0000000a0800720c */ /* 0x000fe20003fc4070 */
[----:B------:R-:W-:Y:S02]  /*20b0*/  STL [R1+0xb78], R5 ;  /* 0x000b780501007387 */ /* 0x000fe40000100800 */
[----:B------:R-:W-:-:S02]  /*20c0*/  IMAD.MOV R18, RZ, RZ, -R18 ;  /* 0x000000ffff127224 */ /* 0x000fc400078e0a12 */
[----:B------:R-:W-:Y:S01]  /*20d0*/  @!P5 IMAD.MOV R6, RZ, RZ, -R6 ;  /* 0x000000ffff06d224 */ /* 0x000fe200078e0a06 */
[C---:B------:R-:W-:Y:S01]  /*20e0*/  ISETP.GT.U32.AND P5, PT, R8.reuse, R9, PT ;  /* 0x000000090800720c */ /* 0x040fe20003fa4070 */
[----:B------:R-:W-:Y:S02]  /*20f0*/  IMAD.MOV R20, RZ, RZ, -R20 ;  /* 0x000000ffff147224 */ /* 0x000fe400078e0a14 */
[C---:B------:R-:W-:Y:S01]  /*2100*/  IMAD R2, R8.reuse, R18, R11 ;  /* 0x0000001208027224 */ /* 0x040fe200078e020b */
[----:B------:R-:W-:Y:S01]  /*2110*/  LOP3.LUT R11, R23, 0x40, RZ, 0xfc, !PT ;  /* 0x00000040170b7812 */ /* 0x000fe200078efcff */
[C---:B------:R-:W-:Y:S01]  /*2120*/  IMAD R0, R8.reuse, R20, R0 ;  /* 0x0000001408007224 */ /* 0x040fe200078e0200 */
[----:B------:R-:W-:Y:S01]  /*2130*/  IABS R20, R3 ;  /* 0x0000000300147213 */ /* 0x000fe20000000000 */
[----:B------:R-:W-:Y:S01]  /*2140*/  @!P4 IMAD.MOV R7, RZ, RZ, -R7 ;  /* 0x000000ffff07c224 */ /* 0x000fe200078e0a07 */
[----:B------:R-:W-:Y:S01]  /*2150*/  ISETP.GT.U32.AND P4, PT, R8, R2, PT ;  /* 0x000000020800720c */ /* 0x000fe20003f84070 */
[--C-:B------:R-:W-:Y:S01]  /*2160*/  @!P2 IMAD.IADD R14, R14, 0x1, -R8.reuse ;  /* 0x000000010e0ea824 */ /* 0x100fe200078e0a08 */
[----:B------:R-:W-:Y:S01]  /*2170*/  IABS R18, R11 ;  /* 0x0000000b00127213 */ /* 0x000fe20000000000 */
[----:B------:R-:W-:Y:S01]  /*2180*/  @!P3 IMAD.IADD R13, R13, 0x1, -R8 ;  /* 0x000000010d0db824 */ /* 0x000fe200078e0a08 */
[----:B------:R-:W-:Y:S01]  /*2190*/  ISETP.GE.AND P2, PT, R12, RZ, PT ;  /* 0x000000ff0c00720c */ /* 0x000fe20003f46270 */
[----:B------:R-:W-:Y:S01]  /*21a0*/  IMAD.MOV.U32 R12, RZ, RZ, R20 ;  /* 0x000000ffff0c7224 */ /* 0x000fe200078e0014 */
[----:B------:R-:W-:Y:S01]  /*21b0*/  ISETP.GT.U32.AND P3, PT, R8, R0, PT ;  /* 0x000000000800720c */ /* 0x000fe20003f64070 */
[----:B------:R-:W-:Y:S01]  /*21c0*/  IMAD.HI.U32 R20, R19, R18, RZ ;  /* 0x0000001213147227 */ /* 0x000fe200078e00ff */
[----:B------:R-:W-:Y:S03]  /*21d0*/  STL [R1+0xb74], R6 ;  /* 0x000b740601007387 */ /* 0x000fe60000100800 */
[----:B------:R-:W-:Y:S01]  /*21e0*/  IMAD.MOV.U32 R22, RZ, RZ, R14 ;  /* 0x000000ffff167224 */ /* 0x000fe200078e000e */
[----:B------:R1:W-:Y:S01]  /*21f0*/  STL [R1+0xb7c], R7 ;  /* 0x000b7c0701007387 */ /* 0x0003e20000100800 */
[--C-:B------:R-:W-:Y:S01]  /*2200*/  @!P6 IMAD.IADD R10, R10, 0x1, -R8.reuse ;  /* 0x000000010a0ae824 */ /* 0x100fe200078e0a08 */
[----:B------:R-:W-:Y:S01]  /*2210*/  ISETP.GE.AND P6, PT, R15, RZ, PT ;  /* 0x000000ff0f00720c */ /* 0x000fe20003fc6270 */
[----:B------:R-:W-:Y:S01]  /*2220*/  @!P5 IMAD.IADD R9, R9, 0x1, -R8 ;  /* 0x000000010909d824 */ /* 0x000fe200078e0a08 */
[----:B------:R-:W-:Y:S01]  /*2230*/  ISETP.GE.AND P5, PT, R16, RZ, PT ;  /* 0x000000ff1000720c */ /* 0x000fe20003fa6270 */
[----:B0-----:R-:W-:-:S02]  /*2240*/  IMAD.MOV.U32 R4, RZ, RZ, R13 ;  /* 0x000000ffff047224 */ /* 0x001fc400078e000d */
[----:B------:R-:W-:Y:S01]  /*2250*/  IMAD.HI.U32 R15, R19, R12, RZ ;  /* 0x0000000c130f7227 */ /* 0x000fe200078e00ff */
[----:B-1----:R-:W-:-:S03]  /*2260*/  LOP3.LUT R7, R23, 0x16, RZ, 0xfc, !PT ;  /* 0x0000001617077812 */ /* 0x002fc600078efcff */
[----:B------:R-:W-:Y:S02]  /*2270*/  IMAD.MOV R16, RZ, RZ, -R20 ;  /* 0x000000ffff107224 */ /* 0x000fe400078e0a14 */
[----:B------:R-:W-:Y:S01]  /*2280*/  @!P1 IMAD.MOV R22, RZ, RZ, -R22 ;  /* 0x000000ffff169224 */ /* 0x000fe200078e0a16 */
[----:B------:R-:W-:Y:S01]  /*2290*/  ISETP.GE.AND P1, PT, R11, RZ, PT ;  /* 0x000000ff0b00720c */ /* 0x000fe20003f26270 */
[----:B------:R-:W-:Y:S02]  /*22a0*/  @!P0 IMAD.MOV R4, RZ, RZ, -R4 ;  /* 0x000000ffff048224 */ /* 0x000fe400078e0a04 */
[----:B------:R-:W-:Y:S01]  /*22b0*/  @!P4 IMAD.IADD R2, R2, 0x1, -R8 ;  /* 0x000000010202c824 */ /* 0x000fe200078e0a08 */
[----:B------:R0:W-:Y:S01]  /*22c0*/  STL [R1+0x38], R22 ;  /* 0x0000381601007387 */ /* 0x0001e20000100800 */
[----:B------:R-:W-:Y:S01]  /*22d0*/  IMAD.MOV R15, RZ, RZ, -R15 ;  /* 0x000000ffff0f7224 */ /* 0x000fe200078e0a0f */
[----:B------:R-:W-:Y:S01]  /*22e0*/  ISETP.GE.AND P4, PT, R17, RZ, PT ;  /* 0x000000ff1100720c */ /* 0x000fe20003f86270 */
[----:B------:R-:W-:Y:S01]  /*22f0*/  IMAD R14, R8, R16, R18 ;  /* 0x00000010080e7224 */ /* 0x000fe200078e0212 */
[----:B------:R1:W-:Y:S01]  /*2300*/  STL [R1+0xc4], R4 ;  /* 0x0000c40401007387 */ /* 0x0003e20000100800 */
[----:B------:R-:W-:Y:S01]  /*2310*/  IMAD.MOV.U32 R5, RZ, RZ, R10 ;  /* 0x000000ffff057224 */ /* 0x000fe200078e000a */
[C---:B------:R-:W-:Y:S01]  /*2320*/  LOP3.LUT R10, R23.reuse, 0x3a, RZ, 0xfc, !PT ;  /* 0x0000003a170a7812 */ /* 0x040fe200078efcff */
[----:B------:R-:W-:Y:S01]  /*2330*/  @!P3 IMAD.IADD R0, R0, 0x1, -R8 ;  /* 0x000000010000b824 */ /* 0x000fe200078e0a08 */
[C---:B------:R-:W-:Y:S01]  /*2340*/  ISETP.GT.U32.AND P3, PT, R8.reuse, R2, PT ;  /* 0x000000020800720c */ /* 0x040fe20003f64070 */
[C---:B------:R-:W-:Y:S01]  /*2350*/  IMAD R12, R8.reuse, R15, R12 ;  /* 0x0000000f080c7224 */ /* 0x040fe200078e020c */
[----:B------:R-:W-:Y:S01]  /*2360*/  IABS R11, R10 ;  /* 0x0000000a000b7213 */ /* 0x000fe20000000000 */
[----:B------:R-:W-:Y:S01]  /*2370*/  @!P2 IMAD.MOV R5, RZ, RZ, -R5 ;  /* 0x000000ffff05a224 */ /* 0x000fe200078e0a05 */
[C---:B------:R-:W-:Y:S01]  /*2380*/  ISETP.GT.U32.AND P2, PT, R8.reuse, R14, PT ;  /* 0x0000000e0800720c */ /* 0x040fe20003f44070 */
[----:B0-----:R-:W-:Y:S01]  /*2390*/  IMAD.MOV.U32 R22, RZ, RZ, R28 ;  /* 0x000000ffff167224 */ /* 0x001fe200078e001c */
[C---:B------:R-:W-:Y:S01]  /*23a0*/  ISETP.GT.U32.AND P0, PT, R8.reuse, R0, PT ;  /* 0x000000000800720c */ /* 0x040fe20003f04070 */
[----:B-1----:R-:W-:Y:S01]  /*23b0*/  IMAD.MOV.U32 R4, RZ, RZ, R9 ;  /* 0x000000ffff047224 */ /* 0x002fe200078e0009 */
[C---:B------:R-:W-:Y:S01]  /*23c0*/  LOP3.LUT R9, R23.reuse, 0x3c, RZ, 0xfc, !PT ;  /* 0x0000003c17097812 */ /* 0x040fe200078efcff */
[----:B------:R-:W-:Y:S01]  /*23d0*/  STL [R1+0xc8], R5 ;  /* 0x0000c80501007387 */ /* 0x000fe20000100800 */
[----:B------:R-:W-:Y:S01]  /*23e0*/  LOP3.LUT R16, R23, 0x2e, RZ, 0xfc, !PT ;  /* 0x0000002e17107812 */ /* 0x000fe200078efcff */
[----:B------:R-:W-:Y:S01]  /*23f0*/  @!P6 IMAD.MOV R4, RZ, RZ, -R4 ;  /* 0x000000ffff04e224 */ /* 0x000fe200078e0a04 */
[----:B------:R-:W-:Y:S01]  /*2400*/  ISETP.GT.U32.AND P6, PT, R8, R12, PT ;  /* 0x0000000c0800720c */ /* 0x000fe20003fc4070 */
[----:B------:R-:W-:Y:S01]  /*2410*/  @!P3 IMAD.IADD R2, R2, 0x1, -R8 ;  /* 0x000000010202b824 */ /* 0x000fe200078e0a08 */
[----:B------:R-:W-:Y:S01]  /*2420*/  ISETP.GE.AND P3, PT, R3, RZ, PT ;  /* 0x000000ff0300720c */ /* 0x000fe20003f66270 */
[----:B------:R-:W-:Y:S01]  /*2430*/  IMAD.MOV.U32 R6, RZ, RZ, R22 ;  /* 0x000000ffff067224 */ /* 0x000fe200078e0016 */
[----:B------:R-:W-:Y:S01]  /*2440*/  IABS R3, R9 ;  /* 0x0000000900037213 */ /* 0x000fe20000000000 */
[--C-:B------:R-:W-:Y:S01]  /*2450*/  @!P2 IMAD.IADD R14, R14, 0x1, -R8.reuse ;  /* 0x000000010e0ea824 */ /* 0x100fe200078e0a08 */
[----:B------:R-:W-:Y:S01]  /*2460*/  ISETP.GE.AND P2, PT, R10, RZ, PT ;  /* 0x000000ff0a00720c */ /* 0x000fe20003f46270 */
[----:B------:R-:W-:Y:S01]  /*2470*/  @!P0 IMAD.IADD R0, R0, 0x1, -R8 ;  /* 0x0000000100008824 */ /* 0x000fe200078e0a08 */
[----:B------:R-:W-:Y:S01]  /*2480*/  ISETP.GE.AND P0, PT, R9, RZ, PT ;  /* 0x000000ff0900720c */ /* 0x000fe20003f06270 */
[----:B------:R-:W-:Y:S01]  /*2490*/  IMAD.HI.U32 R10, R19, R3, RZ ;  /* 0x00000003130a7227 */ /* 0x000fe200078e00ff */
[----:B------:R0:W-:Y:S01]  /*24a0*/  STL [R1+0xcc], R4 ;  /* 0x0000cc0401007387 */ /* 0x0001e20000100800 */
[----:B------:R-:W-:-:S02]  /*24b0*/  IABS R20, R16 ;  /* 0x0000001000147213 */ /* 0x000fc40000000000 */
[----:B------:R-:W-:Y:S01]  /*24c0*/  @!P6 IMAD.IADD R12, R12, 0x1, -R8 ;  /* 0x000000010c0ce824 */ /* 0x000fe200078e0a08 */
[C---:B------:R-:W-:Y:S01]  /*24d0*/  ISETP.GT.U32.AND P6, PT, R8.reuse, R14, PT ;  /* 0x0000000e0800720c */ /* 0x040fe20003fc4070 */
[----:B------:R-:W-:Y:S01]  /*24e0*/  IMAD.MOV R10, RZ, RZ, -R10 ;  /* 0x000000ffff0a7224 */ /* 0x000fe200078e0a0a */
[C---:B------:R-:W-:Y:S01]  /*24f0*/  LOP3.LUT R28, R23.reuse, 0x18, RZ, 0xfc, !PT ;  /* 0x00000018171c7812 */ /* 0x040fe200078efcff */
[----:B------:R-:W-:Y:S01]  /*2500*/  IMAD.MOV.U32 R9, RZ, RZ, R11 ;  /* 0x000000ffff097224 */ /* 0x000fe200078e000b */
[C---:B------:R-:W-:Y:S01]  /*2510*/  LOP3.LUT R11, R23.reuse, 0x32, RZ, 0xfc, !PT ;  /* 0x00000032170b7812 */ /* 0x040fe200078efcff */
[----:B------:R-:W-:Y:S01]  /*2520*/  IMAD R3, R8, R10, R3 ;  /* 0x0000000a08037224 */ /* 0x000fe200078e0203 */
[----:B------:R-:W-:Y:S01]  /*2530*/  LOP3.LUT R10, R23, 0x34, RZ, 0xfc, !PT ;  /* 0x00000034170a7812 */ /* 0x000fe200078efcff */
[----:B0-----:R-:W-:Y:S01]  /*2540*/  IMAD.MOV.U32 R4, RZ, RZ, R2 ;  /* 0x000000ffff047224 */ /* 0x001fe200078e0002 */
[----:B------:R-:W-:Y:S01]  /*2550*/  IABS R18, R11 ;  /* 0x0000000b00127213 */ /* 0x000fe20000000000 */
[----:B------:R-:W-:Y:S01]  /*2560*/  IMAD.HI.U32 R2, R19, R9, RZ ;  /* 0x0000000913027227 */ /* 0x000fe200078e00ff */
[----:B------:R-:W-:-:S03]  /*2570*/  IABS R22, R29 ;  /* 0x0000001d00167213 */ /* 0x000fc60000000000 */
[----:B------:R-:W-:Y:S01]  /*2580*/  @!P6 IMAD.IADD R14, R14, 0x1, -R8 ;  /* 0x000000010e0ee824 */ /* 0x000fe200078e0a08 */
[C---:B------:R-:W-:Y:S01]  /*2590*/  ISETP.GT.U32.AND P6, PT, R8.reuse, R3, PT ;  /* 0x000000030800720c */ /* 0x040fe20003fc4070 */
[----:B------:R-:W-:Y:S01]  /*25a0*/  @!P5 IMAD.MOV R4, RZ, RZ, -R4 ;  /* 0x000000ffff04d224 */ /* 0x000fe200078e0a04 */
[C---:B------:R-:W-:Y:S01]  /*25b0*/  ISETP.GT.U32.AND P5, PT, R8.reuse, R12, PT ;  /* 0x0000000c0800720c */ /* 0x040fe20003fa4070 */
[----:B------:R-:W-:Y:S02]  /*25c0*/  IMAD.MOV R2, RZ, RZ, -R2 ;  /* 0x000000ffff027224 */ /* 0x000fe400078e0a02 */
[----:B------:R-:W-:Y:S01]  /*25d0*/  IMAD.MOV.U32 R5, RZ, RZ, R14 ;  /* 0x000000ffff057224 */ /* 0x000fe200078e000e */
[----:B------:R0:W-:Y:S01]  /*25e0*/  STL [R1+0xd4], R4 ;  /* 0x0000d40401007387 */ /* 0x0001e20000100800 */
[----:B------:R-:W-:Y:S01]  /*25f0*/  IMAD R9, R8, R2, R9 ;  /* 0x0000000208097224 */ /* 0x000fe200078e0209 */
[----:B------:R-:W-:Y:S01]  /*2600*/  LOP3.LUT R2, R23, 0x36, RZ, 0xfc, !PT ;  /* 0x0000003617027812 */ /* 0x000fe200078efcff */
[----:B------:R-:W-:-:S02]  /*2610*/  @!P1 IMAD.MOV R5, RZ, RZ, -R5 ;  /* 0x000000ffff059224 */ /* 0x000fc400078e0a05 */
[----:B------:R-:W-:Y:S01]  /*2620*/  IMAD.HI.U32 R15, R19, R20, RZ ;  /* 0x00000014130f7227 */ /* 0x000fe200078e00ff */
[----:B------:R-:W-:-:S03]  /*2630*/  ISETP.GT.U32.AND P1, PT, R8, R9, PT ;  /* 0x000000090800720c */ /* 0x000fc60003f24070 */
[----:B------:R-:W-:Y:S02]  /*2640*/  @!P6 IMAD.IADD R3, R3, 0x1, -R8 ;  /* 0x000000010303e824 */ /* 0x000fe400078e0a08 */
[----:B0-----:R-:W-:Y:S01]  /*2650*/  IMAD.MOV.U32 R4, RZ, RZ, R0 ;  /* 0x000000ffff047224 */ /* 0x001fe200078e0000 */
[----:B------:R-:W-:Y:S01]  /*2660*/  LOP3.LUT R0, R23, 0x38, RZ, 0xfc, !PT ;  /* 0x0000003817007812 */ /* 0x000fe200078efcff */
[----:B------:R-:W-:Y:S01]  /*2670*/  @!P5 IMAD.IADD R12, R12, 0x1, -R8 ;  /* 0x000000010c0cd824 */ /* 0x000fe200078e0a08 */
[----:B------:R-:W-:Y:S01]  /*2680*/  ISETP.GE.AND P5, PT, R2, RZ, PT ;  /* 0x000000ff0200720c */ /* 0x000fe20003fa6270 */
[----:B------:R-:W-:Y:S01]  /*2690*/  @!P4 IMAD.MOV R4, RZ, RZ, -R4 ;  /* 0x000000ffff04c224 */ /* 0x000fe200078e0a04 */
[----:B------:R-:W-:Y:S01]  /*26a0*/  ISETP.GE.AND P4, PT, R0, RZ, PT ;  /* 0x000000ff0000720c */ /* 0x000fe20003f86270 */
[----:B------:R-:W-:Y:S01]  /*26b0*/  IMAD.MOV R15, RZ, RZ, -R15 ;  /* 0x000000ffff0f7224 */ /* 0x000fe200078e0a0f */
[----:B------:R-:W-:Y:S01]  /*26c0*/  IABS R0, R0 ;  /* 0x0000000000007213 */ /* 0x000fe20000000000 */
[----:B------:R-:W-:Y:S01]  /*26d0*/  @!P1 IMAD.IADD R9, R9, 0x1, -R8 ;  /* 0x0000000109099824 */ /* 0x000fe200078e0a08 */
[C---:B------:R-:W-:Y:S01]  /*26e0*/  ISETP.GT.U32.AND P6, PT, R8.reuse, R3, PT ;  /* 0x000000030800720c */ /* 0x040fe20003fc4070 */
[----:B------:R0:W-:Y:S01]  /*26f0*/  STL [R1+0xdc], R4 ;  /* 0x0000dc0401007387 */ /* 0x0001e20000100800 */
[----:B------:R-:W-:Y:S01]  /*2700*/  IABS R2, R2 ;  /* 0x0000000200027213 */ /* 0x000fe20000000000 */
[----:B------:R-:W-:Y:S01]  /*2710*/  IMAD.HI.U32 R13, R19, R0, RZ ;  /* 0x00000000130d7227 */ /* 0x000fe200078e00ff */
[----:B------:R-:W-:Y:S01]  /*2720*/  ISETP.GT.U32.AND P1, PT, R8, R9, PT ;  /* 0x000000090800720c */ /* 0x000fe20003f24070 */
[----:B------:R-:W-:Y:S02]  /*2730*/  STL [R1+0xe0], R5 ;  /* 0x0000e00501007387 */ /* 0x000fe40000100800 */
[----:B------:R-:W-:-:S02]  /*2740*/  IMAD.MOV R13, RZ, RZ, -R13 ;  /* 0x000000ffff0d7224 */ /* 0x000fc400078e0a0d */
[----:B------:R-:W-:Y:S02]  /*2750*/  IMAD R20, R8, R15, R20 ;  /* 0x0000000f08147224 */ /* 0x000fe400078e0214 */
[----:B0-----:R-:W-:Y:S02]  /*2760*/  IMAD.MOV.U32 R4, RZ, RZ, R12 ;  /* 0x000000ffff047224 */ /* 0x001fe400078e000c */
[----:B------:R-:W-:-:S04]  /*2770*/  IMAD.HI.U32 R12, R19, R2, RZ ;  /* 0x00000002130c7227 */ /* 0x000fc800078e00ff */
[----:B------:R-:W-:Y:S01]  /*2780*/  @!P3 IMAD.MOV R4, RZ, RZ, -R4 ;  /* 0x000000ffff04b224 */ /* 0x000fe200078e0a04 */
[----:B------:R-:W-:Y:S01]  /*2790*/  ISETP.GE.AND P3, PT, R10, RZ, PT ;  /* 0x000000ff0a00720c */ /* 0x000fe20003f66270 */
[C---:B------:R-:W-:Y:S01]  /*27a0*/  IMAD R0, R8.reuse, R13, R0 ;  /* 0x0000000d08007224 */ /* 0x040fe200078e0200 */
[----:B------:R-:W-:Y:S01]  /*27b0*/  IABS R10, R10 ;  /* 0x0000000a000a7213 */ /* 0x000fe20000000000 */
[----:B------:R-:W-:Y:S01]  /*27c0*/  IMAD.MOV R12, RZ, RZ, -R12 ;  /* 0x000000ffff0c7224 */ /* 0x000fe200078e0a0c */
[----:B------:R0:W-:Y:S01]  /*27d0*/  STL [R1+0xe4], R4 ;  /* 0x0000e40401007387 */ /* 0x0001e20000100800 */
[----:B------:R-:W-:Y:S01]  /*27e0*/  @!P6 IMAD.IADD R3, R3, 0x1, -R8 ;  /* 0x000000010303e824 */ /* 0x000fe200078e0a08 */
[C---:B------:R-:W-:Y:S01]  /*27f0*/  ISETP.GT.U32.AND P6, PT, R8.reuse, R0, PT ;  /* 0x000000000800720c */ /* 0x040fe20003fc4070 */
[----:B------:R-:W-:Y:S01]  /*2800*/  IMAD R2, R8, R12, R2 ;  /* 0x0000000c08027224 */ /* 0x000fe200078e0202 */
[----:B------:R-:W-:Y:S01]  /*2810*/  IABS R13, R21 ;  /* 0x00000015000d7213 */ /* 0x000fe20000000000 */
[----:B------:R-:W-:-:S04]  /*2820*/  IMAD.HI.U32 R14, R19, R10, RZ ;  /* 0x0000000a130e7227 */ /* 0x000fc800078e00ff */
[----:B------:R-:W-:-:S04]  /*2830*/  IMAD.HI.U32 R12, R19, R18, RZ ;  /* 0x00000012130c7227 */ /* 0x000fc800078e00ff */
[----:B0-----:R-:W-:Y:S02]  /*2840*/  IMAD.MOV.U32 R4, RZ, RZ, R3 ;  /* 0x000000ffff047224 */ /* 0x001fe400078e0003 */
[----:B------:R-:W-:Y:S02]  /*2850*/  IMAD.MOV R14, RZ, RZ, -R14 ;  /* 0x000000ffff0e7224 */ /* 0x000fe400078e0a0e */
[----:B------:R-:W-:Y:S02]  /*2860*/  IMAD.MOV R12, RZ, RZ, -R12 ;  /* 0x000000ffff0c7224 */ /* 0x000fe400078e0a0c */
[----:B------:R-:W-:Y:S01]  /*2870*/  @!P0 IMAD.MOV R4, RZ, RZ, -R4 ;  /* 0x000000ffff048224 */ /* 0x000fe200078e0a04 */
[C---:B------:R-:W-:Y:S01]  /*2880*/  ISETP.GT.U32.AND P0, PT, R8.reuse, R2, PT ;  /* 0x000000020800720c */ /* 0x040fe20003f04070 */
[C---:B------:R-:W-:Y:S02]  /*2890*/  IMAD R3, R8.reuse, R14, R10 ;  /* 0x0000000e08037224 */ /* 0x040fe400078e020a */
[C---:B------:R-:W-:Y:S01]  /*28a0*/  IMAD R18, R8.reuse, R12, R18 ;  /* 0x0000000c08127224 */ /* 0x040fe200078e0212 */
[----:B------:R0:W-:Y:S01]  /*28b0*/  STL [R1+0xd8], R4 ;  /* 0x0000d80401007387 */ /* 0x0001e20000100800 */
[--C-:B------:R-:W-:Y:S01]  /*28c0*/  @!P1 IMAD.IADD R9, R9, 0x1, -R8.reuse ;  /* 0x0000000109099824 */ /* 0x100fe200078e0a08 */
[----:B------:R-:W-:Y:S01]  /*28d0*/  ISETP.GT.U32.AND P1, PT, R8, R3, PT ;  /* 0x000000030800720c */ /* 0x000fe20003f24070 */
[----:B------:R-:W-:Y:S01]  /*28e0*/  @!P6 IMAD.IADD R0, R0, 0x1, -R8 ;  /* 0x000000010000e824 */ /* 0x000fe200078e0a08 */
[----:B------:R-:W-:Y:S01]  /*28f0*/  ISETP.GT.U32.AND P6, PT, R8, R18, PT ;  /* 0x000000120800720c */ /* 0x000fe20003fc4070 */
[----:B------:R-:W-:Y:S01]  /*2900*/  IMAD.HI.U32 R10, R19, R13, RZ ;  /* 0x0000000d130a7227 */ /* 0x000fe200078e00ff */
[----:B------:R-:W-:-:S03]  /*2910*/  LOP3.LUT R12, R23, 0x2c, RZ, 0xfc, !PT ;  /* 0x0000002c170c7812 */ /* 0x000fc600078efcff */
[----:B------:R-:W-:Y:S01]  /*2920*/  @!P0 IMAD.IADD R2, R2, 0x1, -R8 ;  /* 0x0000000102028824 */ /* 0x000fe200078e0a08 */
[C---:B------:R-:W-:Y:S01]  /*2930*/  ISETP.GT.U32.AND P0, PT, R8.reuse, R0, PT ;  /* 0x000000000800720c */ /* 0x040fe20003f04070 */
[----:B0-----:R-:W-:Y:S01]  /*2940*/  IMAD.MOV.U32 R4, RZ, RZ, R9 ;  /* 0x000000ffff047224 */ /* 0x001fe200078e0009 */
[----:B------:R-:W-:Y:S01]  /*2950*/  IABS R14, R12 ;  /* 0x0000000c000e7213 */ /* 0x000fe20000000000 */
[----:B------:R-:W-:Y:S02]  /*2960*/  IMAD.MOV R10, RZ, RZ, -R10 ;  /* 0x000000ffff0a7224 */ /* 0x000fe400078e0a0a */
[--C-:B------:R-:W-:Y:S01]  /*2970*/  @!P1 IMAD.IADD R3, R3, 0x1, -R8.reuse ;  /* 0x0000000103039824 */ /* 0x100fe200078e0a08 */
[----:B------:R-:W-:Y:S01]  /*2980*/  ISETP.GT.U32.AND P1, PT, R8, R2, PT ;  /* 0x000000020800720c */ /* 0x000fe20003f24070 */
[----:B------:R-:W-:Y:S02]  /*2990*/  @!P6 IMAD.IADD R18, R18, 0x1, -R8 ;  /* 0x000000011212e824 */ /* 0x000fe400078e0a08 */
[----:B------:R-:W-:Y:S01]  /*29a0*/  @!P2 IMAD.MOV R4, RZ, RZ, -R4 ;  /* 0x000000ffff04a224 */ /* 0x000fe200078e0a04 */
[C---:B------:R-:W-:Y:S01]  /*29b0*/  ISETP.GT.U32.AND P6, PT, R8.reuse, R3, PT ;  /* 0x000000030800720c */ /* 0x040fe20003fc4070 */
[C---:B------:R-:W-:Y:S01]  /*29c0*/  IMAD R13, R8.reuse, R10, R13 ;  /* 0x0000000a080d7224 */ /* 0x040fe200078e020d */
[----:B------:R-:W-:Y:S01]  /*29d0*/  ISETP.GT.U32.AND P2, PT, R8, R18, PT ;  /* 0x000000120800720c */ /* 0x000fe20003f44070 */
[--C-:B------:R-:W-:Y:S01]  /*29e0*/  @!P0 IMAD.IADD R0, R0, 0x1, -R8.reuse ;  /* 0x0000000100008824 */ /* 0x100fe200078e0a08 */
[----:B------:R-:W-:Y:S01]  /*29f0*/  LOP3.LUT R10, R23, 0x2a, RZ, 0xfc, !PT ;  /* 0x0000002a170a7812 */ /* 0x000fe200078efcff */
[----:B------:R-:W-:Y:S01]  /*2a00*/  IMAD.HI.U32 R17, R19, R14, RZ ;  /* 0x0000000e13117227 */ /* 0x000fe200078e00ff */
[----:B------:R-:W-:Y:S01]  /*2a10*/  ISETP.GT.U32.AND P0, PT, R8, R13, PT ;  /* 0x0000000d0800720c */ /* 0x000fe20003f04070 */
[----:B------:R0:W-:Y:S01]  /*2a20*/  STL [R1+0xd0], R4 ;  /* 0x0000d00401007387 */ /* 0x0001e20000100800 */
[----:B------:R-:W-:Y:S01]  /*2a30*/  IABS R9, R10 ;  /* 0x0000000a00097213 */ /* 0x000fe20000000000 */
[--C-:B------:R-:W-:Y:S01]  /*2a40*/  @!P1 IMAD.IADD R2, R2, 0x1, -R8.reuse ;  /* 0x0000000102029824 */ /* 0x100fe200078e0a08 */
[----:B------:R-:W-:Y:S01]  /*2a50*/  ISETP.GE.AND P1, PT, R11, RZ, PT ;  /* 0x000000ff0b00720c */ /* 0x000fe20003f26270 */
[----:B------:R-:W-:Y:S01]  /*2a60*/  IMAD.MOV R17, RZ, RZ, -R17 ;  /* 0x000000ffff117224 */ /* 0x000fe200078e0a11 */
[----:B------:R-:W-:Y:S01]  /*2a70*/  LOP3.LUT R11, R23, 0x28, RZ, 0xfc, !PT ;  /* 0x00000028170b7812 */ /* 0x000fe200078efcff */
[--C-:B------:R-:W-:Y:S01]  /*2a80*/  @!P6 IMAD.IADD R3, R3, 0x1, -R8.reuse ;  /* 0x000000010303e824 */ /* 0x100fe200078e0a08 */
[----:B------:R-:W-:Y:S01]  /*2a90*/  ISETP.GT.U32.AND P6, PT, R8, R20, PT ;  /* 0x000000140800720c */ /* 0x000fe20003fc4070 */
[----:B------:R-:W-:Y:S01]  /*2aa0*/  @!P2 IMAD.IADD R18, R18, 0x1, -R8 ;  /* 0x000000011212a824 */ /* 0x000fe200078e0a08 */
[----:B------:R-:W-:Y:S01]  /*2ab0*/  ISETP.GE.AND P2, PT, R21, RZ, PT ;  /* 0x000000ff1500720c */ /* 0x000fe20003f46270 */
[----:B------:R-:W-:Y:S01]  /*2ac0*/  IMAD.HI.U32 R15, R19, R9, RZ ;  /* 0x00000009130f7227 */ /* 0x000fe200078e00ff */
[----:B------:R-:W-:-:S03]  /*2ad0*/  IABS R21, R11 ;  /* 0x0000000b00157213 */ /* 0x000fc60000000000 */
[----:B------:R-:W-:Y:S01]  /*2ae0*/  @!P0 IMAD.IADD R13, R13, 0x1, -R8 ;  /* 0x000000010d0d8824 */ /* 0x000fe200078e0a08 */
[----:B------:R-:W-:Y:S01]  /*2af0*/  ISETP.GE.AND P0, PT, R16, RZ, PT ;  /* 0x000000ff1000720c */ /* 0x000fe20003f06270 */
[----:B------:R-:W-:Y:S02]  /*2b00*/  IMAD.MOV.U32 R16, RZ, RZ, R21 ;  /* 0x000000ffff107224 */ /* 0x000fe400078e0015 */
[----:B------:R-:W-:Y:S01]  /*2b10*/  @!P4 IMAD.MOV R0, RZ, RZ, -R0 ;  /* 0x000000ffff00c224 */ /* 0x000fe200078e0a00 */
[C---:B------:R-:W-:Y:S01]  /*2b20*/  ISETP.GT.U32.AND P4, PT, R8.reuse, R13, PT ;  /* 0x0000000d0800720c */ /* 0x040fe20003f84070 */
[----:B------:R-:W-:Y:S02]  /*2b30*/  IMAD R14, R8, R17, R14 ;  /* 0x00000011080e7224 */ /* 0x000fe400078e020e */
[----:B------:R-:W-:Y:S01]  /*2b40*/  IMAD.MOV R15, RZ, RZ, -R15 ;  /* 0x000000ffff0f7224 */ /* 0x000fe200078e0a0f */
[----:B------:R1:W-:Y:S01]  /*2b50*/  STL [R1+0xb54], R0 ;  /* 0x000b540001007387 */ /* 0x0003e20000100800 */
[----:B------:R-:W-:-:S04]  /*2b60*/  IMAD.HI.U32 R17, R19, R16, RZ ;  /* 0x0000001013117227 */ /* 0x000fc800078e00ff */
[----:B------:R-:W-:Y:S01]  /*2b70*/  IMAD R9, R8, R15, R9 ;  /* 0x0000000f08097224 */ /* 0x000fe200078e0209 */
[----:B------:R-:W-:Y:S01]  /*2b80*/  LOP3.LUT R15, R23, 0x26, RZ, 0xfc, !PT ;  /* 0x00000026170f7812 */ /* 0x000fe200078efcff */
[----:B------:R-:W-:Y:S01]  /*2b90*/  @!P6 IMAD.IADD R20, R20, 0x1, -R8 ;  /* 0x000000011414e824 */ /* 0x000fe200078e0a08 */
[----:B------:R-:W-:Y:S01]  /*2ba0*/  ISETP.GT.U32.AND P6, PT, R8, R14, PT ;  /* 0x0000000e0800720c */ /* 0x000fe20003fc4070 */
[----:B------:R-:W-:Y:S02]  /*2bb0*/  IMAD.MOV R17, RZ, RZ, -R17 ;  /* 0x000000ffff117224 */ /* 0x000fe400078e0a11 */
[----:B------:R-:W-:Y:S01]  /*2bc0*/  @!P3 IMAD.MOV R3, RZ, RZ, -R3 ;  /* 0x000000ffff03b224 */ /* 0x000fe200078e0a03 */
[----:B------:R-:W-:Y:S01]  /*2bd0*/  ISETP.GE.AND P3, PT, R12, RZ, PT ;  /* 0x000000ff0c00720c */ /* 0x000fe20003f66270 */
[----:B------:R-:W-:Y:S01]  /*2be0*/  @!P5 IMAD.MOV R2, RZ, RZ, -R2 ;  /* 0x000000ffff02d224 */ /* 0x000fe200078e0a02 */
[----:B------:R-:W-:Y:S01]  /*2bf0*/  ISETP.GT.U32.AND P5, PT, R8, R20, PT ;  /* 0x000000140800720c */ /* 0x000fe20003fa4070 */
[----:B0-----:R-:W-:-:S02]  /*2c00*/  IMAD.MOV.U32 R4, RZ, RZ, R18 ;  /* 0x000000ffff047224 */ /* 0x001fc400078e0012 */
[C---:B------:R-:W-:Y:S01]  /*2c10*/  IMAD R12, R8.reuse, R17, R16 ;  /* 0x00000011080c7224 */ /* 0x040fe200078e0210 */
[----:B------:R-:W-:Y:S01]  /*2c20*/  IABS R17, R15 ;  /* 0x0000000f00117213 */ /* 0x000fe20000000000 */
[----:B------:R-:W-:Y:S01]  /*2c30*/  @!P1 IMAD.MOV R4, RZ, RZ, -R4 ;  /* 0x000000ffff049224 */ /* 0x000fe200078e0a04 */
[----:B------:R-:W-:Y:S01]  /*2c40*/  ISETP.GT.U32.AND P1, PT, R8, R9, PT ;  /* 0x000000090800720c */ /* 0x000fe20003f24070 */
[----:B------:R-:W-:Y:S01]  /*2c50*/  @!P4 IMAD.IADD R13, R13, 0x1, -R8 ;  /* 0x000000010d0dc824 */ /* 0x000fe200078e0a08 */
[----:B------:R-:W-:Y:S01]  /*2c60*/  ISETP.GE.AND P4, PT, R10, RZ, PT ;  /* 0x000000ff0a00720c */ /* 0x000fe20003f86270 */
[----:B------:R-:W-:Y:S01]  /*2c70*/  IMAD.MOV.U32 R10, RZ, RZ, R17 ;  /* 0x000000ffff0a7224 */ /* 0x000fe200078e0011 */
[----:B------:R-:W-:Y:S01]  /*2c80*/  STL [R1+0xb58], R2 ;  /* 0x000b580201007387 */ /* 0x000fe20000100800 */
[----:B-1----:R-:W-:Y:S01]  /*2c90*/  IMAD.MOV.U32 R0, RZ, RZ, R13 ;  /* 0x000000ffff007224 */ /* 0x002fe200078e000d */
[----:B------:R-:W-:Y:S01]  /*2ca0*/  LOP3.LUT R16, R23, 0x24, RZ, 0xfc, !PT ;  /* 0x0000002417107812 */ /* 0x000fe200078efcff */
[----:B------:R-:W-:Y:S01]  /*2cb0*/  IMAD.HI.U32 R21, R19, R10, RZ ;  /* 0x0000000a13157227 */ /* 0x000fe200078e00ff */
[----:B------:R-:W-:Y:S02]  /*2cc0*/  STL [R1+0xb5c], R3 ;  /* 0x000b5c0301007387 */ /* 0x000fe40000100800 */
[----:B------:R-:W-:Y:S01]  /*2cd0*/  IABS R17, R16 ;  /* 0x0000001000117213 */ /* 0x000fe20000000000 */
[----:B------:R-:W-:Y:S01]  /*2ce0*/  @!P2 IMAD.MOV R0, RZ, RZ, -R0 ;  /* 0x000000ffff00a224 */ /* 0x000fe200078e0a00 */
[----:B------:R-:W-:Y:S01]  /*2cf0*/  STL [R1+0xac], R4 ;  /* 0x0000ac0401007387 */ /* 0x000fe20000100800 */
[--C-:B------:R-:W-:Y:S01]  /*2d00*/  @!P5 IMAD.IADD R20, R20, 0x1, -R8.reuse ;  /* 0x000000011414d824 */ /* 0x100fe200078e0a08 */
[----:B------:R-:W-:Y:S01]  /*2d10*/  ISETP.GT.U32.AND P5, PT, R8, R12, PT ;  /* 0x0000000c0800720c */ /* 0x000fe20003fa4070 */
[--C-:B------:R-:W-:Y:S01]  /*2d20*/  @!P6 IMAD.IADD R14, R14, 0x1, -R8.reuse ;  /* 0x000000010e0ee824 */ /* 0x100fe200078e0a08 */
[----:B------:R0:W-:Y:S01]  /*2d30*/  STL [R1+0xb0], R0 ;  /* 0x0000b00001007387 */ /* 0x0001e20000100800 */
[----:B------:R-:W-:Y:S01]  /*2d40*/  IMAD.MOV R21, RZ, RZ, -R21 ;  /* 0x000000ffff157224 */ /* 0x000fe200078e0a15 */
[----:B------:R-:W-:Y:S01]  /*2d50*/  ISETP.GE.AND P6, PT, R11, RZ, PT ;  /* 0x000000ff0b00720c */ /* 0x000fe20003fc6270 */
[----:B------:R-:W-:Y:S01]  /*2d60*/  @!P1 IMAD.IADD R9, R9, 0x1, -R8 ;  /* 0x0000000109099824 */ /* 0x000fe200078e0a08 */
[C---:B------:R-:W-:Y:S01]  /*2d70*/  ISETP.GT.U32.AND P1, PT, R8.reuse, R14, PT ;  /* 0x0000000e0800720c */ /* 0x040fe20003f24070 */
[C---:B------:R-:W-:Y:S01]  /*2d80*/  IMAD R10, R8.reuse, R21, R10 ;  /* 0x00000015080a7224 */ /* 0x040fe200078e020a */
[----:B------:R-:W-:Y:S01]  /*2d90*/  LOP3.LUT R11, R23, 0x22, RZ, 0xfc, !PT ;  /* 0x00000022170b7812 */ /* 0x000fe200078efcff */
[----:B------:R-:W-:Y:S01]  /*2da0*/  IMAD.HI.U32 R18, R19, R17, RZ ;  /* 0x0000001113127227 */ /* 0x000fe200078e00ff */
[----:B------:R-:W-:-:S02]  /*2db0*/  ISETP.GT.U32.AND P2, PT, R8, R9, PT ;  /* 0x000000090800720c */ /* 0x000fc40003f44070 */
[----:B------:R-:W-:Y:S01]  /*2dc0*/  IABS R13, R11 ;  /* 0x0000000b000d7213 */ /* 0x000fe20000000000 */
[----:B0-----:R-:W-:Y:S01]  /*2dd0*/  IMAD.MOV.U32 R0, RZ, RZ, R20 ;  /* 0x000000ffff007224 */ /* 0x001fe200078e0014 */
[----:B------:R-:W-:Y:S01]  /*2de0*/  LOP3.LUT R4, R23, 0x10, RZ, 0xfc, !PT ;  /* 0x0000001017047812 */ /* 0x000fe200078efcff */
[----:B------:R-:W-:Y:S02]  /*2df0*/  @!P5 IMAD.IADD R12, R12, 0x1, -R8 ;  /* 0x000000010c0cd824 */ /* 0x000fe400078e0a08 */
[----:B------:R-:W-:Y:S01]  /*2e00*/  @!P0 IMAD.MOV R0, RZ, RZ, -R0 ;  /* 0x000000ffff008224 */ /* 0x000fe200078e0a00 */
[----:B------:R-:W-:Y:S01]  /*2e10*/  ISETP.GT.U32.AND P0, PT, R8, R10, PT ;  /* 0x0000000a0800720c */ /* 0x000fe20003f04070 */
[----:B------:R-:W-:Y:S01]  /*2e20*/  @!P1 IMAD.IADD R14, R14, 0x1, -R8 ;  /* 0x000000010e0e9824 */ /* 0x000fe200078e0a08 */
[C---:B------:R-:W-:Y:S01]  /*2e30*/  ISETP.GT.U32.AND P5, PT, R8.reuse, R12, PT ;  /* 0x0000000c0800720c */ /* 0x040fe20003fa4070 */
[----:B------:R-:W-:Y:S01]  /*2e40*/  IMAD.MOV R18, RZ, RZ, -R18 ;  /* 0x000000ffff127224 */ /* 0x000fe200078e0a12 */
[----:B------:R-:W-:Y:S01]  /*2e50*/  ISETP.GE.AND P1, PT, R15, RZ, PT ;  /* 0x000000ff0f00720c */ /* 0x000fe20003f26270 */
[----:B------:R-:W-:Y:S01]  /*2e60*/  IMAD.MOV.U32 R2, RZ, RZ, R14 ;  /* 0x000000ffff027224 */ /* 0x000fe200078e000e */
[----:B------:R-:W-:Y:S01]  /*2e70*/  STL [R1+0x24], R0 ;  /* 0x0000240001007387 */ /* 0x000fe20000100800 */
[----:B------:R-:W-:-:S02]  /*2e80*/  IMAD R15, R8, R18, R17 ;  /* 0x00000012080f7224 */ /* 0x000fc400078e0211 */
[----:B------:R-:W-:Y:S02]  /*2e90*/  @!P3 IMAD.MOV R2, RZ, RZ, -R2 ;  /* 0x000000ffff02b224 */ /* 0x000fe400078e0a02 */
[--C-:B------:R-:W-:Y:S01]  /*2ea0*/  @!P2 IMAD.IADD R9, R9, 0x1, -R8.reuse ;  /* 0x000000010909a824 */ /* 0x100fe200078e0a08 */
[----:B------:R-:W-:Y:S01]  /*2eb0*/  ISETP.GE.AND P2, PT, R16, RZ, PT ;  /* 0x000000ff1000720c */ /* 0x000fe20003f46270 */
[--C-:B------:R-:W-:Y:S01]  /*2ec0*/  @!P0 IMAD.IADD R10, R10, 0x1, -R8.reuse ;  /* 0x000000010a0a8824 */ /* 0x100fe200078e0a08 */
[----:B------:R0:W-:Y:S01]  /*2ed0*/  STL [R1+0x50], R2 ;  /* 0x0000500201007387 */ /* 0x0001e20000100800 */
[----:B------:R-:W-:Y:S01]  /*2ee0*/  @!P5 IMAD.IADD R12, R12, 0x1, -R8 ;  /* 0x000000010c0cd824 */ /* 0x000fe200078e0a08 */
[C---:B------:R-:W-:Y:S01]  /*2ef0*/  ISETP.GT.U32.AND P5, PT, R8.reuse, R15, PT ;  /* 0x0000000f0800720c */ /* 0x040fe20003fa4070 */
[----:B------:R-:W-:Y:S01]  /*2f00*/  IMAD.HI.U32 R20, R19, R13, RZ ;  /* 0x0000000d13147227 */ /* 0x000fe200078e00ff */
[----:B------:R-:W-:Y:S02]  /*2f10*/  ISETP.GT.U32.AND P3, PT, R8, R10, PT ;  /* 0x0000000a0800720c */ /* 0x000fe40003f64070 */
[----:B------:R-:W-:Y:S01]  /*2f20*/  ISETP.GE.AND P0, PT, R11, RZ, PT ;  /* 0x000000ff0b00720c */ /* 0x000fe20003f06270 */
[----:B------:R-:W-:Y:S01]  /*2f30*/  IMAD.MOV R20, RZ, RZ, -R20 ;  /* 0x000000ffff147224 */ /* 0x000fe200078e0a14 */
[----:B------:R-:W-:Y:S01]  /*2f40*/  IABS R16, c[0x0][0x178] ;  /* 0x00005e0000107a13 */ /* 0x000fe20000000000 */
[----:B------:R-:W-:-:S02]  /*2f50*/  IMAD.MOV.U32 R3, RZ, RZ, R12 ;  /* 0x000000ffff037224 */ /* 0x000fc400078e000c */
[----:B0-----:R-:W-:Y:S01]  /*2f60*/  IMAD.MOV.U32 R2, RZ, RZ, R9 ;  /* 0x000000ffff027224 */ /* 0x001fe200078e0009 */
[----:B------:R-:W-:Y:S01]  /*2f70*/  LOP3.LUT R9, R23, 0x1a, RZ, 0xfc, !PT ;  /* 0x0000001a17097812 */ /* 0x000fe200078efcff */
[----:B------:R-:W-:Y:S02]  /*2f80*/  IMAD R11, R8, R20, R13 ;  /* 0x00000014080b7224 */ /* 0x000fe400078e020d */
[----:B------:R-:W-:Y:S02]  /*2f90*/  @!P4 IMAD.MOV R2, RZ, RZ, -R2 ;  /* 0x000000ffff02c224 */ /* 0x000fe400078e0a02 */
[--C-:B------:R-:W-:Y:S01]  /*2fa0*/  @!P3 IMAD.IADD R10, R10, 0x1, -R8.reuse ;  /* 0x000000010a0ab824 */ /* 0x100fe200078e0a08 */
[----:B------:R-:W-:Y:S01]  /*2fb0*/  ISETP.GE.AND P3, PT, R25, RZ, PT ;  /* 0x000000ff1900720c */ /* 0x000fe20003f66270 */
[----:B------:R-:W-:Y:S01]  /*2fc0*/  @!P5 IMAD.IADD R15, R15, 0x1, -R8 ;  /* 0x000000010f0fd824 */ /* 0x000fe200078e0a08 */
[----:B------:R0:W-:Y:S01]  /*2fd0*/  STL [R1+0x58], R2 ;  /* 0x0000580201007387 */ /* 0x0001e20000100800 */
[----:B------:R-:W-:Y:S01]  /*2fe0*/  ISETP.GE.AND P5, PT, R24, RZ, PT ;  /* 0x000000ff1800720c */ /* 0x000fe20003fa6270 */
[----:B------:R-:W-:Y:S01]  /*2ff0*/  @!P6 IMAD.MOV R3, RZ, RZ, -R3 ;  /* 0x000000ffff03e224 */ /* 0x000fe200078e0a03 */
[----:B------:R-:W-:Y:S01]  /*3000*/  IABS R24, R24 ;  /* 0x0000001800187213 */ /* 0x000fe20000000000 */
[----:B------:R-:W-:Y:S01]  /*3010*/  IMAD.MOV.U32 R0, RZ, RZ, R16 ;  /* 0x000000ffff007224 */ /* 0x000fe200078e0010 */
[----:B------:R-:W-:-:S02]  /*3020*/  ISETP.GT.U32.AND P4, PT, R8, R15, PT ;  /* 0x0000000f0800720c */ /* 0x000fc40003f84070 */
[----:B------:R-:W-:Y:S01]  /*3030*/  IABS R25, R25 ;  /* 0x0000001900197213 */ /* 0x000fe20000000000 */
[----:B------:R-:W-:Y:S01]  /*3040*/  IMAD.HI.U32 R12, R19, R24, RZ ;  /* 0x00000018130c7227 */ /* 0x000fe200078e00ff */
[----:B------:R1:W-:Y:S01]  /*3050*/  STL [R1+0x60], R3 ;  /* 0x0000600301007387 */ /* 0x0003e20000100800 */
[----:B------:R-:W2:Y:S01]  /*3060*/  I2F.RP R17, R0 ;  /* 0x0000000000117306 */ /* 0x000ea20000209400 */
[----:B------:R-:W-:Y:S01]  /*3070*/  ISETP.GE.AND P6, PT, R26, RZ, PT ;  /* 0x000000ff1a00720c */ /* 0x000fe20003fc6270 */
[----:B0-----:R-:W-:Y:S01]  /*3080*/  IMAD.MOV.U32 R2, RZ, RZ, R10 ;  /* 0x000000ffff027224 */ /* 0x001fe200078e000a */
[----:B------:R-:W-:Y:S01]  /*3090*/  IABS R10, R28 ;  /* 0x0000001c000a7213 */ /* 0x000fe20000000000 */
[----:B------:R-:W-:Y:S01]  /*30a0*/  IMAD.MOV R12, RZ, RZ, -R12 ;  /* 0x000000ffff0c7224 */ /* 0x000fe200078e0a0c */
[----:B------:R-:W-:Y:S01]  /*30b0*/  IABS R26, R26 ;  /* 0x0000001a001a7213 */ /* 0x000fe20000000000 */
[----:B------:R-:W-:Y:S01]  /*30c0*/  @!P1 IMAD.MOV R2, RZ, RZ, -R2 ;  /* 0x000000ffff029224 */ /* 0x000fe200078e0a02 */
[----:B------:R-:W-:Y:S01]  /*30d0*/  ISETP.GT.U32.AND P1, PT, R8, R11, PT ;  /* 0x0000000b0800720c */ /* 0x000fe20003f24070 */
[----:B------:R-:W-:Y:S01]  /*30e0*/  @!P4 IMAD.IADD R15, R15, 0x1, -R8 ;  /* 0x000000010f0fc824 */ /* 0x000fe200078e0a08 */
[----:B------:R-:W-:Y:S01]  /*30f0*/  ISETP.GE.AND P4, PT, R9, RZ, PT ;  /* 0x000000ff0900720c */ /* 0x000fe20003f86270 */
[----:B------:R-:W-:Y:S01]  /*3100*/  IMAD.HI.U32 R16, R19, R25, RZ ;  /* 0x0000001913107227 */ /* 0x000fe200078e00ff */
[----:B------:R0:W-:Y:S01]  /*3110*/  STL [R1+0x80], R2 ;  /* 0x0000800201007387 */ /* 0x0001e20000100800 */
[----:B------:R-:W-:-:S02]  /*3120*/  IABS R9, R9 ;  /* 0x0000000900097213 */ /* 0x000fc40000000000 */
[----:B------:R-:W-:Y:S01]  /*3130*/  IMAD R24, R8, R12, R24 ;  /* 0x0000000c08187224 */ /* 0x000fe200078e0218 */
[----:B-1----:R-:W-:Y:S01]  /*3140*/  LOP3.LUT R3, R23, 0x14, RZ, 0xfc, !PT ;  /* 0x0000001417037812 */ /* 0x002fe200078efcff */
[----:B------:R-:W-:Y:S02]  /*3150*/  IMAD.MOV R16, RZ, RZ, -R16 ;  /* 0x000000ffff107224 */ /* 0x000fe400078e0a10 */
[----:B------:R-:W-:-:S04]  /*3160*/  IMAD.HI.U32 R13, R19, R9, RZ ;  /* 0x00000009130d7227 */ /* 0x000fc800078e00ff */
[----:B------:R-:W-:Y:S02]  /*3170*/  @!P1 IMAD.IADD R11, R11, 0x1, -R8 ;  /* 0x000000010b0b9824 */ /* 0x000fe400078e0a08 */
[----:B0-----:R-:W-:Y:S02]  /*3180*/  IMAD.MOV.U32 R2, RZ, RZ, R15 ;  /* 0x000000ffff027224 */ /* 0x001fe400078e000f */
[C---:B------:R-:W-:Y:S01]  /*3190*/  IMAD R25, R8.reuse, R16, R25 ;  /* 0x0000001008197224 */ /* 0x040fe200078e0219 */
[C---:B------:R-:W-:Y:S01]  /*31a0*/  ISETP.GT.U32.AND P1, PT, R8.reuse, R11, PT ;  /* 0x0000000b0800720c */ /* 0x040fe20003f24070 */
[----:B------:R-:W-:Y:S01]  /*31b0*/  @!P2 IMAD.MOV R2, RZ, RZ, -R2 ;  /* 0x000000ffff02a224 */ /* 0x000fe200078e0a02 */
[C---:B------:R-:W-:Y:S01]  /*31c0*/  ISETP.GT.U32.AND P2, PT, R8.reuse, R24, PT ;  /* 0x000000180800720c */ /* 0x040fe20003f44070 */
[----:B------:R-:W-:Y:S01]  /*31d0*/  IMAD.MOV R13, RZ, RZ, -R13 ;  /* 0x000000ffff0d7224 */ /* 0x000fe200078e0a0d */
[----:B------:R-:W-:Y:S01]  /*31e0*/  IABS R16, R4 ;  /* 0x0000000400107213 */ /* 0x000fe20000000000 */
[C---:B------:R-:W-:Y:S01]  /*31f0*/  IMAD.HI.U32 R12, R19.reuse, R10, RZ ;  /* 0x0000000a130c7227 */ /* 0x040fe200078e00ff */
[----:B------:R0:W-:Y:S03]  /*3200*/  STL [R1+0x28], R2 ;  /* 0x0000280201007387 */ /* 0x0001e60000100800 */
[----:B------:R-:W-:Y:S01]  /*3210*/  IMAD R9, R8, R13, R9 ;  /* 0x0000000d08097224 */ /* 0x000fe200078e0209 */
[----:B------:R-:W-:Y:S01]  /*3220*/  STL [R1+0x68], R3 ;  /* 0x0000680301007387 */ /* 0x000fe20000100800 */
[----:B------:R-:W-:-:S04]  /*3230*/  IMAD.HI.U32 R14, R19, R26, RZ ;  /* 0x0000001a130e7227 */ /* 0x000fc800078e00ff */
[--C-:B------:R-:W-:Y:S01]  /*3240*/  @!P1 IMAD.IADD R11, R11, 0x1, -R8.reuse ;  /* 0x000000010b0b9824 */ /* 0x100fe200078e0a08 */
[----:B------:R-:W-:Y:S01]  /*3250*/  ISETP.GT.U32.AND P1, PT, R8, R25, PT ;  /* 0x000000190800720c */ /* 0x000fe20003f24070 */
[----:B------:R-:W-:Y:S01]  /*3260*/  @!P2 IMAD.IADD R24, R24, 0x1, -R8 ;  /* 0x000000011818a824 */ /* 0x000fe200078e0a08 */
[----:B0-----:R-:W-:Y:S01]  /*3270*/  LOP3.LUT R2, R23, 0x12, RZ, 0xfc, !PT ;  /* 0x0000001217027812 */ /* 0x001fe200078efcff */
[----:B------:R-:W-:Y:S02]  /*3280*/  IMAD.MOV R12, RZ, RZ, -R12 ;  /* 0x000000ffff0c7224 */ /* 0x000fe400078e0a0c */
[----:B------:R-:W-:Y:S01]  /*3290*/  IMAD.MOV R14, RZ, RZ, -R14 ;  /* 0x000000ffff0e7224 */ /* 0x000fe200078e0a0e */
[C---:B------:R-:W-:Y:S01]  /*32a0*/  ISETP.GT.U32.AND P2, PT, R8.reuse, R24, PT ;  /* 0x000000180800720c */ /* 0x040fe20003f44070 */
[C---:B------:R-:W-:Y:S01]  /*32b0*/  IMAD R10, R8.reuse, R12, R10 ;  /* 0x0000000c080a7224 */ /* 0x040fe200078e020a */
[----:B------:R-:W-:Y:S01]  /*32c0*/  IABS R12, R3 ;  /* 0x00000003000c7213 */ /* 0x000fe20000000000 */
[C---:B------:R-:W-:Y:S01]  /*32d0*/  IMAD R26, R8.reuse, R14, R26 ;  /* 0x0000000e081a7224 */ /* 0x040fe200078e021a */
[----:B------:R-:W-:Y:S01]  /*32e0*/  IABS R13, R2 ;  /* 0x00000002000d7213 */ /* 0x000fe20000000000 */
[----:B--2---:R-:W0:Y:S01]  /*32f0*/  MUFU.RCP R14, R17 ;  /* 0x00000011000e7308 */ /* 0x004e220000001000 */
[----:B------:R-:W-:Y:S01]  /*3300*/  IMAD.MOV.U32 R5, RZ, RZ, R11 ;  /* 0x000000ffff057224 */ /* 0x000fe200078e000b */
[----:B------:R1:W-:Y:S01]  /*3310*/  STL [R1+0x64], R2 ;  /* 0x0000640201007387 */ /* 0x0003e20000100800 */
[----:B------:R-:W-:Y:S01]  /*3320*/  @!P1 IMAD.IADD R25, R25, 0x1, -R8 ;  /* 0x0000000119199824 */ /* 0x000fe200078e0a08 */
[----:B------:R-:W-:Y:S01]  /*3330*/  IABS R11, R7 ;  /* 0x00000007000b7213 */ /* 0x000fe20000000000 */
[----:B------:R-:W-:Y:S01]  /*3340*/  @!P0 IMAD.MOV R5, RZ, RZ, -R5 ;  /* 0x000000ffff058224 */ /* 0x000fe200078e0a05 */
[C---:B------:R-:W-:Y:S01]  /*3350*/  ISETP.GT.U32.AND P0, PT, R8.reuse, R26, PT ;  /* 0x0000001a0800720c */ /* 0x040fe20003f04070 */
[----:B------:R-:W-:Y:S01]  /*3360*/  IMAD.HI.U32 R15, R19, R16, RZ ;  /* 0x00000010130f7227 */ /* 0x000fe200078e00ff */
[----:B------:R-:W-:-:S02]  /*3370*/  ISETP.GT.U32.AND P1, PT, R8, R25, PT ;  /* 0x000000190800720c */ /* 0x000fc40003f24070 */
[----:B------:R2:W-:Y:S01]  /*3380*/  STL [R1+0x3c], R5 ;  /* 0x00003c0501007387 */ /* 0x0005e20000100800 */
[--C-:B------:R-:W-:Y:S01]  /*3390*/  @!P2 IMAD.IADD R24, R24, 0x1, -R8.reuse ;  /* 0x000000011818a824 */ /* 0x100fe200078e0a08 */
[----:B------:R-:W-:Y:S01]  /*33a0*/  ISETP.GT.U32.AND P2, PT, R8, R9, PT ;  /* 0x000000090800720c */ /* 0x000fe20003f44070 */
[----:B------:R-:W-:Y:S01]  /*33b0*/  IMAD.HI.U32 R18, R19, R12, RZ ;  /* 0x0000000c13127227 */ /* 0x000fe200078e00ff */
[----:B-1----:R-:W-:Y:S01]  /*33c0*/  LOP3.LUT R2, R23, 0xa, RZ, 0xfc, !PT ;  /* 0x0000000a17027812 */ /* 0x002fe200078efcff */
[----:B------:R1:W-:Y:S01]  /*33d0*/  STL [R1+0xb9c], R4 ;  /* 0x000b9c0401007387 */ /* 0x0003e20000100800 */
[----:B0-----:R-:W-:Y:S01]  /*33e0*/  IADD3 R14, R14, 0xffffffe, RZ ;  /* 0x0ffffffe0e0e7810 */ /* 0x001fe20007ffe0ff */
[----:B------:R-:W-:Y:S02]  /*33f0*/  IMAD.HI.U32 R17, R19, R13, RZ ;  /* 0x0000000d13117227 */ /* 0x000fe400078e00ff */
[----:B------:R0:W-:Y:S01]  /*3400*/  STL [R1+0xbac], R24 ;  /* 0x000bac1801007387 */ /* 0x0001e20000100800 */
[----:B--2---:R-:W-:Y:S01]  /*3410*/  LOP3.LUT R5, R23, 0xe, RZ, 0xfc, !PT ;  /* 0x0000000e17057812 */ /* 0x004fe200078efcff */
[----:B------:R-:W-:Y:S01]  /*3420*/  @!P1 IMAD.IADD R25, R25, 0x1, -R8 ;  /* 0x0000000119199824 */ /* 0x000fe200078e0a08 */
[----:B------:R-:W-:Y:S01]  /*3430*/  ISETP.GT.U32.AND P1, PT, R8, R10, PT ;  /* 0x0000000a0800720c */ /* 0x000fe20003f24070 */
[----:B------:R-:W-:-:S02]  /*3440*/  IMAD.MOV R15, RZ, RZ, -R15 ;  /* 0x000000ffff0f7224 */ /* 0x000fc400078e0a0f */
[----:B------:R-:W-:Y:S01]  /*3450*/  @!P2 IMAD.IADD R9, R9, 0x1, -R8 ;  /* 0x000000010909a824 */ /* 0x000fe200078e0a08 */
[----:B------:R2:W-:Y:S01]  /*3460*/  STL [R1+0xba8], R25 ;  /* 0x000ba81901007387 */ /* 0x0005e20000100800 */
[----:B------:R-:W-:Y:S01]  /*3470*/  IMAD.MOV R18, RZ, RZ, -R18 ;  /* 0x000000ffff127224 */ /* 0x000fe200078e0a12 */
[----:B-1----:R-:W-:Y:S01]  /*3480*/  IABS R4, R23 ;  /* 0x0000001700047213 */ /* 0x002fe20000000000 */
[----:B------:R-:W-:Y:S01]  /*3490*/  IMAD.MOV R17, RZ, RZ, -R17 ;  /* 0x000000ffff117224 */ /* 0x000fe200078e0a11 */
[C---:B------:R-:W-:Y:S01]  /*34a0*/  ISETP.GT.U32.AND P2, PT, R8.reuse, R9, PT ;  /* 0x000000090800720c */ /* 0x040fe20003f44070 */
[C---:B------:R-:W-:Y:S01]  /*34b0*/  IMAD R12, R8.reuse, R18, R12 ;  /* 0x00000012080c7224 */ /* 0x040fe200078e020c */
[----:B------:R-:W-:Y:S01]  /*34c0*/  IABS R18, R27 ;  /* 0x0000001b00127213 */ /* 0x000fe20000000000 */
[----:B------:R-:W-:Y:S01]  /*34d0*/  IMAD R13, R8, R17, R13 ;  /* 0x00000011080d7224 */ /* 0x000fe200078e020d */
[----:B------:R-:W-:Y:S01]  /*34e0*/  IABS R17, R5 ;  /* 0x0000000500117213 */ /* 0x000fe20000000000 */
[----:B------:R-:W-:-:S02]  /*34f0*/  @!P1 IMAD.IADD R10, R10, 0x1, -R8 ;  /* 0x000000010a0a9824 */ /* 0x000fc400078e0a08 */
[C---:B------:R-:W-:Y:S02]  /*3500*/  IMAD R16, R8.reuse, R15, R16 ;  /* 0x0000000f08107224 */ /* 0x040fe400078e0210 */
[----:B------:R1:W3:Y:S01]  /*3510*/  F2I.FTZ.U32.TRUNC.NTZ R15, R14 ;  /* 0x0000000e000f7305 */ /* 0x0002e2000021f000 */
[----:B------:R-:W-:Y:S01]  /*3520*/  ISETP.GT.U32.AND P1, PT, R8, R10, PT ;  /* 0x0000000a0800720c */ /* 0x000fe20003f24070 */
[----:B------:R-:W-:-:S04]  /*3530*/  IMAD.HI.U32 R20, R19, R11, RZ ;  /* 0x0000000b13147227 */ /* 0x000fc800078e00ff */
[----:B------:R-:W-:Y:S01]  /*3540*/  @!P2 IMAD.IADD R9, R9, 0x1, -R8 ;  /* 0x000000010909a824 */ /* 0x000fe200078e0a08 */
[----:B------:R-:W-:Y:S01]  /*3550*/  ISETP.GT.U32.AND P2, PT, R8, R12, PT ;  /* 0x0000000c0800720c */ /* 0x000fe20003f44070 */
[----:B------:R-:W-:Y:S02]  /*3560*/  IMAD.MOV R20, RZ, RZ, -R20 ;  /* 0x000000ffff147224 */ /* 0x000fe400078e0a14 */
[----:B-1----:R-:W-:-:S04]  /*3570*/  IMAD.HI.U32 R14, R19, R17, RZ ;  /* 0x00000011130e7227 */ /* 0x002fc800078e00ff */
[----:B------:R-:W-:Y:S02]  /*3580*/  IMAD.MOV R14, RZ, RZ, -R14 ;  /* 0x000000ffff0e7224 */ /* 0x000fe400078e0a0e */
[----:B------:R-:W-:Y:S01]  /*3590*/  @!P1 IMAD.IADD R10, R10, 0x1, -R8 ;  /* 0x000000010a0a9824 */ /* 0x000fe200078e0a08 */
[C---:B------:R-:W-:Y:S01]  /*35a0*/  ISETP.GT.U32.AND P1, PT, R8.reuse, R13, PT ;  /* 0x0000000d0800720c */ /* 0x040fe20003f24070 */
[C---:B------:R-:W-:Y:S02]  /*35b0*/  IMAD R17, R8.reuse, R14, R17 ;  /* 0x0000000e08117224 */ /* 0x040fe400078e0211 */
[----:B------:R-:W-:Y:S01]  /*35c0*/  IMAD R11, R8, R20, R11 ;  /* 0x00000014080b7224 */ /* 0x000fe200078e020b */
[----:B------:R-:W-:Y:S01]  /*35d0*/  IABS R20, R2 ;  /* 0x0000000200147213 */ /* 0x000fe20000000000 */
[----:B------:R-:W-:-:S04]  /*35e0*/  IMAD.HI.U32 R21, R19, R18, RZ ;  /* 0x0000001213157227 */ /* 0x000fc800078e00ff */
[--C-:B------:R-:W-:Y:S02]  /*35f0*/  @!P0 IMAD.IADD R26, R26, 0x1, -R8.reuse ;  /* 0x000000011a1a8824 */ /* 0x100fe400078e0a08 */
[----:B---3--:R-:W-:Y:S02]  /*3600*/  IMAD.MOV R14, RZ, RZ, -R15 ;  /* 0x000000ffff0e7224 */ /* 0x008fe400078e0a0f */
[----:B------:R-:W-:Y:S01]  /*3610*/  @!P2 IMAD.IADD R12, R12, 0x1, -R8 ;  /* 0x000000010c0ca824 */ /* 0x000fe200078e0a08 */
[C---:B------:R-:W-:Y:S01]  /*3620*/  ISETP.GT.U32.AND P2, PT, R8.reuse, R17, PT ;  /* 0x000000110800720c */ /* 0x040fe20003f44070 */
[----:B------:R-:W-:Y:S01]  /*3630*/  IMAD.MOV R21, RZ, RZ, -R21 ;  /* 0x000000ffff157224 */ /* 0x000fe200078e0a15 */
[----:B------:R-:W-:Y:S01]  /*3640*/  ISETP.GT.U32.AND P0, PT, R8, R26, PT ;  /* 0x0000001a0800720c */ /* 0x000fe20003f04070 */
[----:B------:R-:W-:Y:S02]  /*3650*/  IMAD.MOV.U32 R3, RZ, RZ, R14 ;  /* 0x000000ffff037224 */ /* 0x000fe400078e000e */
[----:B------:R-:W-:-:S04]  /*3660*/  IMAD.HI.U32 R14, R19, R20, RZ ;  /* 0x00000014130e7227 */ /* 0x000fc800078e00ff */
[----:B------:R-:W-:Y:S02]  /*3670*/  IMAD R18, R8, R21, R18 ;  /* 0x0000001508127224 */ /* 0x000fe400078e0212 */
[----:B------:R-:W-:Y:S01]  /*3680*/  @!P1 IMAD.IADD R13, R13, 0x1, -R8 ;  /* 0x000000010d0d9824 */ /* 0x000fe200078e0a08 */
[----:B------:R-:W-:Y:S01]  /*3690*/  ISETP.GE.AND P1, PT, R28, RZ, PT ;  /* 0x000000ff1c00720c */ /* 0x000fe20003f26270 */
[----:B------:R-:W-:Y:S02]  /*36a0*/  IMAD R21, R3, R0, RZ ;  /* 0x0000000003157224 */ /* 0x000fe400078e02ff */
[----:B------:R-:W-:Y:S02]  /*36b0*/  IMAD.MOV R3, RZ, RZ, -R14 ;  /* 0x000000ffff037224 */ /* 0x000fe400078e0a0e */
[----:B------:R-:W-:-:S04]  /*36c0*/  IMAD.HI.U32 R28, R19, R22, RZ ;  /* 0x00000016131c7227 */ /* 0x000fc800078e00ff */
[----:B------:R-:W-:Y:S02]  /*36d0*/  IMAD.MOV.U32 R14, RZ, RZ, RZ ;  /* 0x000000ffff0e7224 */ /* 0x000fe400078e00ff */
[----:B------:R-:W-:Y:S02]  /*36e0*/  IMAD.MOV R28, RZ, RZ, -R28 ;  /* 0x000000ffff1c7224 */ /* 0x000fe400078e0a1c */
[----:B0-----:R-:W-:-:S04]  /*36f0*/  IMAD.HI.U32 R24, R15, R21, R14 ;  /* 0x000000150f187227 */ /* 0x001fc800078e000e */
[----:B------:R-:W-:Y:S01]  /*3700*/  @!P2 IMAD.IADD R17, R17, 0x1, -R8 ;  /* 0x000000011111a824 */ /* 0x000fe200078e0a08 */
[----:B------:R-:W-:Y:S01]  /*3710*/  ISETP.GE.AND P2, PT, R7, RZ, PT ;  /* 0x000000ff0700720c */ /* 0x000fe20003f46270 */
[----:B------:R-:W-:Y:S01]  /*3720*/  IMAD R14, R8, R3, R20 ;  /* 0x00000003080e7224 */ /* 0x000fe200078e0214 */
[C---:B------:R-:W-:Y:S01]  /*3730*/  LOP3.LUT R3, R23.reuse, 0x2, RZ, 0xfc, !PT ;  /* 0x0000000217037812 */ /* 0x040fe200078efcff */
[----:B------:R-:W-:Y:S01]  /*3740*/  @!P0 IMAD.IADD R26, R26, 0x1, -R8 ;  /* 0x000000011a1a8824 */ /* 0x000fe200078e0a08 */
[----:B------:R-:W-:Y:S01]  /*3750*/  LOP3.LUT R7, R23, 0x6, RZ, 0xfc, !PT ;  /* 0x0000000617077812 */ /* 0x000fe200078efcff */
[----:B------:R-:W-:Y:S01]  /*3760*/  IMAD R15, R8, R28, R22 ;  /* 0x0000001c080f7224 */ /* 0x000fe200078e0216 */
[----:B------:R-:W-:Y:S01]  /*3770*/  IABS R28, R6 ;  /* 0x00000006001c7213 */ /* 0x000fe20000000000 */
[----:B------:R-:W-:Y:S01]  /*3780*/  IMAD.HI.U32 R4, R19, R4, RZ ;  /* 0x0000000413047227 */ /* 0x000fe200078e00ff */
[----:B------:R-:W-:Y:S01]  /*3790*/  LOP3.LUT R6, R23, 0x4, RZ, 0xfc, !PT ;  /* 0x0000000417067812 */ /* 0x000fe200078efcff */
[----:B------:R-:W-:Y:S01]  /*37a0*/  STL [R1+0xba0], R26 ;  /* 0x000ba01a01007387 */ /* 0x000fe20000100800 */
[----:B------:R-:W-:-:S02]  /*37b0*/  IABS R21, R3 ;  /* 0x0000000300157213 */ /* 0x000fc40000000000 */
[----:B------:R-:W-:Y:S01]  /*37c0*/  IABS R20, R7 ;  /* 0x0000000700147213 */ /* 0x000fe20000000000 */
[----:B------:R0:W-:Y:S01]  /*37d0*/  STL [R1+0xba4], R5 ;  /* 0x000ba40501007387 */ /* 0x0001e20000100800 */
[----:B------:R-:W-:Y:S02]  /*37e0*/  IABS R22, R6 ;  /* 0x0000000600167213 */ /* 0x000fe40000000000 */
[----:B------:R-:W-:-:S03]  /*37f0*/  ISETP.GT.U32.AND P0, PT, R8, R11, PT ;  /* 0x0000000b0800720c */ /* 0x000fc60003f04070 */
[----:B--2---:R-:W-:-:S04]  /*3800*/  IMAD.HI.U32 R25, R19, R22, RZ ;  /* 0x0000001613197227 */ /* 0x004fc800078e00ff */
[----:B0-----:R-:W-:Y:S02]  /*3810*/  IMAD.MOV.U32 R5, RZ, RZ, R21 ;  /* 0x000000ffff057224 */ /* 0x001fe400078e0015 */
[----:B------:R-:W-:-:S04]  /*3820*/  IMAD.HI.U32 R21, R19, R20, RZ ;  /* 0x0000001413157227 */ /* 0x000fc800078e00ff */
[----:B------:R-:W-:-:S04]  /*3830*/  IMAD.HI.U32 R26, R19, R5, RZ ;  /* 0x00000005131a7227 */ /* 0x000fc800078e00ff */
[----:B------:R-:W-:Y:S02]  /*3840*/  IMAD.MOV R19, RZ, RZ, -R21 ;  /* 0x000000ffff137224 */ /* 0x000fe400078e0a15 */
[----:B------:R-:W-:Y:S02]  /*3850*/  IMAD.HI.U32 R21, R24, R28, RZ ;  /* 0x0000001c18157227 */ /* 0x000fe400078e00ff */
[----:B------:R-:W2:Y:S02]  /*3860*/  LDL.LU R24, [R1+0xbac] ;  /* 0x000bac0001187983 */ /* 0x000ea40000300800 */
[----:B------:R-:W-:Y:S02]  /*3870*/  IMAD.MOV R25, RZ, RZ, -R25 ;  /* 0x000000ffff197224 */ /* 0x000fe400078e0a19 */
[----:B------:R-:W-:Y:S02]  /*3880*/  IMAD.MOV R21, RZ, RZ, -R21 ;  /* 0x000000ffff157224 */ /* 0x000fe400078e0a15 */
[----:B------:R-:W-:-:S02]  /*3890*/  IMAD.MOV R26, RZ, RZ, -R26 ;  /* 0x000000ffff1a7224 */ /* 0x000fc400078e0a1a */
[C---:B------:R-:W-:Y:S02]  /*38a0*/  IMAD R19, R8.reuse, R19, R20 ;  /* 0x0000001308137224 */ /* 0x040fe400078e0214 */
[----:B------:R-:W-:Y:S02]  /*38b0*/  IMAD R20, R8, R25, R22 ;  /* 0x0000001908147224 */ /* 0x000fe400078e0216 */
[----:B------:R-:W3:Y:S01]  /*38c0*/  LDL.LU R25, [R1+0xba8] ;  /* 0x000ba80001197983 */ /* 0x000ee20000300800 */
[----:B------:R-:W-:-:S03]  /*38d0*/  @!P0 IMAD.IADD R11, R11, 0x1, -R8 ;  /* 0x000000010b0b8824 */ /* 0x000fc600078e0a08 */
[----:B------:R0:W-:Y:S02]  /*38e0*/  STL [R1+0x4], R21 ;  /* 0x0000041501007387 */ /* 0x0001e40000100800 */
[C---:B------:R-:W-:Y:S01]  /*38f0*/  ISETP.GT.U32.AND P0, PT, R8.reuse, R11, PT ;  /* 0x0000000b0800720c */ /* 0x040fe20003f04070 */
[C---:B0-----:R-:W-:Y:S02]  /*3900*/  IMAD R21, R8.reuse, R26, R5 ;  /* 0x0000001a08157224 */ /* 0x041fe400078e0205 */
[----:B------:R-:W4:Y:S10]  /*3910*/  LDL.LU R5, [R1+0xba4] ;  /* 0x000ba40001057983 */ /* 0x000f340000300800 */
[----:B------:R-:W-:Y:S01]  /*3920*/  @!P0 IMAD.IADD R11, R11, 0x1, -R8 ;  /* 0x000000010b0b8824 */ /* 0x000fe200078e0a08 */
[----:B------:R-:W4:Y:S01]  /*3930*/  LDL.LU R26, [R1+0xba0] ;  /* 0x000ba000011a7983 */ /* 0x000f220000300800 */
[----:B------:R-:W-:-:S13]  /*3940*/  ISETP.GT.U32.AND P0, PT, R8, R16, PT ;  /* 0x000000100800720c */ /* 0x000fda0003f04070 */
[----:B------:R-:W-:Y:S01]  /*3950*/  @!P0 IMAD.IADD R16, R16, 0x1, -R8 ;  /* 0x0000000110108824 */ /* 0x000fe200078e0a08 */
[----:B------:R-:W-:Y:S01]  /*3960*/  ISETP.GT.U32.AND P0, PT, R8, R18, PT ;  /* 0x000000120800720c */ /* 0x000fe20003f04070 */
[----:B------:R-:W-:Y:S01]  /*3970*/  IMAD.MOV R4, RZ, RZ, -R4 ;  /* 0x000000ffff047224 */ /* 0x000fe200078e0a04 */
[----:B------:R-:W-:-:S11]  /*3980*/  IABS R22, R23 ;  /* 0x0000001700167213 */ /* 0x000fd60000000000 */
[----:B------:R-:W-:Y:S01]  /*3990*/  @!P0 IMAD.IADD R18, R18, 0x1, -R8 ;  /* 0x0000000112128824 */ /* 0x000fe200078e0a08 */
[C---:B------:R-:W-:Y:S01]  /*39a0*/  ISETP.GT.U32.AND P0, PT, R8.reuse, R14, PT ;  /* 0x0000000e0800720c */ /* 0x040fe20003f04070 */
[----:B------:R-:W-:Y:S02]  /*39b0*/  IMAD R22, R8, R4, R22 ;  /* 0x0000000408167224 */ /* 0x000fe400078e0216 */
[----:B------:R-:W4:Y:S10]  /*39c0*/  LDL.LU R4, [R1+0xb9c] ;  /* 0x000b9c0001047983 */ /* 0x000f340000300800 */
[----:B------:R-:W-:Y:S01]  /*39d0*/  @!P0 IMAD.IADD R14, R14, 0x1, -R8 ;  /* 0x000000010e0e8824 */ /* 0x000fe200078e0a08 */
[----:B------:R-:W-:-:S02]  /*39e0*/  ISETP.GT.U32.AND P0, PT, R8, R15, PT ;  /* 0x0000000f0800720c */ /* 0x000fc40003f04070 */
[----:B------:R-:W4:Y:S01]  /*39f0*/  LDL.LU R8, [R1+0x4] ;  /* 0x0000040001087983 */ /* 0x000f220000300800 */
[----:B------:R-:W-:Y:S02]  /*3a00*/  @!P4 IMAD.MOV R9, RZ, RZ, -R9 ;  /* 0x000000ffff09c224 */ /* 0x000fe400078e0a09 */
[----:B--2---:R-:W-:-:S05]  /*3a10*/  @!P5 IMAD.MOV R24, RZ, RZ, -R24 ;  /* 0x000000ffff18d224 */ /* 0x004fca00078e0a18 */
[----:B------:R-:W-:Y:S01]  /*3a20*/  STL [R1+0xb60], R24 ;  /* 0x000b601801007387 */ /* 0x000fe20000100800 */
[----:B---3--:R-:W-:-:S05]  /*3a30*/  @!P3 IMAD.MOV R25, RZ, RZ, -R25 ;  /* 0x000000ffff19b224 */ /* 0x008fca00078e0a19 */
[----:B------:R0:W-:Y:S04]  /*3a40*/  STL [R1+0xb64], R25 ;  /* 0x000b641901007387 */ /* 0x0001e80000100800 */
[----:B0-----:R-:W2:Y:S01]  /*3a50*/  LDL.LU R25, [R1+0x64] ;  /* 0x0000640001197983 */ /* 0x001ea20000300800 */
[----:B----4-:R-:W-:-:S05]  /*3a60*/  @!P6 IMAD.MOV R26, RZ, RZ, -R26 ;  /* 0x000000ffff1ae224 */ /* 0x010fca00078e0a1a */
[----:B------:R0:W-:Y:S04]  /*3a70*/  STL [R1+0xb68], R26 ;  /* 0x000b681a01007387 */ /* 0x0001e80000100800 */
[----:B0-----:R-:W3:Y:S04]  /*3a80*/  LDL.LU R26, [R1+0x68] ;  /* 0x00006800011a7983 */ /* 0x001ee80000300800 */
[----:B------:R0:W-:Y:S04]  /*3a90*/  STL [R1+0xb6c], R9 ;  /* 0x000b6c0901007387 */ /* 0x0001e80000100800 */
[----:B0-----:R-:W4:Y:S04]  /*3aa0*/  LDL.LU R9, [R1+0x88] ;  /* 0x0000880001097983 */ /* 0x001f280000300800 */
[----:B------:R-:W0:Y:S01]  /*3ab0*/  S2R R24, SR_TID.X ;  /* 0x0000000000187919 */ /* 0x000e220000002100 */
[----:B------:R-:W-:-:S02]  /*3ac0*/  @!P1 IMAD.MOV R10, RZ, RZ, -R10 ;  /* 0x000000ffff0a9224 */ /* 0x000fc400078e0a0a */
[----:B------:R-:W-:Y:S01]  /*3ad0*/  IMAD R28, R0, R8, R28 ;  /* 0x00000008001c7224 */ /* 0x000fe200078e021c */
[----:B------:R-:W-:-:S04]  /*3ae0*/  IABS R8, c[0x0][0x17c] ;  /* 0x00005f0000087a13 */ /* 0x000fc80000000000 */
[----:B------:R-:W-:Y:S01]  /*3af0*/  ISETP.GT.U32.AND P1, PT, R8, R18, PT ;  /* 0x000000120800720c */ /* 0x000fe20003f24070 */
[----:B------:R-:W-:Y:S01]  /*3b00*/  @!P2 IMAD.MOV R11, RZ, RZ, -R11 ;  /* 0x000000ffff0ba224 */ /* 0x000fe200078e0a0b */
[----:B0-----:R-:W-:Y:S01]  /*3b10*/  LOP3.LUT R24, R24, 0x7, RZ, 0xc0, !PT ;  /* 0x0000000718187812 */ /* 0x001fe200078ec0ff */
[----:B------:R-:W-:Y:S04]  /*3b20*/  STL [R1+0xb70], R10 ;  /* 0x000b700a01007387 */ /* 0x000fe80000100800 */
[----:B------:R-:W-:-:S06]  /*3b30*/  IMAD R24, R24, 0x210, RZ ;  /* 0x0000021018187824 */ /* 0x000fcc00078e02ff */
[--C-:B------:R-:W-:Y:S01]  /*3b40*/  @!P1 IMAD.IADD R18, R18, 0x1, -R8.reuse ;  /* 0x0000000112129824 */ /* 0x100fe200078e0a08 */
[----:B------:R-:W-:Y:S01]  /*3b50*/  ISETP.GE.AND P1, PT, R23, RZ, PT ;  /* 0x000000ff1700720c */ /* 0x000fe20003f26270 */
[----:B------:R-:W-:Y:S01]  /*3b60*/  STL [R1+0xb80], R11 ;  /* 0x000b800b01007387 */ /* 0x000fe20000100800 */
[C---:B------:R-:W-:Y:S01]  /*3b70*/  ISETP.GT.U32.AND P5, PT, R8.reuse, R16, PT ;  /* 0x000000100800720c */ /* 0x040fe20003fa4070 */
[--C-:B------:R-:W-:Y:S01]  /*3b80*/  @!P0 IMAD.IADD R15, R15, 0x1, -R8.reuse ;  /* 0x000000010f0f8824 */ /* 0x100fe200078e0a08 */
[C---:B------:R-:W-:Y:S02]  /*3b90*/  ISETP.GT.U32.AND P0, PT, R8.reuse, R12, PT ;  /* 0x0000000c0800720c */ /* 0x040fe40003f04070 */
[----:B------:R-:W-:Y:S02]  /*3ba0*/  ISETP.GT.U32.AND P3, PT, R8, R13, PT ;  /* 0x0000000d0800720c */ /* 0x000fe40003f64070 */
[----:B----4-:R-:W-:Y:S02]  /*3bb0*/  LOP3.LUT R23, R24, R9, RZ, 0x3c, !PT ;  /* 0x0000000918177212 */ /* 0x010fe400078e3cff */
[----:B------:R-:W4:Y:S05]  /*3bc0*/  LDL.LU R24, [R1+0x8c] ;  /* 0x00008c0001187983 */ /* 0x000f2a0000300800 */
[--C-:B------:R-:W-:Y:S01]  /*3bd0*/  @!P5 IMAD.IADD R16, R16, 0x1, -R8.reuse ;  /* 0x000000011010d824 */ /* 0x100fe200078e0a08 */
[----:B------:R-:W-:Y:S01]  /*3be0*/  ISETP.GT.U32.AND P5, PT, R8, R20, PT ;  /* 0x000000140800720c */ /* 0x000fe20003fa4070 */
[----:B------:R-:W-:Y:S01]  /*3bf0*/  @!P0 IMAD.IADD R12, R12, 0x1, -R8 ;  /* 0x000000010c0c8824 */ /* 0x000fe200078e0a08 */
[----:B------:R-:W-:-:S02]  /*3c00*/  ISETP.GT.U32.AND P2, PT, R8, R15, PT ;  /* 0x0000000f0800720c */ /* 0x000fc40003f44070 */
[C---:B------:R-:W-:Y:S02]  /*3c10*/  ISETP.GT.U32.AND P0, PT, R8.reuse, R19, PT ;  /* 0x000000130800720c */ /* 0x040fe40003f04070 */
[C---:B------:R-:W-:Y:S01]  /*3c20*/  ISETP.GT.U32.AND P6, PT, R8.reuse, R14, PT ;  /* 0x0000000e0800720c */ /* 0x040fe20003fc4070 */
[----:B------:R-:W-:Y:S01]  /*3c30*/  @!P3 IMAD.IADD R13, R13, 0x1, -R8 ;  /* 0x000000010d0db824 */ /* 0x000fe200078e0a08 */
[C---:B------:R-:W-:Y:S02]  /*3c40*/  ISETP.GT.U32.AND P3, PT, R8.reuse, R22, PT ;  /* 0x000000160800720c */ /* 0x040fe40003f64070 */
[----:B------:R-:W-:-:S03]  /*3c50*/  ISETP.GT.U32.AND P4, PT, R8, R17, PT ;  /* 0x000000110800720c */ /* 0x000fc60003f84070 */
[--C-:B------:R-:W-:Y:S01]  /*3c60*/  @!P5 IMAD.IADD R20, R20, 0x1, -R8.reuse ;  /* 0x000000011414d824 */ /* 0x100fe200078e0a08 */
[----:B------:R-:W-:Y:S02]  /*3c70*/  ISETP.GE.AND P5, PT, R5, RZ, PT ;  /* 0x000000ff0500720c */ /* 0x000fe40003fa6270 */
[----:B------:R-:W0:Y:S01]  /*3c80*/  S2R R5, SR_TID.X ;  /* 0x0000000000057919 */ /* 0x000e220000002100 */
[--C-:B------:R-:W-:Y:S01]  /*3c90*/  @!P2 IMAD.IADD R15, R15, 0x1, -R8.reuse ;  /* 0x000000010f0fa824 */ /* 0x100fe200078e0a08 */
[----:B---3--:R-:W-:Y:S01]  /*3ca0*/  ISETP.GE.AND P2, PT, R26, RZ, PT ;  /* 0x000000ff1a00720c */ /* 0x008fe20003f46270 */
[--C-:B------:R-:W-:Y:S01]  /*3cb0*/  @!P0 IMAD.IADD R19, R19, 0x1, -R8.reuse ;  /* 0x0000000113138824 */ /* 0x100fe200078e0a08 */
[----:B--2---:R-:W-:Y:S01]  /*3cc0*/  ISETP.GE.AND P0, PT, R25, RZ, PT ;  /* 0x000000ff1900720c */ /* 0x004fe20003f06270 */
[--C-:B------:R-:W-:Y:S01]  /*3cd0*/  @!P6 IMAD.IADD R14, R14, 0x1, -R8.reuse ;  /* 0x000000010e0ee824 */ /* 0x100fe200078e0a08 */
[----:B------:R-:W-:Y:S01]  /*3ce0*/  ISETP.GT.U32.AND P6, PT, R0, R28, PT ;  /* 0x0000001c0000720c */ /* 0x000fe20003fc4070 */
[--C-:B------:R-:W-:Y:S01]  /*3cf0*/  @!P3 IMAD.IADD R22, R22, 0x1, -R8.reuse ;  /* 0x000000011616b824 */ /* 0x100fe200078e0a08 */
[----:B------:R-:W-:Y:S01]  /*3d00*/  ISETP.GE.AND P3, PT, R4, RZ, PT ;  /* 0x000000ff0400720c */ /* 0x000fe20003f66270 */
[----:B------:R-:W-:Y:S01]  /*3d10*/  @!P4 IMAD.IADD R17, R17, 0x1, -R8 ;  /* 0x000000011111c824 */ /* 0x000fe200078e0a08 */
[C---:B------:R-:W-:Y:S01]  /*3d20*/  ISETP.GT.U32.AND P4, PT, R8.reuse, R21, PT ;  /* 0x000000150800720c */ /* 0x040fe20003f84070 */
[----:B------:R-:W2:Y:S04]  /*3d30*/  LDL.LU R4, [R1+0xb98] ;  /* 0x000b980001047983 */ /* 0x000ea80000300800 */
[----:B------:R-:W-:Y:S01]  /*3d40*/  @!P2 IMAD.MOV R12, RZ, RZ, -R12 ;  /* 0x000000ffff0ca224 */ /* 0x000fe200078e0a0c */
[C---:B------:R-:W-:Y:S01]  /*3d50*/  ISETP.GT.U32.AND P2, PT, R8.reuse, R19, PT ;  /* 0x000000130800720c */ /* 0x040fe20003f44070 */
[----:B------:R-:W-:Y:S01]  /*3d60*/  @!P0 IMAD.MOV R13, RZ, RZ, -R13 ;  /* 0x000000ffff0d8224 */ /* 0x000fe200078e0a0d */
[----:B------:R-:W-:Y:S01]  /*3d70*/  ISETP.GT.U32.AND P0, PT, R8, R22, PT ;  /* 0x000000160800720c */ /* 0x000fe20003f04070 */
[----:B------:R-:W-:Y:S01]  /*3d80*/  @!P6 IMAD.IADD R28, R28, 0x1, -R0 ;  /* 0x000000011c1ce824 */ /* 0x000fe200078e0a00 */
[----:B------:R-:W-:Y:S01]  /*3d90*/  ISETP.GE.AND P6, PT, R2, RZ, PT ;  /* 0x000000ff0200720c */ /* 0x000fe20003fc6270 */
[----:B------:R-:W-:-:S02]  /*3da0*/  @!P3 IMAD.MOV R16, RZ, RZ, -R16 ;  /* 0x000000ffff10b224 */ /* 0x000fc400078e0a10 */
[C---:B0-----:R-:W-:Y:S02]  /*3db0*/  IMAD.SHL.U32 R9, R5.reuse, 0x40, RZ ;  /* 0x0000004005097824 */ /* 0x041fe400078e00ff */
[----:B------:R-:W-:Y:S01]  /*3dc0*/  IMAD.SHL.U32 R2, R5, 0x100, RZ ;  /* 0x0000010005027824 */ /* 0x000fe200078e00ff */
[----:B------:R-:W-:Y:S01]  /*3dd0*/  ISETP.GT.U32.AND P3, PT, R8, R20, PT ;  /* 0x000000140800720c */ /* 0x000fe20003f64070 */
[--C-:B------:R-:W-:Y:S01]  /*3de0*/  @!P4 IMAD.IADD R21, R21, 0x1, -R8.reuse ;  /* 0x000000011515c824 */ /* 0x100fe200078e0a08 */
[----:B------:R-:W-:Y:S02]  /*3df0*/  ISETP.GE.AND P4, PT, R27, RZ, PT ;  /* 0x000000ff1b00720c */ /* 0x000fe40003f86270 */
[----:B------:R-:W3:Y:S01]  /*3e00*/  LDL.LU R27, [R1+0xb94] ;  /* 0x000b9400011b7983 */ /* 0x000ee20000300800 */
[----:B------:R-:W-:Y:S01]  /*3e10*/  LOP3.LUT R2, R2, 0x1000, RZ, 0xc0, !PT ;  /* 0x0000100002027812 */ /* 0x000fe200078ec0ff */
[--C-:B------:R-:W-:Y:S02]  /*3e20*/  @!P2 IMAD.IADD R19, R19, 0x1, -R8.reuse ;  /* 0x000000011313a824 */ /* 0x100fe400078e0a08 */
[----:B------:R-:W-:Y:S01]  /*3e30*/  STL [R1+0xb84], R12 ;  /* 0x000b840c01007387 */ /* 0x000fe20000100800 */
[----:B------:R-:W-:Y:S01]  /*3e40*/  ISETP.GE.AND P2, PT, R29, RZ, PT ;  /* 0x000000ff1d00720c */ /* 0x000fe20003f46270 */
[----:B------:R-:W-:-:S02]  /*3e50*/  @!P0 IMAD.IADD R22, R22, 0x1, -R8 ;  /* 0x0000000116168824 */ /* 0x000fc400078e0a08 */
[----:B------:R-:W-:Y:S01]  /*3e60*/  STL [R1+0xb88], R13 ;  /* 0x000b880d01007387 */ /* 0x000fe20000100800 */
[----:B------:R-:W-:-:S03]  /*3e70*/  ISETP.GE.AND P0, PT, R7, RZ, PT ;  /* 0x000000ff0700720c */ /* 0x000fc60003f06270 */
[----:B------:R-:W-:Y:S01]  /*3e80*/  STL [R1+0xb8c], R16 ;  /* 0x000b8c1001007387 */ /* 0x000fe20000100800 */
[----:B------:R-:W-:Y:S02]  /*3e90*/  IMAD.IADD R2, R2, 0x1, R23 ;  /* 0x0000000102027824 */ /* 0x000fe400078e0217 */
[----:B------:R-:W-:Y:S01]  /*3ea0*/  @!P3 IMAD.IADD R20, R20, 0x1, -R8 ;  /* 0x000000011414b824 */ /* 0x000fe200078e0a08 */
[----:B------:R-:W-:Y:S02]  /*3eb0*/  ISETP.GE.AND P3, PT, R6, RZ, PT ;  /* 0x000000ff0600720c */ /* 0x000fe40003f66270 */
[----:B------:R-:W-:Y:S02]  /*3ec0*/  LOP3.LUT R6, R5, 0x7f, RZ, 0xc0, !PT ;  /* 0x0000007f05067812 */ /* 0x000fe400078ec0ff */
[----:B----4-:R-:W-:-:S05]  /*3ed0*/  LOP3.LUT R9, R24, 0x800, R9, 0xf8, !PT ;  /* 0x0000080018097812 */ /* 0x010fca00078ef809 */
[----:B------:R0:W-:Y:S04]  /*3ee0*/  STL [R1+0x398], R9 ;  /* 0x0003980901007387 */ /* 0x0001e80000100800 */
[----:B------:R-:W4:Y:S04]  /*3ef0*/  LDL.LU R29, [R1+0xb90] ;  /* 0x000b9000011d7983 */ /* 0x000f280000300800 */
[----:B------:R-:W2:Y:S04]  /*3f00*/  LDL.LU R7, [R1+0x20] ;  /* 0x0000200001077983 */ /* 0x000ea80000300800 */
[----:B------:R1:W-:Y:S04]  /*3f10*/  STL [R1+0x390], R2 ;  /* 0x0003900201007387 */ /* 0x0003e80000100800 */
[----:B0-----:R-:W3:Y:S04]  /*3f20*/  LDL.LU R9, [R1+0x1c] ;  /* 0x00001c0001097983 */ /* 0x001ee80000300800 */
[----:B------:R-:W4:Y:S01]  /*3f30*/  LDL.LU R5, [R1] ;  /* 0x0000000001057983 */ /* 0x000f220000300800 */
[----:B------:R-:W-:Y:S01]  /*3f40*/  @!P4 IMAD.MOV R18, RZ, RZ, -R18 ;  /* 0x000000ffff12c224 */ /* 0x000fe200078e0a12 */
[----:B------:R-:W-:Y:S01]  /*3f50*/  ISETP.GT.U32.AND P4, PT, R0, R28, PT ;  /* 0x0000001c0000720c */ /* 0x000fe20003f84070 */
[----:B------:R-:W-:Y:S01]  /*3f60*/  @!P5 IMAD.MOV R17, RZ, RZ, -R17 ;  /* 0x000000ffff11d224 */ /* 0x000fe200078e0a11 */
[----:B------:R-:W-:-:S11]  /*3f70*/  ISETP.GT.U32.AND P5, PT, R8, R21, PT ;  /* 0x000000150800720c */ /* 0x000fd60003fa4070 */
[----:B------:R-:W-:Y:S02]  /*3f80*/  @!P4 IMAD.IADD R28, R28, 0x1, -R0 ;  /* 0x000000011c1cc824 */ /* 0x000fe400078e0a00 */
[----:B------:R-:W-:-:S03]  /*3f90*/  @!P5 IMAD.IADD R21, R21, 0x1, -R8 ;  /* 0x000000011515d824 */ /* 0x000fc600078e0a08 */
[----:B------:R-:W-:Y:S01]  /*3fa0*/  STL [R1+0xa78], R28 ;  /* 0x000a781c01007387 */ /* 0x000fe20000100800 */
[----:B------:R-:W-:-:S03]  /*3fb0*/  IMAD R0, R6, c[0x0][0x18c], RZ ;  /* 0x0000630006007a24 */ /* 0x000fc600078e02ff */
[----:B------:R-:W4:Y:S01]  /*3fc0*/  LDL.LU R26, [R1+0x54] ;  /* 0x00005400011a7983 */ /* 0x000f220000300800 */
[----:B------:R-:W-:-:S03]  /*3fd0*/  ISETP.GE.AND P5, PT, R3, RZ, PT ;  /* 0x000000ff0300720c */ /* 0x000fc60003fa6270 */
[----:B------:R-:W4:Y:S04]  /*3fe0*/  LDL.LU R25, [R1+0x6c] ;  /* 0x00006c0001197983 */ /* 0x000f280000300800 */
[----:B------:R-:W4:Y:S01]  /*3ff0*/  LDL.LU R24, [R1+0x70] ;  /* 0x0000700001187983 */ /* 0x000f220000300800 */
[----:B------:R-:W-:-:S03]  /*4000*/  @!P2 IMAD.MOV R15, RZ, RZ, -R15 ;  /* 0x000000ffff0fa224 */ /* 0x000fc600078e0a0f */
[----:B------:R-:W4:Y:S01]  /*4010*/  LDL.LU R3, [R1+0x74] ;  /* 0x0000740001037983 */ /* 0x000f220000300800 */
[----:B------:R-:W-:-:S03]  /*4020*/  LEA R8, P2, R0, c[0x0][0x168], 0x1 ;  /* 0x00005a0000087a11 */ /* 0x000fc600078408ff */
[----:B-1----:R-:W4:Y:S01]  /*4030*/  LDL.LU R2, [R1+0x78] ;  /* 0x0000780001027983 */ /* 0x002f220000300800 */
[----:B------:R-:W-:-:S03]  /*4040*/  ISETP.NE.AND P4, PT, RZ, c[0x0][0x17c], PT ;  /* 0x00005f00ff007a0c */ /* 0x000fc60003f85270 */
[----:B------:R-:W4:Y:S01]  /*4050*/  LDL.LU R0, [R1+0x7c] ;  /* 0x00007c0001007983 */ /* 0x000f220000300800 */
[----:B------:R-:W-:-:S03]  /*4060*/  LOP3.LUT R6, RZ, c[0x0][0x17c], RZ, 0x33, !PT ;  /* 0x00005f00ff067a12 */ /* 0x000fc600078e33ff */
[----:B------:R4:W-:Y:S04]  /*4070*/  STL [R1+0xad4], R8 ;  /* 0x000ad40801007387 */ /* 0x0009e80000100800 */
[----:B------:R-:W4:Y:S04]  /*4080*/  LDL.LU R16, [R1+0x84] ;  /* 0x0000840001107983 */ /* 0x000f280000300800 */
[----:B------:R-:W4:Y:S01]  /*4090*/  LDL.LU R13, [R1+0x104] ;  /* 0x00010400010d7983 */ /* 0x000f220000300800 */
[----:B--2---:R-:W-:-:S05]  /*40a0*/  SEL R7, R6, R7, !P4 ;  /* 0x0000000706077207 */ /* 0x004fca0006000000 */
[----:B------:R0:W-:Y:S01]  /*40b0*/  STL [R1+0xc0], R7 ;  /* 0x0000c00701007387 */ /* 0x0001e20000100800 */
[----:B---3--:R-:W-:-:S03]  /*40c0*/  SEL R9, R6, R9, !P4 ;  /* 0x0000000906097207 */ /* 0x008fc60006000000 */
[----:B------:R-:W2:Y:S01]  /*40d0*/  LDL.LU R12, [R1+0x108] ;  /* 0x00010800010c7983 */ /* 0x000ea20000300800 */
[----:B----4-:R-:W-:-:S03]  /*40e0*/  SEL R8, R6, R5, !P4 ;  /* 0x0000000506087207 */ /* 0x010fc60006000000 */
[----:B------:R-:W3:Y:S01]  /*40f0*/  LDL.LU R11, [R1+0xfc] ;  /* 0x0000fc00010b7983 */ /* 0x000ee20000300800 */
[----:B------:R-:W-:-:S03]  /*4100*/  SEL R5, R6, R29, !P4 ;  /* 0x0000001d06057207 */ /* 0x000fc60006000000 */
[----:B0-----:R-:W4:Y:S04]  /*4110*/  LDL.LU R7, [R1+0x100] ;  /* 0x0001000001077983 */ /* 0x001f280000300800 */
[----:B------:R-:W4:Y:S04]  /*4120*/  LDL.LU R28, [R1+0xf4] ;  /* 0x0000f400011c7983 */ /* 0x000f280000300800 */
[----:B------:R-:W-:Y:S04]  /*4130*/  STL [R1+0xbc], R9 ;  /* 0x0000bc0901007387 */ /* 0x000fe80000100800 */
[----:B------:R-:W4:Y:S04]  /*4140*/  LDL.LU R29, [R1+0xf8] ;  /* 0x0000f800011d7983 */ /* 0x000f280000300800 */
[----:B------:R0:W-:Y:S04]  /*4150*/  STL [R1+0xb8], R8 ;  /* 0x0000b80801007387 */ /* 0x0001e80000100800 */
[----:B------:R-:W4:Y:S04]  /*4160*/  LDL.LU R23, [R1+0xec] ;  /* 0x0000ec0001177983 */ /* 0x000f280000300800 */
[----:B------:R1:W-:Y:S01]  /*4170*/  STL [R1+0xb4], R5 ;  /* 0x0000b40501007387 */ /* 0x0003e20000100800 */
[----:B0-----:R-:W-:-:S03]  /*4180*/  SEL R8, R6, R27, !P4 ;  /* 0x0000001b06087207 */ /* 0x001fc60006000000 */
[----:B------:R-:W4:Y:S04]  /*4190*/  LDL.LU R27, [R1+0xf0] ;  /* 0x0000f000011b7983 */ /* 0x000f280000300800 */
[----:B-1----:R-:W4:Y:S01]  /*41a0*/  LDL.LU R5, [R1+0xe8] ;  /* 0x0000e80001057983 */ /* 0x002f220000300800 */
[C---:B------:R-:W-:Y:S02]  /*41b0*/  SEL R4, R6.reuse, R4, !P4 ;  /* 0x0000000406047207 */ /* 0x040fe40006000000 */
[C---:B------:R-:W-:Y:S01]  /*41c0*/  SEL R9, R6.reuse, R26, !P4 ;  /* 0x0000001a06097207 */ /* 0x040fe20006000000 */
[----:B------:R0:W-:Y:S01]  /*41d0*/  STL [R1+0xa8], R8 ;  /* 0x0000a80801007387 */ /* 0x0001e20000100800 */
[----:B------:R-:W-:-:S03]  /*41e0*/  SEL R3, R6, R3, !P4 ;  /* 0x0000000306037207 */ /* 0x000fc60006000000 */
[----:B------:R1:W-:Y:S01]  /*41f0*/  STL [R1+0xa0], R4 ;  /* 0x0000a00401007387 */ /* 0x0003e20000100800 */
[C---:B------:R-:W-:Y:S02]  /*4200*/  SEL R2, R6.reuse, R2, !P4 ;  /* 0x0000000206027207 */ /* 0x040fe40006000000 */
[C---:B0-----:R-:W-:Y:S01]  /*4210*/  SEL R8, R6.reuse, R25, !P4 ;  /* 0x0000001906087207 */ /* 0x041fe20006000000 */
[----:B------:R-:W-:Y:S01]  /*4220*/  STL [R1+0x9c], R9 ;  /* 0x00009c0901007387 */ /* 0x000fe20000100800 */
[----:B-1----:R-:W-:-:S03]  /*4230*/  SEL R4, R6, R24, !P4 ;  /* 0x0000001806047207 */ /* 0x002fc60006000000 */
[----:B------:R-:W-:Y:S01]  /*4240*/  STL [R1+0x98], R8 ;  /* 0x0000980801007387 */ /* 0x000fe20000100800 */
[----:B------:R-:W-:-:S03]  /*4250*/  SEL R0, R6, R0, !P4 ;  /* 0x0000000006007207 */ /* 0x000fc60006000000 */
[----:B------:R0:W-:Y:S01]  /*4260*/  STL [R1+0x94], R4 ;  /* 0x0000940401007387 */ /* 0x0001e20000100800 */
[----:B------:R-:W-:-:S03]  /*4270*/  SEL R16, R6, R16, !P4 ;  /* 0x0000001006107207 */ /* 0x000fc60006000000 */
[----:B0-----:R-:W4:Y:S04]  /*4280*/  LDL.LU R4, [R1+0x38] ;  /* 0x0000380001047983 */ /* 0x001f280000300800 */
[----:B------:R0:W-:Y:S04]  /*4290*/  STL [R1+0x90], R3 ;  /* 0x0000900301007387 */ /* 0x0001e80000100800 */
[----:B------:R1:W-:Y:S04]  /*42a0*/  STL [R1+0x8c], R2 ;  /* 0x00008c0201007387 */ /* 0x0003e80000100800 */
[----:B------:R-:W4:Y:S04]  /*42b0*/  LDL.LU R10, [R1+0xc4] ;  /* 0x0000c400010a7983 */ /* 0x000f280000300800 */
[----:B------:R-:W4:Y:S04]  /*42c0*/  LDL.LU R9, [R1+0xc8] ;  /* 0x0000c80001097983 */ /* 0x000f280000300800 */
[----:B------:R0:W-:Y:S04]  /*42d0*/  STL [R1+0x88], R0 ;  /* 0x0000880001007387 */ /* 0x0001e80000100800 */
[----:B------:R-:W4:Y:S01]  /*42e0*/  LDL.LU R26, [R1+0xcc] ;  /* 0x0000cc00011a7983 */ /* 0x000f220000300800 */
[----:B------:R-:W-:-:S03]  /*42f0*/  SEL R13, R6, R13, !P4 ;  /* 0x0000000d060d7207 */ /* 0x000fc60006000000 */
[----:B------:R-:W4:Y:S04]  /*4300*/  LDL.LU R25, [R1+0xd4] ;  /* 0x0000d40001197983 */ /* 0x000f280000300800 */
[----:B------:R-:W4:Y:S04]  /*4310*/  LDL.LU R24, [R1+0xdc] ;  /* 0x0000dc0001187983 */ /* 0x000f280000300800 */
[----:B0-----:R-:W4:Y:S04]  /*4320*/  LDL.LU R3, [R1+0xe0] ;  /* 0x0000e00001037983 */ /* 0x001f280000300800 */
[----:B-1----:R-:W4:Y:S04]  /*4330*/  LDL.LU R2, [R1+0xe4] ;  /* 0x0000e40001027983 */ /* 0x002f280000300800 */
[----:B------:R-:W4:Y:S04]  /*4340*/  LDL.LU R0, [R1+0xd8] ;  /* 0x0000d80001007983 */ /* 0x000f280000300800 */
[----:B------:R-:W4:Y:S04]  /*4350*/  LDL.LU R8, [R1+0xd0] ;  /* 0x0000d00001087983 */ /* 0x000f280000300800 */
[----:B------:R0:W-:Y:S04]  /*4360*/  STL [R1+0x84], R16 ;  /* 0x0000841001007387 */ /* 0x0001e80000100800 */
[----:B0-----:R-:W4:Y:S04]  /*4370*/  LDL.LU R16, [R1+0xb8c] ;  /* 0x000b8c0001107983 */ /* 0x001f280000300800 */
[----:B------:R0:W-:Y:S04]  /*4380*/  STL [R1+0x7c], R13 ;  /* 0x00007c0d01007387 */ /* 0x0001e80000100800 */
[----:B0-----:R-:W4:Y:S01]  /*4390*/  LDL.LU R13, [R1+0xb88] ;  /* 0x000b8800010d7983 */ /* 0x001f220000300800 */
[----:B--2---:R-:W-:-:S02]  /*43a0*/  SEL R12, R6, R12, !P4 ;  /* 0x0000000c060c7207 */ /* 0x004fc40006000000 */
[----:B---3--:R-:W-:-:S03]  /*43b0*/  SEL R11, R6, R11, !P4 ;  /* 0x0000000b060b7207 */ /* 0x008fc60006000000 */
[----:B------:R0:W-:Y:S01]  /*43c0*/  STL [R1+0x78], R12 ;  /* 0x0000780c01007387 */ /* 0x0001e20000100800 */
[C---:B----4-:R-:W-:Y:S02]  /*43d0*/  SEL R7, R6.reuse, R7, !P4 ;  /* 0x0000000706077207 */ /* 0x050fe40006000000 */
[C---:B------:R-:W-:Y:S01]  /*43e0*/  SEL R28, R6.reuse, R28, !P4 ;  /* 0x0000001c061c7207 */ /* 0x040fe20006000000 */
[----:B0-----:R-:W2:Y:S04]  /*43f0*/  LDL.LU R12, [R1+0xb84] ;  /* 0x000b8400010c7983 */ /* 0x001ea80000300800 */
[----:B------:R0:W-:Y:S01]  /*4400*/  STL [R1+0x74], R11 ;  /* 0x0000740b01007387 */ /* 0x0001e20000100800 */
[----:B------:R-:W-:-:S03]  /*4410*/  SEL R29, R6, R29, !P4 ;  /* 0x0000001d061d7207 */ /* 0x000fc60006000000 */
[----:B0-----:R-:W3:Y:S01]  /*4420*/  LDL.LU R11, [R1+0xb80] ;  /* 0x000b8000010b7983 */ /* 0x001ee20000300800 */
[----:B------:R-:W-:-:S03]  /*4430*/  SEL R23, R6, R23, !P4 ;  /* 0x0000001706177207 */ /* 0x000fc60006000000 */
[----:B------:R0:W-:Y:S01]  /*4440*/  STL [R1+0x70], R7 ;  /* 0x0000700701007387 */ /* 0x0001e20000100800 */
[----:B------:R-:W-:-:S03]  /*4450*/  SEL R27, R6, R27, !P4 ;  /* 0x0000001b061b7207 */ /* 0x000fc60006000000 */
[----:B0-----:R-:W4:Y:S01]  /*4460*/  LDL.LU R7, [R1+0xb7c] ;  /* 0x000b7c0001077983 */ /* 0x001f220000300800 */
[----:B------:R-:W-:-:S03]  /*4470*/  SEL R5, R6, R5, !P4 ;  /* 0x0000000506057207 */ /* 0x000fc60006000000 */
[----:B------:R0:W-:Y:S04]  /*4480*/  STL [R1+0x6c], R28 ;  /* 0x00006c1c01007387 */ /* 0x0001e80000100800 */
[----:B0-----:R-:W2:Y:S04]  /*4490*/  LDL.LU R28, [R1+0xac] ;  /* 0x0000ac00011c7983 */ /* 0x001ea80000300800 */
[----:B------:R0:W-:Y:S04]  /*44a0*/  STL [R1+0x68], R29 ;  /* 0x0000681d01007387 */ /* 0x0001e80000100800 */
[----:B0-----:R-:W2:Y:S04]  /*44b0*/  LDL.LU R29, [R1+0xb0] ;  /* 0x0000b000011d7983 */ /* 0x001ea80000300800 */
[----:B------:R0:W-:Y:S04]  /*44c0*/  STL [R1+0x64], R27 ;  /* 0x0000641b01007387 */ /* 0x0001e80000100800 */
[----:B0-----:R-:W2:Y:S04]  /*44d0*/  LDL.LU R27, [R1+0x24] ;  /* 0x00002400011b7983 */ /* 0x001ea80000300800 */
[----:B------:R0:W-:Y:S04]  /*44e0*/  STL [R1+0x5c], R23 ;  /* 0x00005c1701007387 */ /* 0x0001e80000100800 */
[----:B0-----:R-:W2:Y:S04]  /*44f0*/  LDL.LU R23, [R1+0x50] ;  /* 0x0000500001177983 */ /* 0x001ea80000300800 */
[----:B------:R0:W-:Y:S04]  /*4500*/  STL [R1+0x54], R5 ;  /* 0x0000540501007387 */ /* 0x0001e80000100800 */
[----:B0-----:R-:W2:Y:S02]  /*4510*/  LDL.LU R5, [R1+0xb78] ;  /* 0x000b780001057983 */ /* 0x001ea40000300800 */
[----:B--2---:R-:W-:-:S02]  /*4520*/  SEL R5, R6, R5, !P4 ;  /* 0x0000000506057207 */ /* 0x004fc40006000000 */
[----:B------:R-:W2:Y:S04]  /*4530*/  LDL.LU R6, [R1+0xb74] ;  /* 0x000b740001067983 */ /* 0x000ea80000300800 */
[----:B------:R0:W-:Y:S02]  /*4540*/  STL [R1+0x4c], R5 ;  /* 0x00004c0501007387 */ /* 0x0001e40000100800 */
[----:B0-----:R-:W-:-:S04]  /*4550*/  LOP3.LUT R5, RZ, c[0x0][0x17c], RZ, 0x33, !PT ;  /* 0x00005f00ff057a12 */ /* 0x001fc800078e33ff */
[C---:B--2---:R-:W-:Y:S02]  /*4560*/  SEL R6, R5.reuse, R6, !P4 ;  /* 0x0000000605067207 */ /* 0x044fe40006000000 */
[----:B----4-:R-:W-:Y:S02]  /*4570*/  SEL R5, R5, R7, !P4 ;  /* 0x0000000705057207 */ /* 0x010fe40006000000 */
[----:B------:R-:W-:Y:S01]  /*4580*/  LOP3.LUT R7, RZ, c[0x0][0x17c], RZ, 0x33, !PT ;  /* 0x00005f00ff077a12 */ /* 0x000fe200078e33ff */
[----:B------:R0:W-:Y:S03]  /*4590*/  STL [R1+0x48], R6 ;  /* 0x0000480601007387 */ /* 0x0001e60000100800 */
[C---:B------:R-:W-:Y:S02]  /*45a0*/  SEL R4, R7.reuse, R4, !P4 ;  /* 0x0000000407047207 */ /* 0x040fe40006000000 */
[----:B------:R-:W-:-:S02]  /*45b0*/  SEL R10, R7, R10, !P4 ;  /* 0x0000000a070a7207 */ /* 0x000fc40006000000 */
[C---:B------:R-:W-:Y:S01]  /*45c0*/  SEL R9, R7.reuse, R9, !P4 ;  /* 0x0000000907097207 */ /* 0x040fe20006000000 */
[----:B0-----:R-:W2:Y:S01]  /*45d0*/  LDL.LU R6, [R1+0x80] ;  /* 0x0000800001067983 */ /* 0x001ea20000300800 */
[----:B------:R-:W-:-:S03]  /*45e0*/  SEL R26, R7, R26, !P4 ;  /* 0x0000001a071a7207 */ /* 0x000fc60006000000 */
[----:B------:R0:W-:Y:S01]  /*45f0*/  STL [R1+0x44], R5 ;  /* 0x0000440501007387 */ /* 0x0001e20000100800 */
[C---:B------:R-:W-:Y:S02]  /*4600*/  SEL R25, R7.reuse, R25, !P4 ;  /* 0x0000001907197207 */ /* 0x040fe40006000000 */
[C---:B------:R-:W-:Y:S01]  /*4610*/  SEL R24, R7.reuse, R24, !P4 ;  /* 0x0000001807187207 */ /* 0x040fe20006000000 */
[----:B0-----:R-:W4:Y:S04]  /*4620*/  LDL.LU R5, [R1+0x28] ;  /* 0x0000280001057983 */ /* 0x001f280000300800 */
[----:B------:R0:W-:Y:S01]  /*4630*/  STL [R1+0x40], R4 ;  /* 0x0000400401007387 */ /* 0x0001e20000100800 */
[----:B------:R-:W-:-:S03]  /*4640*/  SEL R3, R7, R3, !P4 ;  /* 0x0000000307037207 */ /* 0x000fc60006000000 */
[----:B0-----:R-:W2:Y:S04]  /*4650*/  LDL.LU R4, [R1+0x3c] ;  /* 0x00003c0001047983 */ /* 0x001ea80000300800 */
[----:B------:R0:W-:Y:S01]  /*4660*/  STL [R1+0x38], R10 ;  /* 0x0000380a01007387 */ /* 0x0001e20000100800 */
[----:B------:R-:W-:-:S03]  /*4670*/  SEL R2, R7, R2, !P4 ;  /* 0x0000000207027207 */ /* 0x000fc60006000000 */
[----:B0-----:R-:W2:Y:S04]  /*4680*/  LDL.LU R10, [R1+0xb70] ;  /* 0x000b7000010a7983 */ /* 0x001ea80000300800 */
[----:B------:R0:W-:Y:S01]  /*4690*/  STL [R1+0x34], R9 ;  /* 0x0000340901007387 */ /* 0x0001e20000100800 */
[----:B------:R-:W-:-:S03]  /*46a0*/  SEL R0, R7, R0, !P4 ;  /* 0x0000000007007207 */ /* 0x000fc60006000000 */
        /* <DEDUP_REMOVED lines=12> */
[----:B0-----:R-:W2:Y:S01]  /*4770*/  LDL.LU R0, [R1+0xb54] ;  /* 0x000b540001007983 */ /* 0x001ea20000300800 */
[----:B------:R-:W-:-:S05]  /*4780*/  SEL R8, R7, R8, !P4 ;  /* 0x0000000807087207 */ /* 0x000fca0006000000 */
[----:B------:R2:W-:Y:S02]  /*4790*/  STL [R1+0x10], R8 ;  /* 0x0000100801007387 */ /* 0x0005e40000100800 */
[C---:B--2---:R-:W-:Y:S02]  /*47a0*/  SEL R8, R7.reuse, R0, !P4 ;  /* 0x0000000007087207 */ /* 0x044fe40006000000 */
[----:B------:R-:W2:Y:S04]  /*47b0*/  LDL.LU R0, [R1+0x60] ;  /* 0x0000600001007983 */ /* 0x000ea80000300800 */
[----:B------:R0:W-:Y:S02]  /*47c0*/  STL [R1+0xc], R8 ;  /* 0x00000c0801007387 */ /* 0x0001e40000100800 */
[----:B0-----:R-:W-:-:S02]  /*47d0*/  SEL R8, R7, R2, !P4 ;  /* 0x0000000207087207 */ /* 0x001fc40006000000 */
[----:B------:R-:W2:Y:S01]  /*47e0*/  LDL.LU R2, [R1+0x58] ;  /* 0x0000580001027983 */ /* 0x000ea20000300800 */
[----:B------:R-:W-:-:S03]  /*47f0*/  SEL R28, R7, R28, !P4 ;  /* 0x0000001c071c7207 */ /* 0x000fc60006000000 */
[----:B------:R0:W-:Y:S01]  /*4800*/  STL [R1+0x8], R8 ;  /* 0x0000080801007387 */ /* 0x0001e20000100800 */
[C---:B------:R-:W-:Y:S02]  /*4810*/  SEL R29, R7.reuse, R29, !P4 ;  /* 0x0000001d071d7207 */ /* 0x040fe40006000000 */
[C---:B------:R-:W-:Y:S02]  /*4820*/  SEL R27, R7.reuse, R27, !P4 ;  /* 0x0000001b071b7207 */ /* 0x040fe40006000000 */
[C---:B------:R-:W-:Y:S02]  /*4830*/  SEL R23, R7.reuse, R23, !P4 ;  /* 0x0000001707177207 */ /* 0x040fe40006000000 */
[----:B0-----:R-:W-:-:S05]  /*4840*/  SEL R8, R7, R3, !P4 ;  /* 0x0000000307087207 */ /* 0x001fca0006000000 */
[----:B------:R-:W-:Y:S04]  /*4850*/  STL [R1+0xad8], R8 ;  /* 0x000ad80801007387 */ /* 0x000fe80000100800 */
[----:B------:R-:W-:Y:S04]  /*4860*/  STL [R1+0xadc], R28 ;  /* 0x000adc1c01007387 */ /* 0x000fe80000100800 */
[----:B------:R-:W-:Y:S04]  /*4870*/  STL [R1+0xae0], R29 ;  /* 0x000ae01d01007387 */ /* 0x000fe80000100800 */
[----:B------:R-:W-:Y:S04]  /*4880*/  STL [R1+0xae4], R27 ;  /* 0x000ae41b01007387 */ /* 0x000fe80000100800 */
[----:B------:R-:W-:Y:S01]  /*4890*/  STL [R1+0xae8], R23 ;  /* 0x000ae81701007387 */ /* 0x000fe20000100800 */
[----:B--2---:R-:W-:-:S05]  /*48a0*/  SEL R7, R7, R2, !P4 ;  /* 0x0000000207077207 */ /* 0x004fca0006000000 */
[----:B------:R0:W-:Y:S02]  /*48b0*/  STL [R1+0xaec], R7 ;  /* 0x000aec0701007387 */ /* 0x0001e40000100800 */
[----:B0-----:R-:W-:-:S04]  /*48c0*/  LOP3.LUT R7, RZ, c[0x0][0x17c], RZ, 0x33, !PT ;  /* 0x00005f00ff077a12 */ /* 0x001fc800078e33ff */
[C---:B------:R-:W-:Y:S02]  /*48d0*/  SEL R0, R7.reuse, R0, !P4 ;  /* 0x0000000007007207 */ /* 0x040fe40006000000 */
[C---:B------:R-:W-:Y:S02]  /*48e0*/  SEL R2, R7.reuse, R6, !P4 ;  /* 0x0000000607027207 */ /* 0x040fe40006000000 */
[C---:B----4-:R-:W-:Y:S01]  /*48f0*/  SEL R3, R7.reuse, R5, !P4 ;  /* 0x0000000507037207 */ /* 0x050fe20006000000 */
[----:B------:R-:W-:Y:S04]  /*4900*/  STL [R1+0xaf0], R0 ;  /* 0x000af00001007387 */ /* 0x000fe80000100800 */
[----:B------:R0:W-:Y:S04]  /*4910*/  STL [R1+0xaf4], R2 ;  /* 0x000af40201007387 */ /* 0x0001e80000100800 */
[----:B------:R1:W-:Y:S04]  /*4920*/  STL [R1+0xaf8], R3 ;  /* 0x000af80301007387 */ /* 0x0003e80000100800 */
[----:B------:R-:W2:Y:S04]  /*4930*/  LDL.LU R6, [R1+0xc0] ;  /* 0x0000c00001067983 */ /* 0x000ea80000300800 */
[----:B------:R-:W0:Y:S04]  /*4940*/  LDL.LU R23, [R1+0xbc] ;  /* 0x0000bc0001177983 */ /* 0x000e280000300800 */
[----:B------:R-:W4:Y:S04]  /*4950*/  LDL.LU R27, [R1+0xb8] ;  /* 0x0000b800011b7983 */ /* 0x000f280000300800 */
[----:B------:R-:W1:Y:S04]  /*4960*/  LDL.LU R29, [R1+0xb4] ;  /* 0x0000b400011d7983 */ /* 0x000e680000300800 */
[----:B------:R-:W3:Y:S01]  /*4970*/  S2R R5, SR_TID.X ;  /* 0x0000000000057919 */ /* 0x000ee20000002100 */
[----:B------:R-:W-:-:S02]  /*4980*/  SEL R4, R7, R4, !P4 ;  /* 0x0000000407047207 */ /* 0x000fc40006000000 */
[C---:B------:R-:W-:Y:S01]  /*4990*/  SEL R24, R7.reuse, R24, !P4 ;  /* 0x0000001807187207 */ /* 0x040fe20006000000 */
[----:B------:R-:W4:Y:S01]  /*49a0*/  LDL.LU R28, [R1+0xa8] ;  /* 0x0000a800011c7983 */ /* 0x000f220000300800 */
[C---:B------:R-:W-:Y:S02]  /*49b0*/  SEL R25, R7.reuse, R25, !P4 ;  /* 0x0000001907197207 */ /* 0x040fe40006000000 */
[C---:B------:R-:W-:Y:S01]  /*49c0*/  SEL R26, R7.reuse, R26, !P4 ;  /* 0x0000001a071a7207 */ /* 0x040fe20006000000 */
[----:B------:R-:W4:Y:S01]  /*49d0*/  LDL.LU R8, [R1+0xa0] ;  /* 0x0000a00001087983 */ /* 0x000f220000300800 */
[C---:B------:R-:W-:Y:S02]  /*49e0*/  SEL R9, R7.reuse, R9, !P4 ;  /* 0x0000000907097207 */ /* 0x040fe40006000000 */
[C---:B------:R-:W-:Y:S01]  /*49f0*/  SEL R10, R7.reuse, R10, !P4 ;  /* 0x0000000a070a7207 */ /* 0x040fe20006000000 */
[----:B------:R-:W-:Y:S01]  /*4a00*/  STL [R1+0xafc], R4 ;  /* 0x000afc0401007387 */ /* 0x000fe20000100800 */
[C---:B---3--:R-:W-:Y:S01]  /*4a10*/  SEL R11, R7.reuse, R11, !P4 ;  /* 0x0000000b070b7207 */ /* 0x048fe20006000000 */
[----:B------:R-:W-:Y:S01]  /*4a20*/  @!P6 IMAD.MOV R14, RZ, RZ, -R14 ;  /* 0x000000ffff0ee224 */ /* 0x000fe200078e0a0e */
[C---:B------:R-:W-:Y:S01]  /*4a30*/  SEL R12, R7.reuse, R12, !P4 ;  /* 0x0000000c070c7207 */ /* 0x040fe20006000000 */
[----:B------:R-:W-:Y:S01]  /*4a40*/  STL [R1+0xb00], R24 ;  /* 0x000b001801007387 */ /* 0x000fe20000100800 */
[----:B------:R-:W-:Y:S01]  /*4a50*/  SEL R13, R7, R13, !P4 ;  /* 0x0000000d070d7207 */ /* 0x000fe20006000000 */
[----:B------:R-:W-:-:S02]  /*4a60*/  @!P0 IMAD.MOV R19, RZ, RZ, -R19 ;  /* 0x000000ffff138224 */ /* 0x000fc400078e0a13 */
[----:B------:R-:W-:Y:S01]  /*4a70*/  STL [R1+0xb04], R25 ;  /* 0x000b041901007387 */ /* 0x000fe20000100800 */
[----:B------:R-:W-:Y:S01]  /*4a80*/  SEL R16, R7, R16, !P4 ;  /* 0x0000001007107207 */ /* 0x000fe20006000000 */
[----:B------:R-:W-:Y:S02]  /*4a90*/  @!P3 IMAD.MOV R20, RZ, RZ, -R20 ;  /* 0x000000ffff14b224 */ /* 0x000fe400078e0a14 */
[----:B------:R-:W-:Y:S01]  /*4aa0*/  STL [R1+0xb08], R26 ;  /* 0x000b081a01007387 */ /* 0x000fe20000100800 */
[----:B------:R-:W-:Y:S01]  /*4ab0*/  LOP3.LUT R5, R5, 0x7f, RZ, 0xc0, !PT ;  /* 0x0000007f05057812 */ /* 0x000fe200078ec0ff */
[----:B------:R-:W-:Y:S01]  /*4ac0*/  @!P5 IMAD.MOV R21, RZ, RZ, -R21 ;  /* 0x000000ffff15d224 */ /* 0x000fe200078e0a15 */
[C---:B------:R-:W-:Y:S01]  /*4ad0*/  SEL R17, R7.reuse, R17, !P4 ;  /* 0x0000001107117207 */ /* 0x040fe20006000000 */
[----:B------:R-:W-:Y:S01]  /*4ae0*/  STL [R1+0xb0c], R9 ;  /* 0x000b0c0901007387 */ /* 0x000fe20000100800 */
[----:B------:R-:W-:Y:S01]  /*4af0*/  SEL R18, R7, R18, !P4 ;  /* 0x0000001207127207 */ /* 0x000fe20006000000 */
[----:B------:R-:W-:-:S02]  /*4b00*/  @!P1 IMAD.MOV R22, RZ, RZ, -R22 ;  /* 0x000000ffff169224 */ /* 0x000fc400078e0a16 */
[----:B------:R-:W-:Y:S01]  /*4b10*/  STL [R1+0xb10], R10 ;  /* 0x000b100a01007387 */ /* 0x000fe20000100800 */
[----:B------:R-:W-:Y:S01]  /*4b20*/  SEL R14, R7, R14, !P4 ;  /* 0x0000000e070e7207 */ /* 0x000fe20006000000 */
[----:B------:R-:W-:Y:S02]  /*4b30*/  IMAD R5, R5, c[0x0][0x18c], RZ ;  /* 0x0000630005057a24 */ /* 0x000fe400078e02ff */
[----:B------:R-:W-:Y:S01]  /*4b40*/  STL [R1+0xb14], R11 ;  /* 0x000b140b01007387 */ /* 0x000fe20000100800 */
[----:B------:R-:W-:-:S03]  /*4b50*/  SEL R15, R7, R15, !P4 ;  /* 0x0000000f070f7207 */ /* 0x000fc60006000000 */
        /* <DEDUP_REMOVED lines=9> */
[----:B------:R-:W-:-:S03]  /*4bf0*/  LEA.HI.X.SX32 R5, R5, c[0x0][0x16c], 0x1, P2 ;  /* 0x00005b0005057a11 */ /* 0x000fc600010f0eff */
[----:B------:R-:W-:Y:S04]  /*4c00*/  STL [R1+0xb2c], R14 ;  /* 0x000b2c0e01007387 */ /* 0x000fe80000100800 */
[----:B------:R-:W-:Y:S04]  /*4c10*/  STL [R1+0xb30], R15 ;  /* 0x000b300f01007387 */ /* 0x000fe80000100800 */
[----:B------:R-:W-:Y:S04]  /*4c20*/  STL [R1+0xb34], R19 ;  /* 0x000b341301007387 */ /* 0x000fe80000100800 */
[----:B------:R-:W-:Y:S04]  /*4c30*/  STL [R1+0xb38], R20 ;  /* 0x000b381401007387 */ /* 0x000fe80000100800 */
[----:B------:R-:W-:Y:S04]  /*4c40*/  STL [R1+0xb3c], R21 ;  /* 0x000b3c1501007387 */ /* 0x000fe80000100800 */
[----:B------:R-:W-:Y:S04]  /*4c50*/  STL [R1+0xb40], R22 ;  /* 0x000b401601007387 */ /* 0x000fe80000100800 */
[----:B------:R-:W-:Y:S01]  /*4c60*/  STL [R1+0xb44], R5 ;  /* 0x000b440501007387 */ /* 0x000fe20000100800 */
[----:B--2---:R-:W-:-:S02]  /*4c70*/  IMAD R6, R6, c[0x0][0x190], RZ ;  /* 0x0000640006067a24 */ /* 0x004fc400078e02ff */
[----:B0-----:R-:W-:-:S03]  /*4c80*/  IMAD R2, R23, c[0x0][0x190], RZ ;  /* 0x0000640017027a24 */ /* 0x001fc600078e02ff */
[----:B------:R0:W-:Y:S01]  /*4c90*/  STL [R1+0xb48], R6 ;  /* 0x000b480601007387 */ /* 0x0001e20000100800 */
[----:B----4-:R-:W-:-:S03]  /*4ca0*/  IMAD R0, R27, c[0x0][0x190], RZ ;  /* 0x000064001b007a24 */ /* 0x010fc600078e02ff */
[----:B------:R2:W-:Y:S01]  /*4cb0*/  STL [R1+0x24], R2 ;  /* 0x0000240201007387 */ /* 0x0005e20000100800 */
[----:B-1----:R-:W-:-:S03]  /*4cc0*/  IMAD R3, R29, c[0x0][0x190], RZ ;  /* 0x000064001d037a24 */ /* 0x002fc600078e02ff */
[----:B------:R1:W-:Y:S04]  /*4cd0*/  STL [R1+0x28], R0 ;  /* 0x0000280001007387 */ /* 0x0003e80000100800 */
[----:B------:R-:W-:Y:S04]  /*4ce0*/  STL [R1+0x3c], R3 ;  /* 0x00003c0301007387 */ /* 0x000fe80000100800 */
[----:B0-----:R-:W3:Y:S01]  /*4cf0*/  LDL.LU R6, [R1+0x94] ;  /* 0x0000940001067983 */ /* 0x001ee20000300800 */
[----:B--2---:R-:W-:Y:S02]  /*4d00*/  IMAD R2, R28, c[0x0][0x190], RZ ;  /* 0x000064001c027a24 */ /* 0x004fe400078e02ff */
[----:B-1----:R-:W-:-:S03]  /*4d10*/  IMAD R0, R8, c[0x0][0x190], RZ ;  /* 0x0000640008007a24 */ /* 0x002fc600078e02ff */
[----:B------:R-:W-:Y:S04]  /*4d20*/  STL [R1+0x50], R2 ;  /* 0x0000500201007387 */ /* 0x000fe80000100800 */
[----:B---3--:R0:W-:Y:S04]  /*4d30*/  STL [R1+0xb4c], R6 ;  /* 0x000b4c0601007387 */ /* 0x0081e80000100800 */
[----:B------:R-:W-:Y:S04]  /*4d40*/  STL [R1+0x58], R0 ;  /* 0x0000580001007387 */ /* 0x000fe80000100800 */
[----:B0-----:R-:W2:Y:S04]  /*4d50*/  LDL.LU R6, [R1+0x98] ;  /* 0x0000980001067983 */ /* 0x001ea80000300800 */
[----:B--2---:R0:W-:Y:S04]  /*4d60*/  STL [R1+0xb50], R6 ;  /* 0x000b500601007387 */ /* 0x0041e80000100800 */
[----:B0-----:R-:W2:Y:S04]  /*4d70*/  LDL.LU R6, [R1+0x9c] ;  /* 0x00009c0001067983 */ /* 0x001ea80000300800 */
[----:B------:R-:W3:Y:S04]  /*4d80*/  LDL.LU R5, [R1+0x90] ;  /* 0x0000900001057983 */ /* 0x000ee80000300800 */
[----:B------:R-:W4:Y:S04]  /*4d90*/  LDL.LU R22, [R1+0x8c] ;  /* 0x00008c0001167983 */ /* 0x000f280000300800 */
[----:B------:R-:W3:Y:S04]  /*4da0*/  LDL.LU R21, [R1+0x88] ;  /* 0x0000880001157983 */ /* 0x000ee80000300800 */
        /* <DEDUP_REMOVED lines=24> */
[----:B------:R-:W3:Y:S01]  /*4f30*/  LDL.LU R8, [R1+0x8] ;  /* 0x0000080001087983 */ /* 0x000ee20000300800 */
[----:B--2---:R-:W-:-:S05]  /*4f40*/  IMAD R6, R6, c[0x0][0x190], RZ ;  /* 0x0000640006067a24 */ /* 0x004fca00078e02ff */
[----:B------:R0:W-:Y:S04]  /*4f50*/  STL [R1+0x60], R6 ;  /* 0x0000600601007387 */ /* 0x0001e80000100800 */
[----:B0-----:R-:W2:Y:S02]  /*4f60*/  LDL.LU R6, [R1+0xb50] ;  /* 0x000b500001067983 */ /* 0x001ea40000300800 */
[----:B--2---:R-:W-:-:S05]  /*4f70*/  IMAD R6, R6, c[0x0][0x190], RZ ;  /* 0x0000640006067a24 */ /* 0x004fca00078e02ff */
[----:B------:R0:W-:Y:S04]  /*4f80*/  STL [R1+0x80], R6 ;  /* 0x0000800601007387 */ /* 0x0001e80000100800 */
[----:B0-----:R-:W2:Y:S01]  /*4f90*/  LDL.LU R6, [R1+0xb4c] ;  /* 0x000b4c0001067983 */ /* 0x001ea20000300800 */
[----:B---3--:R-:W-:Y:S02]  /*4fa0*/  IMAD R5, R5, c[0x0][0x190], RZ ;  /* 0x0000640005057a24 */ /* 0x008fe400078e02ff */
[----:B----4-:R-:W-:Y:S02]  /*4fb0*/  IMAD R22, R22, c[0x0][0x190], RZ ;  /* 0x0000640016167a24 */ /* 0x010fe400078e02ff */
[----:B------:R-:W-:Y:S02]  /*4fc0*/  IMAD R21, R21, c[0x0][0x190], RZ ;  /* 0x0000640015157a24 */ /* 0x000fe400078e02ff */
[----:B------:R-:W-:-:S02]  /*4fd0*/  IMAD R20, R20, c[0x0][0x190], RZ ;  /* 0x0000640014147a24 */ /* 0x000fc400078e02ff */
[----:B------:R-:W-:Y:S02]  /*4fe0*/  IMAD R19, R19, c[0x0][0x190], RZ ;  /* 0x0000640013137a24 */ /* 0x000fe400078e02ff */
[----:B------:R-:W-:Y:S02]  /*4ff0*/  IMAD R15, R15, c[0x0][0x190], RZ ;  /* 0x000064000f0f7a24 */ /* 0x000fe400078e02ff */
[----:B------:R-:W-:Y:S02]  /*5000*/  IMAD R14, R14, c[0x0][0x190], RZ ;  /* 0x000064000e0e7a24 */ /* 0x000fe400078e02ff */
[----:B------:R-:W-:Y:S02]  /*5010*/  IMAD R18, R18, c[0x0][0x190], RZ ;  /* 0x0000640012127a24 */ /* 0x000fe400078e02ff */
        /* <DEDUP_REMOVED lines=20> */
[----:B--2---:R-:W-:-:S05]  /*5160*/  IMAD R6, R6, c[0x0][0x190], RZ ;  /* 0x0000640006067a24 */ /* 0x004fca00078e02ff */
[----:B------:R0:W-:Y:S04]  /*5170*/  STL [R1+0x94], R6 ;  /* 0x0000940601007387 */ /* 0x0001e80000100800 */
[----:B0-----:R-:W2:Y:S04]  /*5180*/  LDL.LU R6, [R1+0xb48] ;  /* 0x000b480001067983 */ /* 0x001ea80000300800 */
[----:B------:R0:W-:Y:S04]  /*5190*/  STL [R1+0x90], R5 ;  /* 0x0000900501007387 */ /* 0x0001e80000100800 */
[----:B0-----:R-:W3:Y:S04]  /*51a0*/  LDL.LU R5, [R1+0xb44] ;  /* 0x000b440001057983 */ /* 0x001ee80000300800 */
[----:B------:R0:W-:Y:S04]  /*51b0*/  STL [R1+0x8c], R22 ;  /* 0x00008c1601007387 */ /* 0x0001e80000100800 */
[----:B0-----:R-:W4:Y:S04]  /*51c0*/  LDL.LU R22, [R1+0xb40] ;  /* 0x000b400001167983 */ /* 0x001f280000300800 */
        /* <DEDUP_REMOVED lines=25> */
[----:B0-----:R-:W3:Y:S04]  /*5360*/  LDL.LU R9, [R1+0xb0c] ;  /* 0x000b0c0001097983 */ /* 0x001ee80000300800 */
[----:B------:R0:W-:Y:S04]  /*5370*/  STL [R1+0x44], R26 ;  /* 0x0000441a01007387 */ /* 0x0001e80000100800 */
[----:B0-----:R-:W4:Y:S04]  /*5380*/  LDL.LU R26, [R1+0xb08] ;  /* 0x000b0800011a7983 */ /* 0x001f280000300800 */
        /* <DEDUP_REMOVED lines=23> */
[----:B0-----:R-:W4:Y:S01]  /*5500*/  LDL.LU R8, [R1+0xad8] ;  /* 0x000ad80001087983 */ /* 0x001f220000300800 */
[----:B--2---:R-:W-:-:S02]  /*5510*/  IMAD R10, R10, c[0x0][0x190], RZ ;  /* 0x000064000a0a7a24 */ /* 0x004fc400078e02ff */
[----:B---3--:R-:W-:Y:S02]  /*5520*/  IMAD R9, R9, c[0x0][0x190], RZ ;  /* 0x0000640009097a24 */ /* 0x008fe400078e02ff */
[----:B----4-:R-:W-:Y:S02]  /*5530*/  IMAD R26, R26, c[0x0][0x190], RZ ;  /* 0x000064001a1a7a24 */ /* 0x010fe400078e02ff */
        /* <DEDUP_REMOVED lines=11> */
[----:B------:R-:W-:-:S05]  /*55f0*/  IMAD R8, R8, c[0x0][0x190], RZ ;  /* 0x0000640008087a24 */ /* 0x000fca00078e02ff */
[----:B------:R0:W-:Y:S04]  /*5600*/  STL [R1+0x4], R8 ;  /* 0x0000040801007387 */ /* 0x0001e80000100800 */
[----:B0-----:R-:W2:Y:S04]  /*5610*/  LDL.LU R8, [R1+0xad4] ;  /* 0x000ad40001087983 */ /* 0x001ea80000300800 */
[----:B------:R0:W-:Y:S04]  /*5620*/  STL [R1+0xa94], R28 ;  /* 0x000a941c01007387 */ /* 0x0001e80000100800 */
[----:B0-----:R-:W3:Y:S04]  /*5630*/  LDL.LU R28, [R1+0x88] ;  /* 0x00008800011c7983 */ /* 0x001ee80000300800 */
[----:B------:R0:W-:Y:S04]  /*5640*/  STL [R1+0xa90], R29 ;  /* 0x000a901d01007387 */ /* 0x0001e80000100800 */
[----:B0-----:R-:W4:Y:S04]  /*5650*/  LDL.LU R29, [R1+0x84] ;  /* 0x00008400011d7983 */ /* 0x001f280000300800 */
[----:B------:R0:W-:Y:S04]  /*5660*/  STL [R1+0xa8c], R27 ;  /* 0x000a8c1b01007387 */ /* 0x0001e80000100800 */
[----:B0-----:R-:W3:Y:S04]  /*5670*/  LDL.LU R27, [R1+0x8c] ;  /* 0x00008c00011b7983 */ /* 0x001ee80000300800 */
        /* <DEDUP_REMOVED lines=19> */
[----:B0-----:R-:W4:Y:S04]  /*57b0*/  LDL.LU R9, [R1+0x28] ;  /* 0x0000280001097983 */ /* 0x001f280000300800 */
[----:B------:R0:W-:Y:S04]  /*57c0*/  STL [R1+0xab0], R10 ;  /* 0x000ab00a01007387 */ /* 0x0001e80000100800 */
[----:B0-----:R-:W4:Y:S01]  /*57d0*/  LDL.LU R10, [R1+0x24] ;  /* 0x00002400010a7983 */ /* 0x001f220000300800 */
[----:B------:R-:W-:-:S02]  /*57e0*/  IMAD R11, R11, c[0x0][0x190], RZ ;  /* 0x000064000b0b7a24 */ /* 0x000fc400078e02ff */
[----:B------:R-:W-:Y:S02]  /*57f0*/  IMAD R12, R12, c[0x0][0x190], RZ ;  /* 0x000064000c0c7a24 */ /* 0x000fe400078e02ff */
[----:B------:R-:W-:Y:S02]  /*5800*/  IMAD R13, R13, c[0x0][0x190], RZ ;  /* 0x000064000d0d7a24 */ /* 0x000fe400078e02ff */
[----:B------:R-:W-:Y:S01]  /*5810*/  IMAD R16, R16, c[0x0][0x190], RZ ;  /* 0x0000640010107a24 */ /* 0x000fe200078e02ff */
[----:B------:R-:W-:Y:S01]  /*5820*/  STL [R1+0xab4], R11 ;  /* 0x000ab40b01007387 */ /* 0x000fe20000100800 */
[----:B------:R-:W-:Y:S02]  /*5830*/  IMAD R17, R17, c[0x0][0x190], RZ ;  /* 0x0000640011117a24 */ /* 0x000fe400078e02ff */
[----:B------:R-:W-:Y:S01]  /*5840*/  IMAD R18, R18, c[0x0][0x190], RZ ;  /* 0x0000640012127a24 */ /* 0x000fe200078e02ff */
[----:B------:R-:W-:Y:S01]  /*5850*/  STL [R1+0xab8], R12 ;  /* 0x000ab80c01007387 */ /* 0x000fe20000100800 */
[----:B------:R-:W-:-:S02]  /*5860*/  IMAD R14, R14, c[0x0][0x190], RZ ;  /* 0x000064000e0e7a24 */ /* 0x000fc400078e02ff */
[----:B------:R-:W-:Y:S01]  /*5870*/  IMAD R15, R15, c[0x0][0x190], RZ ;  /* 0x000064000f0f7a24 */ /* 0x000fe200078e02ff */
[----:B------:R-:W-:Y:S04]  /*5880*/  STL [R1+0xabc], R13 ;  /* 0x000abc0d01007387 */ /* 0x000fe80000100800 */
[----:B------:R-:W-:Y:S04]  /*5890*/  STL [R1+0xac0], R16 ;  /* 0x000ac01001007387 */ /* 0x000fe80000100800 */
[----:B------:R-:W-:Y:S04]  /*58a0*/  STL [R1+0xac4], R17 ;  /* 0x000ac41101007387 */ /* 0x000fe80000100800 */
[----:B------:R-:W-:Y:S04]  /*58b0*/  STL [R1+0xac8], R18 ;  /* 0x000ac81201007387 */ /* 0x000fe80000100800 */
[----:B------:R-:W-:Y:S04]  /*58c0*/  STL [R1+0xacc], R14 ;  /* 0x000acc0e01007387 */ /* 0x000fe80000100800 */
[----:B------:R0:W-:Y:S04]  /*58d0*/  STL [R1+0xad0], R15 ;  /* 0x000ad00f01007387 */ /* 0x0001e80000100800 */
[----:B0-----:R-:W4:Y:S01]  /*58e0*/  LDL.LU R15, [R1+0x74] ;  /* 0x00007400010f7983 */ /* 0x001f220000300800 */
[----:B--2---:R-:W-:-:S05]  /*58f0*/  LEA R12, P6, R6, R8, 0x1 ;  /* 0x00000008060c7211 */ /* 0x004fca00078c08ff */
[----:B------:R3:W-:Y:S01]  /*5900*/  STL [R1+0xa18], R12 ;  /* 0x000a180c01007387 */ /* 0x0007e20000100800 */
[----:B------:R-:W-:Y:S02]  /*5910*/  LEA.HI.X.SX32 R6, R6, R5, 0x1, P6 ;  /* 0x0000000506067211 */ /* 0x000fe400030f0eff */
[-C--:B---3--:R-:W-:Y:S02]  /*5920*/  LEA R12, P2, R26, R8.reuse, 0x1 ;  /* 0x000000081a0c7211 */ /* 0x088fe400078408ff */
[-C--:B----4-:R-:W-:Y:S02]  /*5930*/  LEA R13, P3, R9, R8.reuse, 0x1 ;  /* 0x00000008090d7211 */ /* 0x090fe400078608ff */
[----:B------:R-:W-:-:S05]  /*5940*/  LEA R11, P5, R10, R8, 0x1 ;  /* 0x000000080a0b7211 */ /* 0x000fca00078a08ff */
[----:B------:R0:W-:Y:S04]  /*5950*/  STL [R1+0xa1c], R11 ;  /* 0x000a1c0b01007387 */ /* 0x0001e80000100800 */
[----:B------:R-:W-:Y:S04]  /*5960*/  STL [R1+0xa20], R13 ;  /* 0x000a200d01007387 */ /* 0x000fe80000100800 */
[----:B------:R-:W2:Y:S01]  /*5970*/  LDL.LU R14, [R1+0x70] ;  /* 0x00007000010e7983 */ /* 0x000ea20000300800 */
[----:B0-----:R-:W-:-:S03]  /*5980*/  LEA R11, P1, R25, R8, 0x1 ;  /* 0x00000008190b7211 */ /* 0x001fc600078208ff */
[----:B------:R0:W-:Y:S04]  /*5990*/  STL [R1+0xa24], R12 ;  /* 0x000a240c01007387 */ /* 0x0001e80000100800 */
[----:B------:R1:W-:Y:S01]  /*59a0*/  STL [R1+0xa28], R11 ;  /* 0x000a280b01007387 */ /* 0x0003e20000100800 */
[----:B0-----:R-:W-:-:S05]  /*59b0*/  LEA R12, P0, R24, R8, 0x1 ;  /* 0x00000008180c7211 */ /* 0x001fca00078008ff */
[----:B------:R-:W-:Y:S04]  /*59c0*/  STL [R1+0xa2c], R12 ;  /* 0x000a2c0c01007387 */ /* 0x000fe80000100800 */
[----:B------:R-:W3:Y:S01]  /*59d0*/  LDL.LU R18, [R1+0x6c] ;  /* 0x00006c0001127983 */ /* 0x000ee20000300800 */
[----:B-1----:R-:W-:-:S05]  /*59e0*/  LEA R11, P4, R4, R8, 0x1 ;  /* 0x00000008040b7211 */ /* 0x002fca00078808ff */
[----:B------:R0:W-:Y:S04]  /*59f0*/  STL [R1+0xa30], R11 ;  /* 0x000a300b01007387 */ /* 0x0001e80000100800 */
[----:B------:R1:W-:Y:S01]  /*5a00*/  STL [R1+0x854], R6 ;  /* 0x0008540601007387 */ /* 0x0003e20000100800 */
[----:B0-----:R-:W-:-:S05]  /*5a10*/  LEA R11, P6, R3, R8, 0x1 ;  /* 0x00000008030b7211 */ /* 0x001fca00078c08ff */
[----:B------:R-:W-:Y:S04]  /*5a20*/  STL [R1+0x874], R11 ;  /* 0x0008740b01007387 */ /* 0x000fe80000100800 */
[----:B------:R-:W4:Y:S01]  /*5a30*/  LDL.LU R17, [R1+0x68] ;  /* 0x0000680001117983 */ /* 0x000f220000300800 */
[----:B------:R-:W-:Y:S02]  /*5a40*/  LEA.HI.X.SX32 R10, R10, R5, 0x1, P5 ;  /* 0x000000050a0a7211 */ /* 0x000fe400028f0eff */
[----:B-1----:R-:W-:-:S03]  /*5a50*/  LEA R6, P5, R2, R8, 0x1 ;  /* 0x0000000802067211 */ /* 0x002fc600078a08ff */
[----:B------:R0:W-:Y:S04]  /*5a60*/  STL [R1+0x858], R10 ;  /* 0x0008580a01007387 */ /* 0x0001e80000100800 */
[----:B------:R1:W-:Y:S01]  /*5a70*/  STL [R1+0x87c], R6 ;  /* 0x00087c0601007387 */ /* 0x0003e20000100800 */
[----:B0-----:R-:W-:-:S05]  /*5a80*/  LEA.HI.X.SX32 R10, R9, R5, 0x1, P3 ;  /* 0x00000005090a7211 */ /* 0x001fca00018f0eff */
[----:B------:R0:W-:Y:S04]  /*5a90*/  STL [R1+0x85c], R10 ;  /* 0x00085c0a01007387 */ /* 0x0001e80000100800 */
[----:B------:R-:W4:Y:S01]  /*5aa0*/  LDL.LU R16, [R1+0x64] ;  /* 0x0000640001107983 */ /* 0x000f220000300800 */
[-C--:B------:R-:W-:Y:S02]  /*5ab0*/  LEA R9, P3, R7, R8.reuse, 0x1 ;  /* 0x0000000807097211 */ /* 0x080fe400078608ff */
[-C--:B-1----:R-:W-:Y:S02]  /*5ac0*/  LEA.HI.X.SX32 R6, R26, R5.reuse, 0x1, P2 ;  /* 0x000000051a067211 */ /* 0x082fe400010f0eff */
[----:B0-----:R-:W-:Y:S01]  /*5ad0*/  LEA R10, P2, R27, R8, 0x1 ;  /* 0x000000081b0a7211 */ /* 0x001fe200078408ff */
[----:B------:R0:W-:Y:S04]  /*5ae0*/  STL [R1+0x884], R9 ;  /* 0x0008840901007387 */ /* 0x0001e80000100800 */
[----:B------:R1:W-:Y:S04]  /*5af0*/  STL [R1+0x860], R6 ;  /* 0x0008600601007387 */ /* 0x0003e80000100800 */
[----:B------:R-:W-:Y:S04]  /*5b00*/  STL [R1+0x88c], R10 ;  /* 0x00088c0a01007387 */ /* 0x000fe80000100800 */
[----:B------:R-:W4:Y:S01]  /*5b10*/  LDL.LU R13, [R1+0x5c] ;  /* 0x00005c00010d7983 */ /* 0x000f220000300800 */
[----:B0-----:R-:W-:-:S02]  /*5b20*/  LEA.HI.X.SX32 R9, R25, R5, 0x1, P1 ;  /* 0x0000000519097211 */ /* 0x001fc400008f0eff */
[----:B-1----:R-:W-:-:S03]  /*5b30*/  LEA R6, P1, R28, R8, 0x1 ;  /* 0x000000081c067211 */ /* 0x002fc600078208ff */
[----:B------:R0:W-:Y:S04]  /*5b40*/  STL [R1+0x864], R9 ;  /* 0x0008640901007387 */ /* 0x0001e80000100800 */
[----:B------:R1:W-:Y:S01]  /*5b50*/  STL [R1+0x894], R6 ;  /* 0x0008940601007387 */ /* 0x0003e20000100800 */
[----:B0-----:R-:W-:-:S05]  /*5b60*/  LEA.HI.X.SX32 R9, R24, R5, 0x1, P0 ;  /* 0x0000000518097211 */ /* 0x001fca00000f0eff */
[----:B------:R-:W-:Y:S04]  /*5b70*/  STL [R1+0x868], R9 ;  /* 0x0008680901007387 */ /* 0x000fe80000100800 */
[----:B------:R-:W4:Y:S01]  /*5b80*/  LDL.LU R12, [R1+0x54] ;  /* 0x00005400010c7983 */ /* 0x000f220000300800 */
[----:B-1----:R-:W-:Y:S02]  /*5b90*/  LEA R6, P0, R29, R8, 0x1 ;  /* 0x000000081d067211 */ /* 0x002fe400078008ff */
[----:B------:R-:W-:-:S03]  /*5ba0*/  LEA.HI.X.SX32 R4, R4, R5, 0x1, P4 ;  /* 0x0000000504047211 */ /* 0x000fc600020f0eff */
[----:B------:R0:W-:Y:S04]  /*5bb0*/  STL [R1+0x89c], R6 ;  /* 0x00089c0601007387 */ /* 0x0001e80000100800 */
[----:B------:R1:W-:Y:S01]  /*5bc0*/  STL [R1+0x86c], R4 ;  /* 0x00086c0401007387 */ /* 0x0003e20000100800 */
[----:B0-----:R-:W-:-:S05]  /*5bd0*/  LEA R6, P4, R23, R8, 0x1 ;  /* 0x0000000817067211 */ /* 0x001fca00078808ff */
[----:B------:R-:W-:Y:S01]  /*5be0*/  STL [R1+0x8a4], R6 ;  /* 0x0008a40601007387 */ /* 0x000fe20000100800 */
[----:B-1----:R-:W-:-:S03]  /*5bf0*/  LEA.HI.X.SX32 R4, R3, R5, 0x1, P6 ;  /* 0x0000000503047211 */ /* 0x002fc600030f0eff */
[----:B------:R-:W4:Y:S01]  /*5c00*/  LDL.LU R11, [R1+0x4c] ;  /* 0x00004c00010b7983 */ /* 0x000f220000300800 */
[----:B------:R-:W-:-:S03]  /*5c10*/  LEA R3, P6, R0, R8, 0x1 ;  /* 0x0000000800037211 */ /* 0x000fc600078c08ff */
[----:B------:R-:W-:Y:S01]  /*5c20*/  STL [R1+0x870], R4 ;  /* 0x0008700401007387 */ /* 0x000fe20000100800 */
[----:B------:R-:W-:-:S03]  /*5c30*/  LEA.HI.X.SX32 R2, R2, R5, 0x1, P5 ;  /* 0x0000000502027211 */ /* 0x000fc600028f0eff */
[----:B------:R0:W-:Y:S04]  /*5c40*/  STL [R1+0x8ac], R3 ;  /* 0x0008ac0301007387 */ /* 0x0001e80000100800 */
[----:B------:R-:W4:Y:S04]  /*5c50*/  LDL.LU R10, [R1+0x48] ;  /* 0x00004800010a7983 */ /* 0x000f280000300800 */
[----:B------:R1:W-:Y:S01]  /*5c60*/  STL [R1+0x878], R2 ;  /* 0x0008780201007387 */ /* 0x0003e20000100800 */
[----:B0-----:R-:W-:-:S03]  /*5c70*/  LEA R3, P5, R15, R8, 0x1 ;  /* 0x000000080f037211 */ /* 0x001fc600078a08ff */
[----:B------:R-:W4:Y:S04]  /*5c80*/  LDL.LU R9, [R1+0x44] ;  /* 0x0000440001097983 */ /* 0x000f280000300800 */
[----:B------:R-:W-:Y:S01]  /*5c90*/  STL [R1+0x8b4], R3 ;  /* 0x0008b40301007387 */ /* 0x000fe20000100800 */
[----:B-1----:R-:W-:-:S03]  /*5ca0*/  LEA.HI.X.SX32 R2, R7, R5, 0x1, P3 ;  /* 0x0000000507027211 */ /* 0x002fc600018f0eff */
[----:B------:R-:W4:Y:S04]  /*5cb0*/  LDL.LU R26, [R1+0x40] ;  /* 0x00004000011a7983 */ /* 0x000f280000300800 */
[----:B------:R0:W-:Y:S04]  /*5cc0*/  STL [R1+0x880], R2 ;  /* 0x0008800201007387 */ /* 0x0001e80000100800 */
[----:B------:R-:W4:Y:S01]  /*5cd0*/  LDL.LU R25, [R1+0x38] ;  /* 0x0000380001197983 */ /* 0x000f220000300800 */
[----:B0-----:R-:W-:Y:S02]  /*5ce0*/  LEA.HI.X.SX32 R2, R27, R5, 0x1, P2 ;  /* 0x000000051b027211 */ /* 0x001fe400010f0eff */
[----:B--2---:R-:W-:-:S05]  /*5cf0*/  LEA R3, P3, R14, R8, 0x1 ;  /* 0x000000080e037211 */ /* 0x004fca00078608ff */
[----:B------:R3:W-:Y:S04]  /*5d00*/  STL [R1+0x8bc], R3 ;  /* 0x0008bc0301007387 */ /* 0x0007e80000100800 */
[----:B------:R-:W2:Y:S04]  /*5d10*/  LDL.LU R24, [R1+0x34] ;  /* 0x0000340001187983 */ /* 0x000ea80000300800 */
[----:B------:R0:W-:Y:S04]  /*5d20*/  STL [R1+0x888], R2 ;  /* 0x0008880201007387 */ /* 0x0001e80000100800 */
[----:B------:R-:W2:Y:S01]  /*5d30*/  LDL.LU R4, [R1+0x30] ;  /* 0x0000300001047983 */ /* 0x000ea20000300800 */
[----:B---3--:R-:W-:-:S02]  /*5d40*/  LEA R3, P2, R18, R8, 0x1 ;  /* 0x0000000812037211 */ /* 0x008fc400078408ff */
[----:B0-----:R-:W-:-:S03]  /*5d50*/  LEA.HI.X.SX32 R2, R28, R5, 0x1, P1 ;  /* 0x000000051c027211 */ /* 0x001fc600008f0eff */
[----:B------:R0:W-:Y:S04]  /*5d60*/  STL [R1+0x8c4], R3 ;  /* 0x0008c40301007387 */ /* 0x0001e80000100800 */
[----:B0-----:R-:W3:Y:S04]  /*5d70*/  LDL.LU R3, [R1+0x2c] ;  /* 0x00002c0001037983 */ /* 0x001ee80000300800 */
[----:B------:R0:W-:Y:S04]  /*5d80*/  STL [R1+0x890], R2 ;  /* 0x0008900201007387 */ /* 0x0001e80000100800 */
[----:B------:R-:W3:Y:S01]  /*5d90*/  LDL.LU R28, [R1+0x20] ;  /* 0x00002000011c7983 */ /* 0x000ee20000300800 */
[----:B----4-:R-:W-:-:S02]  /*5da0*/  LEA R6, P1, R17, R8, 0x1 ;  /* 0x0000000811067211 */ /* 0x010fc400078208ff */
[----:B0-----:R-:W-:-:S03]  /*5db0*/  LEA.HI.X.SX32 R2, R29, R5, 0x1, P0 ;  /* 0x000000051d027211 */ /* 0x001fc600000f0eff */
[----:B------:R0:W-:Y:S04]  /*5dc0*/  STL [R1+0x8cc], R6 ;  /* 0x0008cc0601007387 */ /* 0x0001e80000100800 */
[----:B------:R-:W4:Y:S04]  /*5dd0*/  LDL.LU R29, [R1+0x1c] ;  /* 0x00001c00011d7983 */ /* 0x000f280000300800 */
[----:B------:R1:W-:Y:S04]  /*5de0*/  STL [R1+0x898], R2 ;  /* 0x0008980201007387 */ /* 0x0003e80000100800 */
[----:B------:R-:W3:Y:S01]  /*5df0*/  LDL.LU R27, [R1+0x18] ;  /* 0x00001800011b7983 */ /* 0x000ee20000300800 */
[----:B0-----:R-:W-:-:S02]  /*5e00*/  LEA R6, P0, R16, R8, 0x1 ;  /* 0x0000000810067211 */ /* 0x001fc400078008ff */
[----:B-1----:R-:W-:-:S03]  /*5e10*/  LEA.HI.X.SX32 R2, R23, R5, 0x1, P4 ;  /* 0x0000000517027211 */ /* 0x002fc600020f0eff */
[----:B------:R0:W-:Y:S04]  /*5e20*/  STL [R1+0x8d4], R6 ;  /* 0x0008d40601007387 */ /* 0x0001e80000100800 */
[----:B------:R-:W4:Y:S04]  /*5e30*/  LDL.LU R23, [R1+0x14] ;  /* 0x0000140001177983 */ /* 0x000f280000300800 */
[----:B------:R1:W-:Y:S04]  /*5e40*/  STL [R1+0x8a0], R2 ;  /* 0x0008a00201007387 */ /* 0x0003e80000100800 */
[----:B------:R-:W4:Y:S01]  /*5e50*/  LDL.LU R7, [R1+0x10] ;  /* 0x0000100001077983 */ /* 0x000f220000300800 */
[----:B0-----:R-:W-:-:S02]  /*5e60*/  LEA R6, P4, R13, R8, 0x1 ;  /* 0x000000080d067211 */ /* 0x001fc400078808ff */
[----:B-1----:R-:W-:-:S03]  /*5e70*/  LEA.HI.X.SX32 R2, R0, R5, 0x1, P6 ;  /* 0x0000000500027211 */ /* 0x002fc600030f0eff */
[----:B------:R-:W-:Y:S04]  /*5e80*/  STL [R1+0x8dc], R6 ;  /* 0x0008dc0601007387 */ /* 0x000fe80000100800 */
[----:B------:R-:W4:Y:S04]  /*5e90*/  LDL.LU R0, [R1+0xc] ;  /* 0x00000c0001007983 */ /* 0x000f280000300800 */
[----:B------:R0:W-:Y:S04]  /*5ea0*/  STL [R1+0x8a8], R2 ;  /* 0x0008a80201007387 */ /* 0x0001e80000100800 */
[----:B0-----:R-:W4:Y:S01]  /*5eb0*/  LDL.LU R2, [R1+0x8] ;  /* 0x0000080001027983 */ /* 0x001f220000300800 */
[----:B------:R-:W-:-:S05]  /*5ec0*/  LEA R6, P6, R12, R8, 0x1 ;  /* 0x000000080c067211 */ /* 0x000fca00078c08ff */
[----:B------:R0:W-:Y:S04]  /*5ed0*/  STL [R1+0x8e4], R6 ;  /* 0x0008e40601007387 */ /* 0x0001e80000100800 */
[----:B0-----:R-:W4:Y:S01]  /*5ee0*/  LDL.LU R6, [R1+0x4] ;  /* 0x0000040001067983 */ /* 0x001f220000300800 */
[-C--:B------:R-:W-:Y:S02]  /*5ef0*/  LEA.HI.X.SX32 R15, R15, R5.reuse, 0x1, P5 ;  /* 0x000000050f0f7211 */ /* 0x080fe400028f0eff */
[----:B------:R-:W-:-:S03]  /*5f00*/  LEA.HI.X.SX32 R14, R14, R5, 0x1, P3 ;  /* 0x000000050e0e7211 */ /* 0x000fc600018f0eff */
[----:B------:R0:W-:Y:S02]  /*5f10*/  STL [R1+0x8b0], R15 ;  /* 0x0008b00f01007387 */ /* 0x0001e40000100800 */
[----:B0-----:R-:W-:-:S05]  /*5f20*/  LEA R15, P5, R11, R8, 0x1 ;  /* 0x000000080b0f7211 */ /* 0x001fca00078a08ff */
[----:B------:R0:W-:Y:S01]  /*5f30*/  STL [R1+0x8ec], R15 ;  /* 0x0008ec0f01007387 */ /* 0x0001e20000100800 */
[----:B------:R-:W-:-:S03]  /*5f40*/  LEA.HI.X.SX32 R18, R18, R5, 0x1, P2 ;  /* 0x0000000512127211 */ /* 0x000fc600010f0eff */
[----:B0-----:R-:W4:Y:S04]  /*5f50*/  LDL.LU R15, [R1+0xad0] ;  /* 0x000ad000010f7983 */ /* 0x001f280000300800 */
        /* <DEDUP_REMOVED lines=20> */
[----:B------:R2:W-:Y:S01]  /*60a0*/  STL [R1+0x8d8], R13 ;  /* 0x0008d80d01007387 */ /* 0x0005e20000100800 */
[-C--:B------:R-:W-:Y:S02]  /*60b0*/  LEA.HI.X.SX32 R11, R11, R5.reuse, 0x1, P5 ;  /* 0x000000050b0b7211 */ /* 0x080fe400028f0eff */
[----:B------:R-:W-:Y:S02]  /*60c0*/  LEA.HI.X.SX32 R10, R10, R5, 0x1, P3 ;  /* 0x000000050a0a7211 */ /* 0x000fe400018f0eff */
[----:B--2---:R-:W-:-:S05]  /*60d0*/  LEA R13, P4, R24, R8, 0x1 ;  /* 0x00000008180d7211 */ /* 0x004fca00078808ff */
[----:B------:R0:W-:Y:S04]  /*60e0*/  STL [R1+0x914], R13 ;  /* 0x0009140d01007387 */ /* 0x0001e80000100800 */
[----:B0-----:R-:W2:Y:S04]  /*60f0*/  LDL.LU R13, [R1+0xabc] ;  /* 0x000abc00010d7983 */ /* 0x001ea80000300800 */
[----:B------:R0:W-:Y:S02]  /*6100*/  STL [R1+0x8e0], R12 ;  /* 0x0008e00c01007387 */ /* 0x0001e40000100800 */
[----:B0-----:R-:W-:-:S05]  /*6110*/  LEA R12, P6, R4, R8, 0x1 ;  /* 0x00000008040c7211 */ /* 0x001fca00078c08ff */
[----:B------:R0:W-:Y:S04]  /*6120*/  STL [R1+0x91c], R12 ;  /* 0x00091c0c01007387 */ /* 0x0001e80000100800 */
[----:B0-----:R-:W2:Y:S04]  /*6130*/  LDL.LU R12, [R1+0xab8] ;  /* 0x000ab800010c7983 */ /* 0x001ea80000300800 */
[----:B------:R3:W-:Y:S02]  /*6140*/  STL [R1+0x8e8], R11 ;  /* 0x0008e80b01007387 */ /* 0x0007e40000100800 */
[----:B---3--:R-:W-:-:S05]  /*6150*/  LEA R11, P5, R3, R8, 0x1 ;  /* 0x00000008030b7211 */ /* 0x008fca00078a08ff */
[----:B------:R0:W-:Y:S01]  /*6160*/  STL [R1+0x924], R11 ;  /* 0x0009240b01007387 */ /* 0x0001e20000100800 */
[----:B------:R-:W-:-:S03]  /*6170*/  LEA.HI.X.SX32 R9, R9, R5, 0x1, P2 ;  /* 0x0000000509097211 */ /* 0x000fc600010f0eff */
[----:B0-----:R-:W3:Y:S04]  /*6180*/  LDL.LU R11, [R1+0xab4] ;  /* 0x000ab400010b7983 */ /* 0x001ee80000300800 */
[----:B------:R0:W-:Y:S02]  /*6190*/  STL [R1+0x8f0], R10 ;  /* 0x0008f00a01007387 */ /* 0x0001e40000100800 */
[----:B0-----:R-:W-:-:S05]  /*61a0*/  LEA R10, P3, R28, R8, 0x1 ;  /* 0x000000081c0a7211 */ /* 0x001fca00078608ff */
[----:B------:R0:W-:Y:S01]  /*61b0*/  STL [R1+0x92c], R10 ;  /* 0x00092c0a01007387 */ /* 0x0001e20000100800 */
[----:B------:R-:W-:-:S03]  /*61c0*/  LEA.HI.X.SX32 R26, R26, R5, 0x1, P1 ;  /* 0x000000051a1a7211 */ /* 0x000fc600008f0eff */
[----:B0-----:R-:W2:Y:S04]  /*61d0*/  LDL.LU R10, [R1+0xab0] ;  /* 0x000ab000010a7983 */ /* 0x001ea80000300800 */
[----:B------:R4:W-:Y:S02]  /*61e0*/  STL [R1+0x8f8], R9 ;  /* 0x0008f80901007387 */ /* 0x0009e40000100800 */
[----:B----4-:R-:W-:-:S05]  /*61f0*/  LEA R9, P2, R29, R8, 0x1 ;  /* 0x000000081d097211 */ /* 0x010fca00078408ff */
[----:B------:R0:W-:Y:S01]  /*6200*/  STL [R1+0x934], R9 ;  /* 0x0009340901007387 */ /* 0x0001e20000100800 */
[----:B------:R-:W-:-:S03]  /*6210*/  LEA.HI.X.SX32 R25, R25, R5, 0x1, P0 ;  /* 0x0000000519197211 */ /* 0x000fc600000f0eff */
[----:B0-----:R-:W4:Y:S04]  /*6220*/  LDL.LU R9, [R1+0xaac] ;  /* 0x000aac0001097983 */ /* 0x001f280000300800 */
[----:B------:R0:W-:Y:S02]  /*6230*/  STL [R1+0x900], R26 ;  /* 0x0009001a01007387 */ /* 0x0001e40000100800 */
[----:B0-----:R-:W-:-:S05]  /*6240*/  LEA R26, P1, R27, R8, 0x1 ;  /* 0x000000081b1a7211 */ /* 0x001fca00078208ff */
[----:B------:R0:W-:Y:S01]  /*6250*/  STL [R1+0x93c], R26 ;  /* 0x00093c1a01007387 */ /* 0x0001e20000100800 */
[----:B------:R-:W-:-:S03]  /*6260*/  LEA.HI.X.SX32 R24, R24, R5, 0x1, P4 ;  /* 0x0000000518187211 */ /* 0x000fc600020f0eff */
[----:B0-----:R-:W2:Y:S04]  /*6270*/  LDL.LU R26, [R1+0xaa8] ;  /* 0x000aa800011a7983 */ /* 0x001ea80000300800 */
        /* <DEDUP_REMOVED lines=17> */
[----:B------:R0:W-:Y:S04]  /*6390*/  STL [R1+0x95c], R3 ;  /* 0x00095c0301007387 */ /* 0x0001e80000100800 */
[----:B0-----:R-:W2:Y:S04]  /*63a0*/  LDL.LU R3, [R1+0xa98] ;  /* 0x000a980001037983 */ /* 0x001ea80000300800 */
[----:B------:R0:W-:Y:S02]  /*63b0*/  STL [R1+0x928], R28 ;  /* 0x0009281c01007387 */ /* 0x0001e40000100800 */
[----:B0-----:R-:W-:-:S05]  /*63c0*/  LEA R28, P3, R6, R8, 0x1 ;  /* 0x00000008061c7211 */ /* 0x001fca00078608ff */
[----:B------:R0:W-:Y:S04]  /*63d0*/  STL [R1+0x964], R28 ;  /* 0x0009641c01007387 */ /* 0x0001e80000100800 */
[----:B0-----:R-:W2:Y:S01]  /*63e0*/  LDL.LU R28, [R1+0xa94] ;  /* 0x000a9400011c7983 */ /* 0x001ea20000300800 */
[----:B------:R-:W-:-:S05]  /*63f0*/  LEA.HI.X.SX32 R29, R29, R5, 0x1, P2 ;  /* 0x000000051d1d7211 */ /* 0x000fca00010f0eff */
[----:B------:R2:W-:Y:S02]  /*6400*/  STL [R1+0x930], R29 ;  /* 0x0009301d01007387 */ /* 0x0005e40000100800 */
[----:B--2---:R-:W-:-:S05]  /*6410*/  LEA R29, P2, R28, R8, 0x1 ;  /* 0x000000081c1d7211 */ /* 0x004fca00078408ff */
        /* <DEDUP_REMOVED lines=28> */
[----:B------:R2:W-:Y:S01]  /*65e0*/  STL [R1+0x960], R6 ;  /* 0x0009600601007387 */ /* 0x0005e20000100800 */
[-C--:B------:R-:W-:Y:S02]  /*65f0*/  LEA.HI.X.SX32 R23, R23, R5.reuse, 0x1, P4 ;  /* 0x0000000517177211 */ /* 0x080fe400020f0eff */
[----:B------:R-:W-:Y:S01]  /*6600*/  LEA.HI.X.SX32 R7, R7, R5, 0x1, P6 ;  /* 0x0000000507077211 */ /* 0x000fe200030f0eff */
[----:B------:R-:W-:Y:S02]  /*6610*/  IMAD R19, R19, c[0x0][0x190], RZ ;  /* 0x0000640013137a24 */ /* 0x000fe400078e02ff */
[----:B------:R-:W-:Y:S02]  /*6620*/  IMAD R20, R20, c[0x0][0x190], RZ ;  /* 0x0000640014147a24 */ /* 0x000fe400078e02ff */
[----:B------:R-:W-:Y:S02]  /*6630*/  IMAD R21, R21, c[0x0][0x190], RZ ;  /* 0x0000640015157a24 */ /* 0x000fe400078e02ff */
[----:B------:R-:W-:Y:S01]  /*6640*/  IMAD R22, R22, c[0x0][0x190], RZ ;  /* 0x0000640016167a24 */ /* 0x000fe200078e02ff */
[----:B--2---:R-:W-:-:S05]  /*6650*/  LEA R6, P3, R2, R8, 0x1 ;  /* 0x0000000802067211 */ /* 0x004fca00078608ff */
[----:B------:R0:W-:Y:S02]  /*6660*/  STL [R1+0x99c], R6 ;  /* 0x00099c0601007387 */ /* 0x0001e40000100800 */
[----:B0-----:R-:W-:Y:S02]  /*6670*/  LEA.HI.X.SX32 R6, R28, R5, 0x1, P2 ;  /* 0x000000051c067211 */ /* 0x001fe400010f0eff */
[----:B------:R-:W2:Y:S04]  /*6680*/  LDL.LU R28, [R1+0xa78] ;  /* 0x000a7800011c7983 */ /* 0x000ea80000300800 */
[----:B------:R0:W-:Y:S02]  /*6690*/  STL [R1+0x968], R6 ;  /* 0x0009680601007387 */ /* 0x0001e40000100800 */
[----:B0-----:R-:W-:-:S05]  /*66a0*/  LEA R6, P2, R3, R8, 0x1 ;  /* 0x0000000803067211 */ /* 0x001fca00078408ff */
[----:B------:R0:W-:Y:S02]  /*66b0*/  STL [R1+0x9a4], R6 ;  /* 0x0009a40601007387 */ /* 0x0001e40000100800 */
[----:B0-----:R-:W-:Y:S02]  /*66c0*/  LEA.HI.X.SX32 R6, R29, R5, 0x1, P1 ;  /* 0x000000051d067211 */ /* 0x001fe400008f0eff */
[----:B------:R-:W-:-:S03]  /*66d0*/  LEA R29, P1, R4, R8, 0x1 ;  /* 0x00000008041d7211 */ /* 0x000fc600078208ff */
[----:B------:R0:W-:Y:S04]  /*66e0*/  STL [R1+0x970], R6 ;  /* 0x0009700601007387 */ /* 0x0001e80000100800 */
[----:B------:R-:W-:Y:S01]  /*66f0*/  STL [R1+0x9ac], R29 ;  /* 0x0009ac1d01007387 */ /* 0x000fe20000100800 */
[----:B0-----:R-:W-:Y:S02]  /*6700*/  LEA.HI.X.SX32 R6, R27, R5, 0x1, P0 ;  /* 0x000000051b067211 */ /* 0x001fe400000f0eff */
[----:B------:R-:W-:-:S03]  /*6710*/  LEA R27, P0, R24, R8, 0x1 ;  /* 0x00000008181b7211 */ /* 0x000fc600078008ff */
[----:B------:R0:W-:Y:S04]  /*6720*/  STL [R1+0x978], R6 ;  /* 0x0009780601007387 */ /* 0x0001e80000100800 */
[----:B------:R-:W-:Y:S01]  /*6730*/  STL [R1+0x9b4], R27 ;  /* 0x0009b41b01007387 */ /* 0x000fe20000100800 */
[----:B0-----:R-:W-:-:S03]  /*6740*/  LEA R6, P4, R25, R8, 0x1 ;  /* 0x0000000819067211 */ /* 0x001fc600078808ff */
[----:B------:R0:W-:Y:S04]  /*6750*/  STL [R1+0x980], R23 ;  /* 0x0009801701007387 */ /* 0x0001e80000100800 */
[----:B------:R1:W-:Y:S04]  /*6760*/  STL [R1+0x9bc], R6 ;  /* 0x0009bc0601007387 */ /* 0x0003e80000100800 */
[----:B------:R4:W-:Y:S01]  /*6770*/  STL [R1+0x988], R7 ;  /* 0x0009880701007387 */ /* 0x0009e20000100800 */
[----:B0-----:R-:W-:Y:S02]  /*6780*/  LEA R23, P6, R26, R8, 0x1 ;  /* 0x000000081a177211 */ /* 0x001fe400078c08ff */
[----:B-1----:R-:W-:-:S03]  /*6790*/  LEA.HI.X.SX32 R6, R0, R5, 0x1, P5 ;  /* 0x0000000500067211 */ /* 0x002fc600028f0eff */
[----:B------:R-:W-:Y:S01]  /*67a0*/  STL [R1+0x9c4], R23 ;  /* 0x0009c41701007387 */ /* 0x000fe20000100800 */
[-C--:B------:R-:W-:Y:S02]  /*67b0*/  LEA.HI.X.SX32 R0, R2, R5.reuse, 0x1, P3 ;  /* 0x0000000502007211 */ /* 0x080fe400018f0eff */
[----:B----4-:R-:W-:Y:S01]  /*67c0*/  LEA R7, P5, R9, R8, 0x1 ;  /* 0x0000000809077211 */ /* 0x010fe200078a08ff */
[----:B------:R0:W-:Y:S01]  /*67d0*/  STL [R1+0x990], R6 ;  /* 0x0009900601007387 */ /* 0x0001e20000100800 */
[----:B------:R-:W-:-:S03]  /*67e0*/  LEA.HI.X.SX32 R2, R3, R5, 0x1, P2 ;  /* 0x0000000503027211 */ /* 0x000fc600010f0eff */
[----:B------:R-:W-:Y:S04]  /*67f0*/  STL [R1+0x9cc], R7 ;  /* 0x0009cc0701007387 */ /* 0x000fe80000100800 */
[----:B------:R3:W-:Y:S01]  /*6800*/  STL [R1+0x998], R0 ;  /* 0x0009980001007387 */ /* 0x0007e20000100800 */
[----:B0-----:R-:W-:-:S05]  /*6810*/  LEA R6, P3, R10, R8, 0x1 ;  /* 0x000000080a067211 */ /* 0x001fca00078608ff */
[----:B------:R0:W-:Y:S01]  /*6820*/  STL [R1+0x9d4], R6 ;  /* 0x0009d40601007387 */ /* 0x0001e20000100800 */
[----:B---3--:R-:W-:-:S03]  /*6830*/  LEA R0, P2, R11, R8, 0x1 ;  /* 0x000000080b007211 */ /* 0x008fc600078408ff */
[----:B0-----:R-:W3:Y:S04]  /*6840*/  LDL R6, [R1+0xa64] ;  /* 0x000a640001067983 */ /* 0x001ee80000100800 */
[----:B------:R0:W-:Y:S04]  /*6850*/  STL [R1+0x9a0], R2 ;  /* 0x0009a00201007387 */ /* 0x0001e80000100800 */
[----:B------:R1:W-:Y:S01]  /*6860*/  STL [R1+0x9dc], R0 ;  /* 0x0009dc0001007387 */ /* 0x0003e20000100800 */
[-C--:B------:R-:W-:Y:S02]  /*6870*/  LEA.HI.X.SX32 R3, R24, R5.reuse, 0x1, P0 ;  /* 0x0000000518037211 */ /* 0x080fe400000f0eff */
[----:B0-----:R-:W-:-:S02]  /*6880*/  LEA.HI.X.SX32 R2, R4, R5, 0x1, P1 ;  /* 0x0000000504027211 */ /* 0x001fc400008f0eff */
[----:B-1----:R-:W-:-:S03]  /*6890*/  LEA R0, P1, R12, R8, 0x1 ;  /* 0x000000080c007211 */ /* 0x002fc600078208ff */
[----:B------:R0:W-:Y:S04]  /*68a0*/  STL [R1+0x9a8], R2 ;  /* 0x0009a80201007387 */ /* 0x0001e80000100800 */
[----:B------:R1:W-:Y:S01]  /*68b0*/  STL [R1+0x9e4], R0 ;  /* 0x0009e40001007387 */ /* 0x0003e20000100800 */
[----:B0-----:R-:W-:-:S03]  /*68c0*/  LEA R2, P0, R13, R8, 0x1 ;  /* 0x000000080d027211 */ /* 0x001fc600078008ff */
[----:B------:R0:W-:Y:S01]  /*68d0*/  STL [R1+0x9b0], R3 ;  /* 0x0009b00301007387 */ /* 0x0001e20000100800 */
[----:B-1----:R-:W-:-:S03]  /*68e0*/  LEA.HI.X.SX32 R0, R25, R5, 0x1, P4 ;  /* 0x0000000519007211 */ /* 0x002fc600020f0eff */
[----:B------:R1:W-:Y:S04]  /*68f0*/  STL [R1+0x9ec], R2 ;  /* 0x0009ec0201007387 */ /* 0x0003e80000100800 */
[----:B------:R4:W-:Y:S01]  /*6900*/  STL [R1+0x9b8], R0 ;  /* 0x0009b80001007387 */ /* 0x0009e20000100800 */
[----:B0-----:R-:W-:Y:S02]  /*6910*/  LEA R3, P4, R16, R8, 0x1 ;  /* 0x0000000810037211 */ /* 0x001fe400078808ff */
[----:B-1----:R-:W-:-:S03]  /*6920*/  LEA.HI.X.SX32 R2, R26, R5, 0x1, P6 ;  /* 0x000000051a027211 */ /* 0x002fc600030f0eff */
[----:B------:R0:W-:Y:S01]  /*6930*/  STL [R1+0x9f4], R3 ;  /* 0x0009f40301007387 */ /* 0x0001e20000100800 */
[----:B----4-:R-:W-:-:S03]  /*6940*/  LEA R0, P6, R17, R8, 0x1 ;  /* 0x0000000811007211 */ /* 0x010fc600078c08ff */
[----:B------:R1:W-:Y:S04]  /*6950*/  STL [R1+0x9c0], R2 ;  /* 0x0009c00201007387 */ /* 0x0003e80000100800 */
[----:B------:R4:W-:Y:S01]  /*6960*/  STL [R1+0x9fc], R0 ;  /* 0x0009fc0001007387 */ /* 0x0009e20000100800 */
[----:B0-----:R-:W-:Y:S02]  /*6970*/  LEA.HI.X.SX32 R3, R9, R5, 0x1, P5 ;  /* 0x0000000509037211 */ /* 0x001fe400028f0eff */
[----:B-1----:R-:W-:-:S03]  /*6980*/  LEA R2, P5, R18, R8, 0x1 ;  /* 0x0000000812027211 */ /* 0x002fc600078a08ff */
[----:B------:R0:W-:Y:S01]  /*6990*/  STL [R1+0x9c8], R3 ;  /* 0x0009c80301007387 */ /* 0x0001e20000100800 */
[----:B----4-:R-:W-:-:S03]  /*69a0*/  LEA.HI.X.SX32 R0, R10, R5, 0x1, P3 ;  /* 0x000000050a007211 */ /* 0x010fc600018f0eff */
        /* <DEDUP_REMOVED lines=26> */
[-C--:B0-----:R-:W-:Y:S02]  /*6b50*/  LEA.HI.X.SX32 R3, R14, R5.reuse, 0x1, P3 ;  /* 0x000000050e037211 */ /* 0x081fe400018f0eff */
[----:B-1----:R-:W-:-:S03]  /*6b60*/  LEA.HI.X.SX32 R2, R15, R5, 0x1, P2 ;  /* 0x000000050f027211 */ /* 0x002fc600010f0eff */
[----:B------:R0:W-:Y:S01]  /*6b70*/  STL [R1+0x83c], R3 ;  /* 0x00083c0301007387 */ /* 0x0001e20000100800 */
[----:B----4-:R-:W-:-:S03]  /*6b80*/  LEA.HI.X.SX32 R0, R19, R5, 0x1, P1 ;  /* 0x0000000513007211 */ /* 0x010fc600008f0eff */
[----:B------:R1:W-:Y:S04]  /*6b90*/  STL [R1+0x840], R2 ;  /* 0x0008400201007387 */ /* 0x0003e80000100800 */
[----:B------:R4:W-:Y:S01]  /*6ba0*/  STL [R1+0x844], R0 ;  /* 0x0008440001007387 */ /* 0x0009e20000100800 */
[-C--:B0-----:R-:W-:Y:S02]  /*6bb0*/  LEA.HI.X.SX32 R3, R20, R5.reuse, 0x1, P0 ;  /* 0x0000000514037211 */ /* 0x081fe400000f0eff */
[----:B-1----:R-:W-:-:S03]  /*6bc0*/  LEA.HI.X.SX32 R2, R21, R5, 0x1, P4 ;  /* 0x0000000515027211 */ /* 0x002fc600020f0eff */
[----:B------:R-:W-:Y:S01]  /*6bd0*/  STL [R1+0x848], R3 ;  /* 0x0008480301007387 */ /* 0x000fe20000100800 */
[----:B----4-:R-:W-:-:S03]  /*6be0*/  LEA.HI.X.SX32 R0, R22, R5, 0x1, P6 ;  /* 0x0000000516007211 */ /* 0x010fc600030f0eff */
[----:B------:R0:W-:Y:S04]  /*6bf0*/  STL [R1+0x84c], R2 ;  /* 0x00084c0201007387 */ /* 0x0001e80000100800 */
[----:B------:R-:W-:Y:S04]  /*6c00*/  STL [R1+0x834], R0 ;  /* 0x0008340001007387 */ /* 0x000fe80000100800 */
[----:B------:R-:W-:Y:S04]  /*6c10*/  STL [R1+0x438], RZ ;  /* 0x000438ff01007387 */ /* 0x000fe80000100800 */
        /* <DEDUP_REMOVED lines=93> */
[----:B------:R-:W-:Y:S01]  /*71f0*/  STL [R1+0x1b4], RZ ;  /* 0x0001b4ff01007387 */ /* 0x000fe20000100800 */
[----:B0-----:R-:W-:-:S03]  /*7200*/  IMAD.MOV.U32 R2, RZ, RZ, c[0x0][0x188] ;  /* 0x00006200ff027624 */ /* 0x001fc600078e00ff */
[----:B------:R-:W-:Y:S04]  /*7210*/  STL [R1+0x1b8], RZ ;  /* 0x0001b8ff01007387 */ /* 0x000fe80000100800 */
[----:B------:R-:W-:Y:S04]  /*7220*/  STL [R1+0x1bc], RZ ;  /* 0x0001bcff01007387 */ /* 0x000fe80000100800 */
[----:B------:R-:W-:Y:S04]  /*7230*/  STL [R1+0x2a0], RZ ;  /* 0x0002a0ff01007387 */ /* 0x000fe80000100800 */
[----:B------:R-:W-:Y:S01]  /*7240*/  STL [R1+0x2a4], RZ ;  /* 0x0002a4ff01007387 */ /* 0x000fe20000100800 */
[----:B------:R-:W-:-:S03]  /*7250*/  IMAD R26, R2, 0x5f, RZ ;  /* 0x0000005f021a7824 */ /* 0x000fc600078e02ff */
[----:B------:R-:W-:Y:S01]  /*7260*/  STL [R1+0x2a8], RZ ;  /* 0x0002a8ff01007387 */ /* 0x000fe20000100800 */
[----:B------:R-:W-:-:S03]  /*7270*/  IMAD R23, R2, 0x5b, RZ ;  /* 0x0000005b02177824 */ /* 0x000fc600078e02ff */
[----:B------:R-:W-:Y:S01]  /*7280*/  STL [R1+0x2ac], RZ ;  /* 0x0002acff01007387 */ /* 0x000fe20000100800 */
[----:B------:R-:W-:-:S03]  /*7290*/  IMAD R20, R2, 0x57, RZ ;  /* 0x0000005702147824 */ /* 0x000fc600078e02ff */
[----:B------:R-:W-:Y:S04]  /*72a0*/  STL [R1+0x1c0], RZ ;  /* 0x0001c0ff01007387 */ /* 0x000fe80000100800 */
[----:B------:R-:W-:Y:S04]  /*72b0*/  STL [R1+0x1c4], RZ ;  /* 0x0001c4ff01007387 */ /* 0x000fe80000100800 */
[----:B------:R-:W-:Y:S04]  /*72c0*/  STL [R1+0x1c8], RZ ;  /* 0x0001c8ff01007387 */ /* 0x000fe80000100800 */
[----:B------:R-:W-:Y:S04]  /*72d0*/  STL [R1+0x1cc], RZ ;  /* 0x0001ccff01007387 */ /* 0x000fe80000100800 */
[----:B------:R-:W-:Y:S04]  /*72e0*/  STL [R1+0x1a0], RZ ;  /* 0x0001a0ff01007387 */ /* 0x000fe80000100800 */
[----:B------:R-:W-:Y:S04]  /*72f0*/  STL [R1+0x1a4], RZ ;  /* 0x0001a4ff01007387 */ /* 0x000fe80000100800 */
[----:B------:R-:W-:Y:S04]  /*7300*/  STL [R1+0xa6c], R26 ;  /* 0x000a6c1a01007387 */ /* 0x000fe80000100800 */
[----:B------:R0:W-:Y:S04]  /*7310*/  STL [R1+0xa70], R23 ;  /* 0x000a701701007387 */ /* 0x0001e80000100800 */
[----:B------:R1:W-:Y:S04]  /*7320*/  STL [R1+0xa74], R20 ;  /* 0x000a741401007387 */ /* 0x0003e80000100800 */
[----:B0-----:R-:W4:Y:S01]  /*7330*/  LDL.LU R23, [R1+0x10c] ;  /* 0x00010c0001177983 */ /* 0x001f220000300800 */
[----:B---3--:R-:W-:-:S02]  /*7340*/  ISETP.GE.AND P1, PT, R6, RZ, PT ;  /* 0x000000ff0600720c */ /* 0x008fc40003f26270 */
[----:B------:R-:W-:Y:S01]  /*7350*/  ISETP.NE.AND P0, PT, RZ, c[0x0][0x178], PT ;  /* 0x00005e00ff007a0c */ /* 0x000fe20003f05270 */
[----:B------:R-:W-:-:S10]  /*7360*/  IMAD.SHL.U32 R3, R2, 0x80, RZ ;  /* 0x0000008002037824 */ /* 0x000fd400078e00ff */
[----:B--2---:R-:W-:Y:S02]  /*7370*/  @!P1 IMAD.MOV R28, RZ, RZ, -R28 ;  /* 0x000000ffff1c9224 */ /* 0x004fe400078e0a1c */
[----:B------:R-:W-:Y:S02]  /*7380*/  @!P0 LOP3.LUT R28, RZ, c[0x0][0x178], RZ, 0x33, !PT ;  /* 0x00005e00ff1c8a12 */ /* 0x000fe400078e33ff */
[----:B------:R-:W-:-:S03]  /*7390*/  SHF.R.S32.HI R0, RZ, 0x1f, R3 ;  /* 0x0000001fff007819 */ /* 0x000fc60000011403 */
[----:B------:R-:W-:Y:S01]  /*73a0*/  IMAD R28, R28, c[0x0][0x184], RZ ;  /* 0x000061001c1c7a24 */ /* 0x000fe200078e02ff */
[----:B------:R-:W-:-:S04]  /*73b0*/  SHF.L.U64.HI R0, R3, 0x1, R0 ;  /* 0x0000000103007819 */ /* 0x000fc80000010200 */
[----:B-1----:R-:W-:Y:S02]  /*73c0*/  LEA R20, P0, R28, c[0x0][0x160], 0x1 ;  /* 0x000058001c147a11 */ /* 0x002fe400078008ff */
[----:B----4-:R-:W-:-:S05]  /*73d0*/  SHF.R.S32.HI R23, RZ, 0x7, R23 ;  /* 0x00000007ff177819 */ /* 0x010fca0000011417 */
[----:B------:R-:W-:Y:S04]  /*73e0*/  STL [R1+0xa34], R23 ;  /* 0x000a341701007387 */ /* 0x000fe80000100800 */
[----:B------:R0:W-:Y:S04]  /*73f0*/  STL [R1+0xa68], R0 ;  /* 0x000a680001007387 */ /* 0x0001e80000100800 */
[----:B------:R1:W-:Y:S04]  /*7400*/  STL [R1+0x3a8], R20 ;  /* 0x0003a81401007387 */ /* 0x0003e80000100800 */
[----:B0-----:R-:W2:Y:S01]  /*7410*/  LDL R0, [R1+0x3a8] ;  /* 0x0003a80001007983 */ /* 0x001ea20000100800 */
[----:B------:R-:W-:-:S02]  /*7420*/  IMAD R3, R2, 0xfe, RZ ;  /* 0x000000fe02037824 */ /* 0x000fc400078e02ff */
[C---:B------:R-:W-:Y:S02]  /*7430*/  IMAD R23, R2.reuse, 0xf6, RZ ;  /* 0x000000f602177824 */ /* 0x040fe400078e02ff */
[----:B-1----:R-:W-:Y:S01]  /*7440*/  IMAD R20, R2, 0xfa, RZ ;  /* 0x000000fa02147824 */ /* 0x002fe200078e02ff */
[----:B------:R-:W-:Y:S01]  /*7450*/  LEA.HI.X.SX32 R28, R28, c[0x0][0x164], 0x1, P0 ;  /* 0x000059001c1c7a11 */ /* 0x000fe200000f0eff */
[C---:B------:R-:W-:Y:S02]  /*7460*/  IMAD R26, R2.reuse, 0xae, RZ ;  /* 0x000000ae021a7824 */ /* 0x040fe400078e02ff */
[C---:B------:R-:W-:Y:S02]  /*7470*/  IMAD R29, R2.reuse, 0xaa, RZ ;  /* 0x000000aa021d7824 */ /* 0x040fe400078e02ff */
[C---:B------:R-:W-:Y:S02]  /*7480*/  IMAD R17, R2.reuse, 0x53, RZ ;  /* 0x0000005302117824 */ /* 0x040fe400078e02ff */
[----:B------:R-:W-:-:S02]  /*7490*/  IMAD R27, R2, 0xa6, RZ ;  /* 0x000000a6021b7824 */ /* 0x000fc400078e02ff */
[C---:B------:R-:W-:Y:S02]  /*74a0*/  IMAD R25, R2.reuse, 0xa2, RZ ;  /* 0x000000a202197824 */ /* 0x040fe400078e02ff */
[C---:B------:R-:W-:Y:S02]  /*74b0*/  IMAD R14, R2.reuse, 0x4f, RZ ;  /* 0x0000004f020e7824 */ /* 0x040fe400078e02ff */
        /* <DEDUP_REMOVED lines=16> */
[----:B------:R-:W-:Y:S01]  /*75c0*/  IMAD R6, R2, 0xd4, RZ ;  /* 0x000000d402067824 */ /* 0x000fe200078e02ff */
[-C--:B--2---:R-:W-:Y:S02]  /*75d0*/  IADD3 R3, P2, R3, R0.reuse, RZ ;  /* 0x0000000003037210 */ /* 0x084fe40007f5e0ff */
[-C--:B------:R-:W-:Y:S02]  /*75e0*/  IADD3 R20, P4, R20, R0.reuse, RZ ;  /* 0x0000000014147210 */ /* 0x080fe40007f9e0ff */
[----:B------:R-:W-:Y:S01]  /*75f0*/  IADD3 R23, P5, R23, R0, RZ ;  /* 0x0000000017177210 */ /* 0x000fe20007fbe0ff */
[----:B------:R0:W-:Y:S04]  /*7600*/  STL [R1+0x440], R3 ;  /* 0x0004400301007387 */ /* 0x0001e80000100800 */
[----:B------:R1:W-:Y:S04]  /*7610*/  STL [R1+0x450], R20 ;  /* 0x0004501401007387 */ /* 0x0003e80000100800 */
[----:B------:R2:W-:Y:S01]  /*7620*/  STL [R1+0x460], R23 ;  /* 0x0004601701007387 */ /* 0x0005e20000100800 */
[----:B0-----:R-:W-:-:S02]  /*7630*/  IMAD R3, R2, 0xf2, RZ ;  /* 0x000000f202037824 */ /* 0x001fc400078e02ff */
[----:B-1----:R-:W-:-:S03]  /*7640*/  IMAD R20, R2, 0xee, RZ ;  /* 0x000000ee02147824 */ /* 0x002fc600078e02ff */
[-C--:B------:R-:W-:Y:S01]  /*7650*/  IADD3 R3, P6, R3, R0.reuse, RZ ;  /* 0x0000000003037210 */ /* 0x080fe20007fde0ff */
[----:B--2---:R-:W-:Y:S01]  /*7660*/  IMAD R23, R2, 0xea, RZ ;  /* 0x000000ea02177824 */ /* 0x004fe200078e02ff */
[-C--:B------:R-:W-:Y:S01]  /*7670*/  IADD3 R20, P0, R20, R0.reuse, RZ ;  /* 0x0000000014147210 */ /* 0x080fe20007f1e0ff */
[----:B------:R-:W-:Y:S03]  /*7680*/  STL [R1+0x3a4], R28 ;  /* 0x0003a41c01007387 */ /* 0x000fe60000100800 */
[----:B------:R-:W-:Y:S01]  /*7690*/  IADD3 R23, P3, R23, R0, RZ ;  /* 0x0000000017177210 */ /* 0x000fe20007f7e0ff */
[----:B------:R0:W-:Y:S04]  /*76a0*/  STL [R1+0x470], R3 ;  /* 0x0004700301007387 */ /* 0x0001e80000100800 */
[----:B------:R1:W-:Y:S04]  /*76b0*/  STL [R1+0x480], R20 ;  /* 0x0004801401007387 */ /* 0x0003e80000100800 */
[----:B------:R2:W-:Y:S01]  /*76c0*/  STL [R1+0x490], R23 ;  /* 0x0004901701007387 */ /* 0x0005e20000100800 */
[----:B0-----:R-:W-:-:S02]  /*76d0*/  IMAD R3, R2, 0x7f, RZ ;  /* 0x0000007f02037824 */ /* 0x001fc400078e02ff */
[C---:B-1----:R-:W-:Y:S02]  /*76e0*/  IMAD R20, R2.reuse, 0xe2, RZ ;  /* 0x000000e202147824 */ /* 0x042fe400078e02ff */
[C---:B--2---:R-:W-:Y:S02]  /*76f0*/  IMAD R23, R2.reuse, 0x7d, RZ ;  /* 0x0000007d02177824 */ /* 0x044fe400078e02ff */
[----:B------:R-:W-:Y:S01]  /*7700*/  IMAD R2, R2, 0xe6, RZ ;  /* 0x000000e602027824 */ /* 0x000fe200078e02ff */
[----:B------:R-:W-:-:S04]  /*7710*/  LEA.HI.X.SX32 R3, R3, R28, 0x1, P2 ;  /* 0x0000001c03037211 */ /* 0x000fc800010f0eff */
[-C--:B------:R-:W-:Y:S02]  /*7720*/  IADD3 R2, P1, R2, R0.reuse, RZ ;  /* 0x0000000002027210 */ /* 0x080fe40007f3e0ff */
[----:B------:R-:W-:Y:S02]  /*7730*/  IADD3 R20, P2, R20, R0, RZ ;  /* 0x0000000014147210 */ /* 0x000fe40007f5e0ff */
[----:B------:R-:W-:Y:S01]  /*7740*/  LEA.HI.X.SX32 R23, R23, R28, 0x1, P4 ;  /* 0x0000001c17177211 */ /* 0x000fe200020f0eff */
[----:B------:R0:W-:Y:S04]  /*7750*/  STL [R1+0x4a0], R2 ;  /* 0x0004a00201007387 */ /* 0x0001e80000100800 */
[----:B------:R1:W-:Y:S04]  /*7760*/  STL [R1+0x43c], R3 ;  /* 0x00043c0301007387 */ /* 0x0003e80000100800 */
[----:B------:R2:W-:Y:S01]  /*7770*/  STL [R1+0x4b0], R20 ;  /* 0x0004b01401007387 */ /* 0x0005e20000100800 */
[----:B0-----:R-:W-:-:S03]  /*7780*/  IMAD.MOV.U32 R2, RZ, RZ, c[0x0][0x188] ;  /* 0x00006200ff027624 */ /* 0x001fc600078e00ff */
[----:B------:R0:W-:Y:S01]  /*7790*/  STL [R1+0x44c], R23 ;  /* 0x00044c1701007387 */ /* 0x0001e20000100800 */
[C---:B-1----:R-:W-:Y:S02]  /*77a0*/  IMAD R3, R2.reuse, 0x7b, RZ ;  /* 0x0000007b02037824 */ /* 0x042fe400078e02ff */
[C---:B--2---:R-:W-:Y:S02]  /*77b0*/  IMAD R20, R2.reuse, 0xda, RZ ;  /* 0x000000da02147824 */ /* 0x044fe400078e02ff */
[C---:B0-----:R-:W-:Y:S02]  /*77c0*/  IMAD R23, R2.reuse, 0x79, RZ ;  /* 0x0000007902177824 */ /* 0x041fe400078e02ff */
        /* <DEDUP_REMOVED lines=54> */
[----:B------:R-:W-:-:S05]  /*7b30*/  IADD3 R2, P5, R2, R0, RZ ;  /* 0x0000000002027210 */ /* 0x000fca0007fbe0ff */
[----:B------:R-:W-:Y:S04]  /*7b40*/  STL [R1+0x540], R2 ;  /* 0x0005400201007387 */ /* 0x000fe80000100800 */
[----:B------:R0:W-:Y:S02]  /*7b50*/  STL [R1+0x4dc], R3 ;  /* 0x0004dc0301007387 */ /* 0x0001e40000100800 */
[----:B0-----:R-:W-:Y:S02]  /*7b60*/  IADD3 R3, P6, R20, R0, RZ ;  /* 0x0000000014037210 */ /* 0x001fe40007fde0ff */
[----:B------:R-:W-:-:S03]  /*7b70*/  LEA.HI.X.SX32 R20, R23, R28, 0x1, P0 ;  /* 0x0000001c17147211 */ /* 0x000fc600000f0eff */
[----:B------:R-:W-:Y:S01]  /*7b80*/  STL [R1+0x550], R3 ;  /* 0x0005500301007387 */ /* 0x000fe20000100800 */
[----:B------:R-:W-:-:S03]  /*7b90*/  IMAD.MOV.U32 R23, RZ, RZ, c[0x0][0x188] ;  /* 0x00006200ff177624 */ /* 0x000fc600078e00ff */
[----:B------:R0:W-:Y:S01]  /*7ba0*/  STL [R1+0x4ec], R20 ;  /* 0x0004ec1401007387 */ /* 0x0001e20000100800 */
[----:B------:R-:W-:Y:S02]  /*7bb0*/  IMAD.MOV.U32 R2, RZ, RZ, c[0x0][0x188] ;  /* 0x00006200ff027624 */ /* 0x000fe400078e00ff */
[----:B------:R-:W-:Y:S02]  /*7bc0*/  IMAD R23, R23, 0x67, RZ ;  /* 0x0000006717177824 */ /* 0x000fe400078e02ff */
[----:B0-----:R-:W-:-:S04]  /*7bd0*/  IMAD.MOV.U32 R20, RZ, RZ, c[0x0][0x188] ;  /* 0x00006200ff147624 */ /* 0x001fc800078e00ff */
[----:B------:R-:W-:Y:S02]  /*7be0*/  IMAD R20, R20, 0xb6, RZ ;  /* 0x000000b614147824 */ /* 0x000fe400078e02ff */
[C---:B------:R-:W-:Y:S02]  /*7bf0*/  IMAD R3, R2.reuse, 0x65, RZ ;  /* 0x0000006502037824 */ /* 0x040fe400078e02ff */
[----:B------:R-:W-:Y:S01]  /*7c00*/  IMAD R2, R2, 0xb2, RZ ;  /* 0x000000b202027824 */ /* 0x000fe200078e02ff */
[----:B------:R-:W-:Y:S02]  /*7c10*/  IADD3 R20, P0, R20, R0, RZ ;  /* 0x0000000014147210 */ /* 0x000fe40007f1e0ff */
[----:B------:R-:W-:Y:S02]  /*7c20*/  LEA.HI.X.SX32 R23, R23, R28, 0x1, P3 ;  /* 0x0000001c17177211 */ /* 0x000fe400018f0eff */
[----:B------:R-:W-:Y:S01]  /*7c30*/  IADD3 R2, P3, R2, R0, RZ ;  /* 0x0000000002027210 */ /* 0x000fe20007f7e0ff */
[----:B------:R0:W-:Y:S01]  /*7c40*/  STL [R1+0x560], R20 ;  /* 0x0005601401007387 */ /* 0x0001e20000100800 */
[----:B------:R-:W-:-:S02]  /*7c50*/  LEA.HI.X.SX32 R3, R3, R28, 0x1, P1 ;  /* 0x0000001c03037211 */ /* 0x000fc400008f0eff */
[----:B------:R-:W-:Y:S01]  /*7c60*/  IADD3 R26, P1, R26, R0, RZ ;  /* 0x000000001a1a7210 */ /* 0x000fe20007f3e0ff */
[----:B0-----:R-:W2:Y:S04]  /*7c70*/  LDL.LU R20, [R1+0xa74] ;  /* 0x000a740001147983 */ /* 0x001ea80000300800 */
[----:B------:R0:W-:Y:S04]  /*7c80*/  STL [R1+0x4fc], R23 ;  /* 0x0004fc1701007387 */ /* 0x0001e80000100800 */
[----:B0-----:R-:W3:Y:S04]  /*7c90*/  LDL.LU R23, [R1+0xa70] ;  /* 0x000a700001177983 */ /* 0x001ee80000300800 */
[----:B------:R-:W-:Y:S04]  /*7ca0*/  STL [R1+0x570], R2 ;  /* 0x0005700201007387 */ /* 0x000fe80000100800 */
[----:B------:R-:W-:Y:S04]  /*7cb0*/  STL [R1+0x50c], R3 ;  /* 0x00050c0301007387 */ /* 0x000fe80000100800 */
[----:B------:R0:W-:Y:S04]  /*7cc0*/  STL [R1+0x580], R26 ;  /* 0x0005801a01007387 */ /* 0x0001e80000100800 */
[----:B0-----:R-:W4:Y:S01]  /*7cd0*/  LDL.LU R26, [R1+0xa6c] ;  /* 0x000a6c00011a7983 */ /* 0x001f220000300800 */
[----:B------:R-:W-:-:S04]  /*7ce0*/  IMAD.MOV.U32 R2, RZ, RZ, c[0x0][0x188] ;  /* 0x00006200ff027624 */ /* 0x000fc800078e00ff */
[C---:B------:R-:W-:Y:S02]  /*7cf0*/  IMAD R3, R2.reuse, 0x61, RZ ;  /* 0x0000006102037824 */ /* 0x040fe400078e02ff */
[----:B------:R-:W-:-:S05]  /*7d00*/  IMAD R2, R2, 0x63, RZ ;  /* 0x0000006302027824 */ /* 0x000fca00078e02ff */
[----:B------:R-:W-:Y:S02]  /*7d10*/  LEA.HI.X.SX32 R2, R2, R28, 0x1, P2 ;  /* 0x0000001c02027211 */ /* 0x000fe400010f0eff */
[----:B------:R-:W-:Y:S02]  /*7d20*/  IADD3 R29, P2, R29, R0, RZ ;  /* 0x000000001d1d7210 */ /* 0x000fe40007f5e0ff */
[----:B------:R-:W-:Y:S01]  /*7d30*/  LEA.HI.X.SX32 R3, R3, R28, 0x1, P4 ;  /* 0x0000001c03037211 */ /* 0x000fe200020f0eff */
[----:B------:R0:W-:Y:S04]  /*7d40*/  STL [R1+0x51c], R2 ;  /* 0x00051c0201007387 */ /* 0x0001e80000100800 */
[----:B------:R-:W-:Y:S01]  /*7d50*/  STL [R1+0x590], R29 ;  /* 0x0005901d01007387 */ /* 0x000fe20000100800 */
[----:B0-----:R-:W-:-:S03]  /*7d60*/  IMAD.MOV.U32 R2, RZ, RZ, c[0x0][0x188] ;  /* 0x00006200ff027624 */ /* 0x001fc600078e00ff */
[----:B------:R0:W-:Y:S01]  /*7d70*/  STL [R1+0x52c], R3 ;  /* 0x00052c0301007387 */ /* 0x0001e20000100800 */
[----:B------:R-:W-:Y:S01]  /*7d80*/  IADD3 R27, P4, R27, R0, RZ ;  /* 0x000000001b1b7210 */ /* 0x000fe20007f9e0ff */
[----:B0-----:R-:W-:-:S04]  /*7d90*/  IMAD R3, R2, 0x5d, RZ ;  /* 0x0000005d02037824 */ /* 0x001fc800078e02ff */
[----:B------:R-:W-:Y:S01]  /*7da0*/  STL [R1+0x5a0], R27 ;  /* 0x0005a01b01007387 */ /* 0x000fe20000100800 */
[----:B------:R-:W-:Y:S02]  /*7db0*/  LEA.HI.X.SX32 R3, R3, R28, 0x1, P6 ;  /* 0x0000001c03037211 */ /* 0x000fe400030f0eff */
[----:B------:R-:W-:Y:S02]  /*7dc0*/  IADD3 R24, P6, R24, R0, RZ ;  /* 0x0000000018187210 */ /* 0x000fe40007fde0ff */
[----:B------:R-:W-:Y:S02]  /*7dd0*/  LEA.HI.X.SX32 R17, R17, R28, 0x1, P4 ;  /* 0x0000001c11117211 */ /* 0x000fe400020f0eff */
[----:B------:R-:W-:Y:S02]  /*7de0*/  IADD3 R16, P4, R16, R0, RZ ;  /* 0x0000000010107210 */ /* 0x000fe40007f9e0ff */
[----:B------:R-:W-:Y:S02]  /*7df0*/  LEA.HI.X.SX32 R14, R14, R28, 0x1, P6 ;  /* 0x0000001c0e0e7211 */ /* 0x000fe400030f0eff */
[----:B------:R-:W-:-:S02]  /*7e00*/  IADD3 R13, P6, R13, R0, RZ ;  /* 0x000000000d0d7210 */ /* 0x000fc40007fde0ff */
[----:B--2---:R-:W-:Y:S02]  /*7e10*/  LEA.HI.X.SX32 R20, R20, R28, 0x1, P1 ;  /* 0x0000001c14147211 */ /* 0x004fe400008f0eff */
[----:B------:R-:W-:Y:S02]  /*7e20*/  IADD3 R19, P1, R19, R0, RZ ;  /* 0x0000000013137210 */ /* 0x000fe40007f3e0ff */
[----:B---3--:R-:W-:Y:S02]  /*7e30*/  LEA.HI.X.SX32 R23, R23, R28, 0x1, P0 ;  /* 0x0000001c17177211 */ /* 0x008fe400000f0eff */
[----:B------:R-:W-:Y:S02]  /*7e40*/  IADD3 R22, P0, R22, R0, RZ ;  /* 0x0000000016167210 */ /* 0x000fe40007f1e0ff */
[----:B----4-:R-:W-:Y:S02]  /*7e50*/  LEA.HI.X.SX32 R26, R26, R28, 0x1, P5 ;  /* 0x0000001c1a1a7211 */ /* 0x010fe400028f0eff */
[----:B------:R-:W-:-:S03]  /*7e60*/  IADD3 R25, P5, R25, R0, RZ ;  /* 0x0000000019197210 */ /* 0x000fc60007fbe0ff */
[----:B------:R-:W-:Y:S04]  /*7e70*/  STL [R1+0x53c], R26 ;  /* 0x00053c1a01007387 */ /* 0x000fe80000100800 */
[----:B------:R-:W-:Y:S04]  /*7e80*/  STL [R1+0x5b0], R25 ;  /* 0x0005b01901007387 */ /* 0x000fe80000100800 */
[----:B------:R0:W-:Y:S02]  /*7e90*/  STL [R1+0x54c], R3 ;  /* 0x00054c0301007387 */ /* 0x0001e40000100800 */
[----:B0-----:R-:W-:-:S02]  /*7ea0*/  IMAD R3, R2, 0x59, RZ ;  /* 0x0000005902037824 */ /* 0x001fc400078e02ff */
[----:B------:R-:W-:Y:S03]  /*7eb0*/  STL [R1+0x5c0], R24 ;  /* 0x0005c01801007387 */ /* 0x000fe60000100800 */
[----:B------:R-:W-:Y:S01]  /*7ec0*/  LEA.HI.X.SX32 R3, R3, R28, 0x1, P3 ;  /* 0x0000001c03037211 */ /* 0x000fe200018f0eff */
[----:B------:R-:W-:Y:S04]  /*7ed0*/  STL [R1+0x55c], R23 ;  /* 0x00055c1701007387 */ /* 0x000fe80000100800 */
[----:B------:R-:W-:Y:S01]  /*7ee0*/  STL [R1+0x5d0], R22 ;  /* 0x0005d01601007387 */ /* 0x000fe20000100800 */
[----:B------:R-:W-:-:S03]  /*7ef0*/  IADD3 R21, P3, R21, R0, RZ ;  /* 0x0000000015157210 */ /* 0x000fc60007f7e0ff */
[----:B------:R0:W-:Y:S02]  /*7f00*/  STL [R1+0x56c], R3 ;  /* 0x00056c0301007387 */ /* 0x0001e40000100800 */
[----:B0-----:R-:W-:Y:S02]  /*7f10*/  IMAD R3, R2, 0x55, RZ ;  /* 0x0000005502037824 */ /* 0x001fe400078e02ff */
        /* <DEDUP_REMOVED lines=19> */
[----:B------:R0:W-:Y:S01]  /*8050*/  STL [R1+0x5cc], R3 ;  /* 0x0005cc0301007387 */ /* 0x0001e20000100800 */
[----:B------:R-:W-:Y:S02]  /*8060*/  LEA.HI.X.SX32 R11, R11, R28, 0x1, P3 ;  /* 0x0000001c0b0b7211 */ /* 0x000fe400018f0eff */
[----:B------:R-:W-:Y:S01]  /*8070*/  IADD3 R10, P3, R10, R0, RZ ;  /* 0x000000000a0a7210 */ /* 0x000fe20007f7e0ff */
[----:B0-----:R-:W-:Y:S01]  /*8080*/  IMAD R3, R2, 0x49, RZ ;  /* 0x0000004902037824 */ /* 0x001fe200078e02ff */
[----:B------:R-:W-:Y:S04]  /*8090*/  STL [R1+0x448], R12 ;  /* 0x0004480c01007387 */ /* 0x000fe80000100800 */
        /* <DEDUP_REMOVED lines=9> */
[----:B------:R-:W-:Y:S02]  /*8130*/  LEA.HI.X.SX32 R3, R3, R28, 0x1, P4 ;  /* 0x0000001c03037211 */ /* 0x000fe400020f0eff */
[----:B------:R-:W-:Y:S01]  /*8140*/  IADD3 R4, P4, R4, R0, RZ ;  /* 0x0000000004047210 */ /* 0x000fe20007f9e0ff */
[----:B------:R-:W-:Y:S01]  /*8150*/  STL [R1+0x5fc], R8 ;  /* 0x0005fc0801007387 */ /* 0x000fe20000100800 */
[----:B------:R-:W-:-:S03]  /*8160*/  LEA.HI.X.SX32 R5, R5, R28, 0x1, P5 ;  /* 0x0000001c05057211 */ /* 0x000fc600028f0eff */
[----:B------:R-:W-:Y:S04]  /*8170*/  STL [R1+0x4a8], R7 ;  /* 0x0004a80701007387 */ /* 0x000fe80000100800 */
[----:B------:R0:W-:Y:S04]  /*8180*/  STL [R1+0x60c], R3 ;  /* 0x00060c0301007387 */ /* 0x0001e80000100800 */
[----:B------:R1:W-:Y:S01]  /*8190*/  STL [R1+0x4c8], R4 ;  /* 0x0004c80401007387 */ /* 0x0003e20000100800 */
[C---:B0-----:R-:W-:Y:S02]  /*81a0*/  IMAD R3, R2.reuse, 0x41, RZ ;  /* 0x0000004102037824 */ /* 0x041fe400078e02ff */
[----:B-1----:R-:W-:Y:S01]  /*81b0*/  IMAD R4, R2, 0x7e, RZ ;  /* 0x0000007e02047824 */ /* 0x002fe200078e02ff */
[----:B------:R0:W-:Y:S02]  /*81c0*/  STL [R1+0x61c], R5 ;  /* 0x00061c0501007387 */ /* 0x0001e40000100800 */
[----:B------:R-:W-:-:S02]  /*81d0*/  LEA.HI.X.SX32 R3, R3, R28, 0x1, P6 ;  /* 0x0000001c03037211 */ /* 0x000fc400030f0eff */
[-C--:B------:R-:W-:Y:S02]  /*81e0*/  IADD3 R6, P6, R6, R0.reuse, RZ ;  /* 0x0000000006067210 */ /* 0x080fe40007fde0ff */
[----:B0-----:R-:W-:-:S05]  /*81f0*/  IADD3 R5, P5, R4, R0, RZ ;  /* 0x0000000004057210 */ /* 0x001fca0007fbe0ff */
[----:B------:R0:W-:Y:S04]  /*8200*/  STL [R1+0x640], R5 ;  /* 0x0006400501007387 */ /* 0x0001e80000100800 */
[----:B------:R-:W-:Y:S04]  /*8210*/  STL [R1+0x62c], R3 ;  /* 0x00062c0301007387 */ /* 0x000fe80000100800 */
[----:B------:R1:W-:Y:S01]  /*8220*/  STL [R1+0x4e8], R6 ;  /* 0x0004e80601007387 */ /* 0x0003e20000100800 */
[----:B0-----:R-:W-:Y:S01]  /*8230*/  IMAD R5, R2, 0x7a, RZ ;  /* 0x0000007a02057824 */ /* 0x001fe200078e02ff */
[----:B-1----:R-:W-:Y:S01]  /*8240*/  LEA.HI.X.SX32 R6, R4, R28, 0x1, P0 ;  /* 0x0000001c04067211 */ /* 0x002fe200000f0eff */
[----:B------:R-:W-:-:S02]  /*8250*/  IMAD R4, R2, 0x3f, RZ ;  /* 0x0000003f02047824 */ /* 0x000fc400078e02ff */
[----:B------:R-:W-:Y:S02]  /*8260*/  IMAD R3, R2, 0xcc, RZ ;  /* 0x000000cc02037824 */ /* 0x000fe400078e02ff */
[----:B------:R0:W-:Y:S01]  /*8270*/  STL [R1+0x444], R6 ;  /* 0x0004440601007387 */ /* 0x0001e20000100800 */
[----:B------:R-:W-:Y:S02]  /*8280*/  LEA.HI.X.SX32 R4, R4, R28, 0x1, P5 ;  /* 0x0000001c04047211 */ /* 0x000fe400028f0eff */
[-C--:B------:R-:W-:Y:S02]  /*8290*/  IADD3 R3, P5, R3, R0.reuse, RZ ;  /* 0x0000000003037210 */ /* 0x080fe40007fbe0ff */
[C---:B0-----:R-:W-:Y:S02]  /*82a0*/  IADD3 R6, P0, R5.reuse, R0, RZ ;  /* 0x0000000005067210 */ /* 0x041fe40007f1e0ff */
[----:B------:R-:W-:-:S03]  /*82b0*/  LEA.HI.X.SX32 R5, R5, R28, 0x1, P3 ;  /* 0x0000001c05057211 */ /* 0x000fc600018f0eff */
[----:B------:R0:W-:Y:S04]  /*82c0*/  STL [R1+0x650], R6 ;  /* 0x0006500601007387 */ /* 0x0001e80000100800 */
[----:B------:R1:W-:Y:S01]  /*82d0*/  STL [R1+0x63c], R4 ;  /* 0x00063c0401007387 */ /* 0x0003e20000100800 */
[----:B0-----:R-:W-:-:S03]  /*82e0*/  IMAD R6, R2, 0x76, RZ ;  /* 0x0000007602067824 */ /* 0x001fc600078e02ff */
[----:B------:R0:W-:Y:S01]  /*82f0*/  STL [R1+0x508], R3 ;  /* 0x0005080301007387 */ /* 0x0001e20000100800 */
[----:B-1----:R-:W-:-:S03]  /*8300*/  IMAD R4, R2, 0x3d, RZ ;  /* 0x0000003d02047824 */ /* 0x002fc600078e02ff */
[----:B------:R1:W-:Y:S01]  /*8310*/  STL [R1+0x464], R5 ;  /* 0x0004640501007387 */ /* 0x0003e20000100800 */
[----:B0-----:R-:W-:Y:S01]  /*8320*/  IMAD R3, R2, 0xc4, RZ ;  /* 0x000000c402037824 */ /* 0x001fe200078e02ff */
[----:B-1----:R-:W-:Y:S02]  /*8330*/  IADD3 R5, P3, R6, R0, RZ ;  /* 0x0000000006057210 */ /* 0x002fe40007f7e0ff */
[-C--:B------:R-:W-:Y:S01]  /*8340*/  LEA.HI.X.SX32 R4, R4, R28.reuse, 0x1, P0 ;  /* 0x0000001c04047211 */ /* 0x080fe200000f0eff */
[----:B------:R-:W-:Y:S02]  /*8350*/  IMAD R7, R2, 0x72, RZ ;  /* 0x0000007202077824 */ /* 0x000fe400078e02ff */
[----:B------:R0:W-:Y:S01]  /*8360*/  STL [R1+0x660], R5 ;  /* 0x0006600501007387 */ /* 0x0001e20000100800 */
[----:B------:R-:W-:-:S03]  /*8370*/  LEA.HI.X.SX32 R6, R6, R28, 0x1, P1 ;  /* 0x0000001c06067211 */ /* 0x000fc600008f0eff */
[----:B------:R1:W-:Y:S01]  /*8380*/  STL [R1+0x64c], R4 ;  /* 0x00064c0401007387 */ /* 0x0003e20000100800 */
[-C--:B0-----:R-:W-:Y:S01]  /*8390*/  IADD3 R5, P0, R3, R0.reuse, RZ ;  /* 0x0000000003057210 */ /* 0x081fe20007f1e0ff */
[C---:B------:R-:W-:Y:S02]  /*83a0*/  IMAD R3, R2.reuse, 0xbc, RZ ;  /* 0x000000bc02037824 */ /* 0x040fe400078e02ff */
[----:B-1----:R-:W-:Y:S02]  /*83b0*/  IMAD R4, R2, 0x3b, RZ ;  /* 0x0000003b02047824 */ /* 0x002fe400078e02ff */
[----:B------:R0:W-:Y:S04]  /*83c0*/  STL [R1+0x528], R5 ;  /* 0x0005280501007387 */ /* 0x0001e80000100800 */
[----:B------:R1:W-:Y:S01]  /*83d0*/  STL [R1+0x484], R6 ;  /* 0x0004840601007387 */ /* 0x0003e20000100800 */
[----:B0-----:R-:W-:-:S02]  /*83e0*/  IADD3 R5, P1, R7, R0, RZ ;  /* 0x0000000007057210 */ /* 0x001fc40007f3e0ff */
[----:B-1----:R-:W-:-:S03]  /*83f0*/  LEA.HI.X.SX32 R6, R4, R28, 0x1, P3 ;  /* 0x0000001c04067211 */ /* 0x002fc600018f0eff */
[----:B------:R0:W-:Y:S01]  /*8400*/  STL [R1+0x670], R5 ;  /* 0x0006700501007387 */ /* 0x0001e20000100800 */
[----:B------:R-:W-:-:S03]  /*8410*/  IMAD R8, R2, 0x6e, RZ ;  /* 0x0000006e02087824 */ /* 0x000fc600078e02ff */
[----:B------:R1:W-:Y:S01]  /*8420*/  STL [R1+0x65c], R6 ;  /* 0x00065c0601007387 */ /* 0x0003e20000100800 */
[----:B0-----:R-:W-:Y:S01]  /*8430*/  IADD3 R5, P3, R3, R0, RZ ;  /* 0x0000000003057210 */ /* 0x001fe20007f7e0ff */
[C---:B------:R-:W-:Y:S02]  /*8440*/  IMAD R4, R2.reuse, 0x39, RZ ;  /* 0x0000003902047824 */ /* 0x040fe400078e02ff */
[----:B------:R-:W-:Y:S02]  /*8450*/  IMAD R3, R2, 0xb4, RZ ;  /* 0x000000b402037824 */ /* 0x000fe400078e02ff */
[----:B------:R0:W-:Y:S01]  /*8460*/  STL [R1+0x548], R5 ;  /* 0x0005480501007387 */ /* 0x0001e20000100800 */
[-C--:B-1----:R-:W-:Y:S02]  /*8470*/  LEA.HI.X.SX32 R6, R4, R28.reuse, 0x1, P1 ;  /* 0x0000001c04067211 */ /* 0x082fe400008f0eff */
[----:B0-----:R-:W-:Y:S02]  /*8480*/  LEA.HI.X.SX32 R5, R7, R28, 0x1, P2 ;  /* 0x0000001c07057211 */ /* 0x001fe400010f0eff */
[----:B------:R-:W-:-:S03]  /*8490*/  IADD3 R7, P2, R8, R0, RZ ;  /* 0x0000000008077210 */ /* 0x000fc60007f5e0ff */
[----:B------:R0:W-:Y:S01]  /*84a0*/  STL [R1+0x4a4], R5 ;  /* 0x0004a40501007387 */ /* 0x0001e20000100800 */
[----:B------:R-:W-:-:S03]  /*84b0*/  IMAD R9, R2, 0x6a, RZ ;  /* 0x0000006a02097824 */ /* 0x000fc600078e02ff */
[----:B------:R-:W-:Y:S01]  /*84c0*/  STL [R1+0x680], R7 ;  /* 0x0006800701007387 */ /* 0x000fe20000100800 */
[----:B0-----:R-:W-:-:S03]  /*84d0*/  IADD3 R5, P1, R3, R0, RZ ;  /* 0x0000000003057210 */ /* 0x001fc60007f3e0ff */
[----:B------:R-:W-:Y:S01]  /*84e0*/  STL [R1+0x66c], R6 ;  /* 0x00066c0601007387 */ /* 0x000fe20000100800 */
[----:B------:R-:W-:-:S03]  /*84f0*/  IMAD R4, R2, 0x37, RZ ;  /* 0x0000003702047824 */ /* 0x000fc600078e02ff */
[----:B------:R0:W-:Y:S01]  /*8500*/  STL [R1+0x568], R5 ;  /* 0x0005680501007387 */ /* 0x0001e20000100800 */
[----:B------:R-:W-:Y:S01]  /*8510*/  IMAD R3, R2, 0xac, RZ ;  /* 0x000000ac02037824 */ /* 0x000fe200078e02ff */
[----:B0-----:R-:W-:Y:S02]  /*8520*/  LEA.HI.X.SX32 R5, R8, R28, 0x1, P4 ;  /* 0x0000001c08057211 */ /* 0x001fe400020f0eff */
[----:B------:R-:W-:Y:S02]  /*8530*/  IADD3 R7, P4, R9, R0, RZ ;  /* 0x0000000009077210 */ /* 0x000fe40007f9e0ff */
[----:B------:R-:W-:Y:S01]  /*8540*/  LEA.HI.X.SX32 R6, R4, R28, 0x1, P2 ;  /* 0x0000001c04067211 */ /* 0x000fe200010f0eff */
        /* <DEDUP_REMOVED lines=89> */
[C---:B------:R-:W-:Y:S02]  /*8ae0*/  IMAD R18, R2.reuse, 0x46, RZ ;  /* 0x0000004602127824 */ /* 0x040fe400078e02ff */
[----:B------:R-:W-:Y:S01]  /*8af0*/  IMAD R4, R2, 0x25, RZ ;  /* 0x0000002502047824 */ /* 0x000fe200078e02ff */
[----:B------:R-:W-:Y:S01]  /*8b00*/  STL [R1+0x710], R7 ;  /* 0x0007100701007387 */ /* 0x000fe20000100800 */
[----:B0-----:R-:W-:-:S03]  /*8b10*/  IADD3 R5, P4, R3, R0, RZ ;  /* 0x0000000003057210 */ /* 0x001fc60007f9e0ff */
[----:B------:R0:W-:Y:S01]  /*8b20*/  STL [R1+0x6fc], R6 ;  /* 0x0006fc0601007387 */ /* 0x0001e20000100800 */
[----:B------:R-:W-:-:S03]  /*8b30*/  IMAD R3, R2, 0xc8, RZ ;  /* 0x000000c802037824 */ /* 0x000fc600078e02ff */
[----:B------:R1:W-:Y:S01]  /*8b40*/  STL [R1+0x4d8], R5 ;  /* 0x0004d80501007387 */ /* 0x0003e20000100800 */
[----:B------:R-:W-:Y:S01]  /*8b50*/  IMAD R19, R2, 0x42, RZ ;  /* 0x0000004202137824 */ /* 0x000fe200078e02ff */
[-C--:B0-----:R-:W-:Y:S02]  /*8b60*/  LEA.HI.X.SX32 R6, R4, R28.reuse, 0x1, P6 ;  /* 0x0000001c04067211 */ /* 0x081fe400030f0eff */
[----:B-1----:R-:W-:Y:S02]  /*8b70*/  LEA.HI.X.SX32 R5, R17, R28, 0x1, P5 ;  /* 0x0000001c11057211 */ /* 0x002fe400028f0eff */
[-C--:B------:R-:W-:Y:S01]  /*8b80*/  IADD3 R7, P5, R18, R0.reuse, RZ ;  /* 0x0000000012077210 */ /* 0x080fe20007fbe0ff */
[C---:B------:R-:W-:Y:S02]  /*8b90*/  IMAD R4, R2.reuse, 0x23, RZ ;  /* 0x0000002302047824 */ /* 0x040fe400078e02ff */
[----:B------:R0:W-:Y:S04]  /*8ba0*/  STL [R1+0x5e4], R5 ;  /* 0x0005e40501007387 */ /* 0x0001e80000100800 */
[----:B------:R1:W-:Y:S04]  /*8bb0*/  STL [R1+0x720], R7 ;  /* 0x0007200701007387 */ /* 0x0003e80000100800 */
[----:B------:R2:W-:Y:S01]  /*8bc0*/  STL [R1+0x70c], R6 ;  /* 0x00070c0601007387 */ /* 0x0005e20000100800 */
[----:B0-----:R-:W-:Y:S01]  /*8bd0*/  IADD3 R5, P6, R3, R0, RZ ;  /* 0x0000000003057210 */ /* 0x001fe20007fde0ff */
[----:B------:R-:W-:Y:S01]  /*8be0*/  IMAD R3, R2, 0xb8, RZ ;  /* 0x000000b802037824 */ /* 0x000fe200078e02ff */
[----:B-1----:R-:W-:-:S03]  /*8bf0*/  LEA.HI.X.SX32 R7, R18, R28, 0x1, P0 ;  /* 0x0000001c12077211 */ /* 0x002fc600000f0eff */
[----:B------:R0:W-:Y:S01]  /*8c00*/  STL [R1+0x518], R5 ;  /* 0x0005180501007387 */ /* 0x0001e20000100800 */
[----:B--2---:R-:W-:-:S03]  /*8c10*/  IADD3 R6, P0, R19, R0, RZ ;  /* 0x0000000013067210 */ /* 0x004fc60007f1e0ff */
[----:B------:R-:W-:Y:S01]  /*8c20*/  STL [R1+0x604], R7 ;  /* 0x0006040701007387 */ /* 0x000fe20000100800 */
[----:B------:R-:W-:-:S03]  /*8c30*/  IMAD R20, R2, 0x7c, RZ ;  /* 0x0000007c02147824 */ /* 0x000fc600078e02ff */
[----:B------:R1:W-:Y:S01]  /*8c40*/  STL [R1+0x730], R6 ;  /* 0x0007300601007387 */ /* 0x0003e20000100800 */
[----:B0-----:R-:W-:Y:S02]  /*8c50*/  LEA.HI.X.SX32 R5, R4, R28, 0x1, P5 ;  /* 0x0000001c04057211 */ /* 0x001fe400028f0eff */
[----:B------:R-:W-:Y:S01]  /*8c60*/  IADD3 R3, P5, R3, R0, RZ ;  /* 0x0000000003037210 */ /* 0x000fe20007fbe0ff */
[C---:B------:R-:W-:Y:S02]  /*8c70*/  IMAD R4, R2.reuse, 0x21, RZ ;  /* 0x0000002102047824 */ /* 0x040fe400078e02ff */
[----:B------:R-:W-:Y:S01]  /*8c80*/  IMAD R21, R2, 0x3e, RZ ;  /* 0x0000003e02157824 */ /* 0x000fe200078e02ff */
[----:B-1----:R-:W-:Y:S01]  /*8c90*/  LEA.HI.X.SX32 R6, R19, R28, 0x1, P3 ;  /* 0x0000001c13067211 */ /* 0x002fe200018f0eff */
[----:B------:R0:W-:Y:S04]  /*8ca0*/  STL [R1+0x71c], R5 ;  /* 0x00071c0501007387 */ /* 0x0001e80000100800 */
[----:B------:R1:W-:Y:S04]  /*8cb0*/  STL [R1+0x558], R3 ;  /* 0x0005580301007387 */ /* 0x0003e80000100800 */
[----:B------:R2:W-:Y:S01]  /*8cc0*/  STL [R1+0x624], R6 ;  /* 0x0006240601007387 */ /* 0x0005e20000100800 */
[----:B0-----:R-:W-:Y:S01]  /*8cd0*/  IADD3 R5, P3, R20, R0, RZ ;  /* 0x0000000014057210 */ /* 0x001fe20007f7e0ff */
[----:B-1----:R-:W-:-:S04]  /*8ce0*/  IMAD R3, R2, 0xa8, RZ ;  /* 0x000000a802037824 */ /* 0x002fc800078e02ff */
[----:B------:R0:W-:Y:S01]  /*8cf0*/  STL [R1+0x648], R5 ;  /* 0x0006480501007387 */ /* 0x0001e20000100800 */
[----:B--2---:R-:W-:Y:S02]  /*8d00*/  LEA.HI.X.SX32 R6, R4, R28, 0x1, P0 ;  /* 0x0000001c04067211 */ /* 0x004fe400000f0eff */
[----:B------:R-:W-:Y:S01]  /*8d10*/  IADD3 R4, P0, R21, R0, RZ ;  /* 0x0000000015047210 */ /* 0x000fe20007f1e0ff */
[----:B------:R-:W-:Y:S02]  /*8d20*/  IMAD R22, R2, 0x74, RZ ;  /* 0x0000007402167824 */ /* 0x000fe400078e02ff */
[----:B------:R1:W-:Y:S01]  /*8d30*/  STL [R1+0x72c], R6 ;  /* 0x00072c0601007387 */ /* 0x0003e20000100800 */
[----:B0-----:R-:W-:Y:S02]  /*8d40*/  LEA.HI.X.SX32 R5, R20, R28, 0x1, P1 ;  /* 0x0000001c14057211 */ /* 0x001fe400008f0eff */
[----:B------:R-:W-:Y:S01]  /*8d50*/  IADD3 R3, P1, R3, R0, RZ ;  /* 0x0000000003037210 */ /* 0x000fe20007f3e0ff */
[----:B------:R0:W-:Y:S01]  /*8d60*/  STL [R1+0x740], R4 ;  /* 0x0007400401007387 */ /* 0x0001e20000100800 */
[----:B------:R-:W-:Y:S01]  /*8d70*/  IMAD R23, R2, 0x3a, RZ ;  /* 0x0000003a02177824 */ /* 0x000fe200078e02ff */
[----:B-1----:R-:W-:-:S02]  /*8d80*/  LEA.HI.X.SX32 R6, R21, R28, 0x1, P3 ;  /* 0x0000001c15067211 */ /* 0x002fc400018f0eff */
[----:B------:R1:W-:Y:S01]  /*8d90*/  STL [R1+0x454], R5 ;  /* 0x0004540501007387 */ /* 0x0003e20000100800 */
[----:B0-----:R-:W-:-:S03]  /*8da0*/  IMAD R4, R2, 0x1f, RZ ;  /* 0x0000001f02047824 */ /* 0x001fc600078e02ff */
[----:B------:R0:W-:Y:S04]  /*8db0*/  STL [R1+0x598], R3 ;  /* 0x0005980301007387 */ /* 0x0001e80000100800 */
[----:B------:R2:W-:Y:S01]  /*8dc0*/  STL [R1+0x644], R6 ;  /* 0x0006440601007387 */ /* 0x0005e20000100800 */
[----:B-1----:R-:W-:Y:S01]  /*8dd0*/  IADD3 R5, P3, R22, R0, RZ ;  /* 0x0000000016057210 */ /* 0x002fe20007f7e0ff */
[----:B0-----:R-:W-:-:S04]  /*8de0*/  IMAD R3, R2, 0x98, RZ ;  /* 0x0000009802037824 */ /* 0x001fc800078e02ff */
        /* <DEDUP_REMOVED lines=15> */
[C---:B------:R-:W-:Y:S02]  /*8ee0*/  IMAD R26, R2.reuse, 0x64, RZ ;  /* 0x00000064021a7824 */ /* 0x040fe400078e02ff */
[----:B0-----:R-:W-:Y:S01]  /*8ef0*/  IMAD R3, R2, 0x88, RZ ;  /* 0x0000008802037824 */ /* 0x001fe200078e02ff */
[----:B--2---:R-:W-:Y:S02]  /*8f00*/  LEA.HI.X.SX32 R6, R4, R28, 0x1, P0 ;  /* 0x0000001c04067211 */ /* 0x004fe400000f0eff */
[----:B------:R-:W-:Y:S01]  /*8f10*/  IADD3 R4, P0, R25, R0, RZ ;  /* 0x0000000019047210 */ /* 0x000fe20007f1e0ff */
[----:B------:R0:W-:Y:S04]  /*8f20*/  STL [R1+0x688], R5 ;  /* 0x0006880501007387 */ /* 0x0001e80000100800 */
[----:B------:R1:W-:Y:S01]  /*8f30*/  STL [R1+0x74c], R6 ;  /* 0x00074c0601007387 */ /* 0x0003e20000100800 */
[----:B------:R-:W-:-:S03]  /*8f40*/  IMAD R27, R2, 0x32, RZ ;  /* 0x00000032021b7824 */ /* 0x000fc600078e02ff */
[----:B------:R2:W-:Y:S01]  /*8f50*/  STL [R1+0x760], R4 ;  /* 0x0007600401007387 */ /* 0x0005e20000100800 */
[----:B0-----:R-:W-:Y:S02]  /*8f60*/  LEA.HI.X.SX32 R5, R24, R28, 0x1, P4 ;  /* 0x0000001c18057211 */ /* 0x001fe400020f0eff */
[----:B------:R-:W-:Y:S02]  /*8f70*/  IADD3 R3, P4, R3, R0, RZ ;  /* 0x0000000003037210 */ /* 0x000fe40007f9e0ff */
[----:B-1----:R-:W-:Y:S01]  /*8f80*/  LEA.HI.X.SX32 R6, R25, R28, 0x1, P3 ;  /* 0x0000001c19067211 */ /* 0x002fe200018f0eff */
[----:B------:R0:W-:Y:S01]  /*8f90*/  STL [R1+0x4d4], R5 ;  /* 0x0004d40501007387 */ /* 0x0001e20000100800 */
[----:B--2---:R-:W-:-:S03]  /*8fa0*/  IMAD R4, R2, 0x1b, RZ ;  /* 0x0000001b02047824 */ /* 0x004fc600078e02ff */
[----:B------:R1:W-:Y:S02]  /*8fb0*/  STL [R1+0x618], R3 ;  /* 0x0006180301007387 */ /* 0x0003e40000100800 */
[----:B------:R-:W-:Y:S02]  /*8fc0*/  LEA.HI.X.SX32 R4, R4, R28, 0x1, P0 ;  /* 0x0000001c04047211 */ /* 0x000fe400000f0eff */
[----:B0-----:R-:W-:Y:S01]  /*8fd0*/  IADD3 R5, P3, R26, R0, RZ ;  /* 0x000000001a057210 */ /* 0x001fe20007f7e0ff */
[----:B------:R0:W-:Y:S01]  /*8fe0*/  STL [R1+0x684], R6 ;  /* 0x0006840601007387 */ /* 0x0001e20000100800 */
[----:B-1----:R-:W-:-:S03]  /*8ff0*/  IMAD R3, R2, 0xf0, RZ ;  /* 0x000000f002037824 */ /* 0x002fc600078e02ff */
[----:B------:R1:W-:Y:S01]  /*9000*/  STL [R1+0x6a8], R5 ;  /* 0x0006a80501007387 */ /* 0x0003e20000100800 */
[----:B------:R-:W-:Y:S01]  /*9010*/  IMAD R29, R2, 0x5c, RZ ;  /* 0x0000005c021d7824 */ /* 0x000fe200078e02ff */
[C---:B0-----:R-:W-:Y:S02]  /*9020*/  IADD3 R6, P0, R27.reuse, R0, RZ ;  /* 0x000000001b067210 */ /* 0x041fe40007f1e0ff */
[----:B------:R0:W-:Y:S01]  /*9030*/  STL [R1+0x75c], R4 ;  /* 0x00075c0401007387 */ /* 0x0001e20000100800 */
[-C--:B------:R-:W-:Y:S02]  /*9040*/  LEA.HI.X.SX32 R7, R27, R28.reuse, 0x1, P3 ;  /* 0x0000001c1b077211 */ /* 0x080fe400018f0eff */
[----:B-1----:R-:W-:Y:S01]  /*9050*/  LEA.HI.X.SX32 R5, R26, R28, 0x1, P6 ;  /* 0x0000001c1a057211 */ /* 0x002fe200030f0eff */
[----:B------:R1:W-:Y:S01]  /*9060*/  STL [R1+0x770], R6 ;  /* 0x0007700601007387 */ /* 0x0003e20000100800 */
[----:B0-----:R-:W-:Y:S01]  /*9070*/  IADD3 R4, P6, R3, R0, RZ ;  /* 0x0000000003047210 */ /* 0x001fe20007fde0ff */
[----:B------:R-:W-:-:S02]  /*9080*/  IMAD R3, R2, 0x19, RZ ;  /* 0x0000001902037824 */ /* 0x000fc400078e02ff */
[----:B------:R0:W-:Y:S01]  /*9090*/  STL [R1+0x514], R5 ;  /* 0x0005140501007387 */ /* 0x0001e20000100800 */
[----:B-1----:R-:W-:-:S03]  /*90a0*/  IMAD R6, R2, 0x2e, RZ ;  /* 0x0000002e02067824 */ /* 0x002fc600078e02ff */
[----:B------:R1:W-:Y:S04]  /*90b0*/  STL [R1+0x478], R4 ;  /* 0x0004780401007387 */ /* 0x0003e80000100800 */
[----:B------:R2:W-:Y:S01]  /*90c0*/  STL [R1+0x6a4], R7 ;  /* 0x0006a40701007387 */ /* 0x0005e20000100800 */
[----:B0-----:R-:W-:Y:S02]  /*90d0*/  IADD3 R5, P3, R29, R0, RZ ;  /* 0x000000001d057210 */ /* 0x001fe40007f7e0ff */
[----:B-1----:R-:W-:Y:S01]  /*90e0*/  LEA.HI.X.SX32 R4, R3, R28, 0x1, P0 ;  /* 0x0000001c03047211 */ /* 0x002fe200000f0eff */
[----:B------:R-:W-:Y:S01]  /*90f0*/  IMAD R3, R2, 0xd0, RZ ;  /* 0x000000d002037824 */ /* 0x000fe200078e02ff */
[----:B--2---:R-:W-:Y:S01]  /*9100*/  IADD3 R7, P0, R6, R0, RZ ;  /* 0x0000000006077210 */ /* 0x004fe20007f1e0ff */
[----:B------:R0:W-:Y:S04]  /*9110*/  STL [R1+0x6c8], R5 ;  /* 0x0006c80501007387 */ /* 0x0001e80000100800 */
[----:B------:R1:W-:Y:S04]  /*9120*/  STL [R1+0x76c], R4 ;  /* 0x00076c0401007387 */ /* 0x0003e80000100800 */
[----:B------:R2:W-:Y:S01]  /*9130*/  STL [R1+0x780], R7 ;  /* 0x0007800701007387 */ /* 0x0005e20000100800 */
[----:B0-----:R-:W-:Y:S01]  /*9140*/  LEA.HI.X.SX32 R5, R29, R28, 0x1, P5 ;  /* 0x0000001c1d057211 */ /* 0x001fe200028f0eff */
[----:B-1----:R-:W-:Y:S01]  /*9150*/  IMAD R4, R2, 0x54, RZ ;  /* 0x0000005402047824 */ /* 0x002fe200078e02ff */
[----:B--2---:R-:W-:-:S03]  /*9160*/  IADD3 R7, P5, R3, R0, RZ ;  /* 0x0000000003077210 */ /* 0x004fc60007fbe0ff */
[----:B------:R0:W-:Y:S01]  /*9170*/  STL [R1+0x554], R5 ;  /* 0x0005540501007387 */ /* 0x0001e20000100800 */
[----:B------:R-:W-:Y:S01]  /*9180*/  LEA.HI.X.SX32 R8, R6, R28, 0x1, P3 ;  /* 0x0000001c06087211 */ /* 0x000fe200018f0eff */
[C---:B------:R-:W-:Y:S02]  /*9190*/  IMAD R3, R2.reuse, 0x17, RZ ;  /* 0x0000001702037824 */ /* 0x040fe400078e02ff */
[----:B------:R1:W-:Y:S01]  /*91a0*/  STL [R1+0x4f8], R7 ;  /* 0x0004f80701007387 */ /* 0x0003e20000100800 */
[----:B0-----:R-:W-:Y:S01]  /*91b0*/  IMAD R5, R2, 0x2a, RZ ;  /* 0x0000002a02057824 */ /* 0x001fe200078e02ff */
[----:B-1----:R-:W-:Y:S02]  /*91c0*/  IADD3 R7, P3, R4, R0, RZ ;  /* 0x0000000004077210 */ /* 0x002fe40007f7e0ff */
[----:B------:R-:W-:Y:S01]  /*91d0*/  STL [R1+0x6c4], R8 ;  /* 0x0006c40801007387 */ /* 0x000fe20000100800 */
[----:B------:R-:W-:Y:S01]  /*91e0*/  LEA.HI.X.SX32 R6, R3, R28, 0x1, P0 ;  /* 0x0000001c03067211 */ /* 0x000fe200000f0eff */
[----:B------:R-:W-:-:S02]  /*91f0*/  IMAD R3, R2, 0xb0, RZ ;  /* 0x000000b002037824 */ /* 0x000fc400078e02ff */
[----:B------:R0:W-:Y:S04]  /*9200*/  STL [R1+0x6e8], R7 ;  /* 0x0006e80701007387 */ /* 0x0001e80000100800 */
[----:B------:R1:W-:Y:S01]  /*9210*/  STL [R1+0x77c], R6 ;  /* 0x00077c0601007387 */ /* 0x0003e20000100800 */
[----:B0-----:R-:W-:Y:S02]  /*9220*/  IADD3 R7, P0, R5, R0, RZ ;  /* 0x0000000005077210 */ /* 0x001fe40007f1e0ff */
[----:B-1----:R-:W-:-:S03]  /*9230*/  LEA.HI.X.SX32 R6, R4, R28, 0x1, P1 ;  /* 0x0000001c04067211 */ /* 0x002fc600008f0eff */
[----:B------:R0:W-:Y:S01]  /*9240*/  STL [R1+0x790], R7 ;  /* 0x0007900701007387 */ /* 0x0001e20000100800 */
[C---:B------:R-:W-:Y:S01]  /*9250*/  IMAD R4, R2.reuse, 0x4c, RZ ;  /* 0x0000004c02047824 */ /* 0x040fe200078e02ff */
[----:B------:R-:W-:Y:S02]  /*9260*/  LEA.HI.X.SX32 R8, R5, R28, 0x1, P3 ;  /* 0x0000001c05087211 */ /* 0x000fe400018f0eff */
[----:B------:R1:W-:Y:S01]  /*9270*/  STL [R1+0x594], R6 ;  /* 0x0005940601007387 */ /* 0x0003e20000100800 */
[----:B0-----:R-:W-:Y:S01]  /*9280*/  IADD3 R7, P1, R3, R0, RZ ;  /* 0x0000000003077210 */ /* 0x001fe20007f3e0ff */
[----:B------:R-:W-:-:S04]  /*9290*/  IMAD R3, R2, 0x15, RZ ;  /* 0x0000001502037824 */ /* 0x000fc800078e02ff */
[----:B------:R0:W-:Y:S01]  /*92a0*/  STL [R1+0x578], R7 ;  /* 0x0005780701007387 */ /* 0x0001e20000100800 */
[----:B-1----:R-:W-:Y:S01]  /*92b0*/  IMAD R6, R2, 0x26, RZ ;  /* 0x0000002602067824 */ /* 0x002fe200078e02ff */
[----:B------:R-:W-:Y:S02]  /*92c0*/  LEA.HI.X.SX32 R5, R3, R28, 0x1, P0 ;  /* 0x0000001c03057211 */ /* 0x000fe400000f0eff */
[----:B------:R-:W-:Y:S01]  /*92d0*/  STL [R1+0x6e4], R8 ;  /* 0x0006e40801007387 */ /* 0x000fe20000100800 */
[----:B0-----:R-:W-:Y:S01]  /*92e0*/  IADD3 R7, P3, R4, R0, RZ ;  /* 0x0000000004077210 */ /* 0x001fe20007f7e0ff */
[----:B------:R-:W-:-:S04]  /*92f0*/  IMAD R3, R2, 0x90, RZ ;  /* 0x0000009002037824 */ /* 0x000fc800078e02ff */
[----:B------:R0:W-:Y:S04]  /*9300*/  STL [R1+0x708], R7 ;  /* 0x0007080701007387 */ /* 0x0001e80000100800 */
[----:B------:R1:W-:Y:S01]  /*9310*/  STL [R1+0x78c], R5 ;  /* 0x00078c0501007387 */ /* 0x0003e20000100800 */
[----:B0-----:R-:W-:Y:S02]  /*9320*/  IADD3 R7, P0, R6, R0, RZ ;  /* 0x0000000006077210 */ /* 0x001fe40007f1e0ff */
[----:B-1----:R-:W-:-:S03]  /*9330*/  LEA.HI.X.SX32 R5, R4, R28, 0x1, P2 ;  /* 0x0000001c04057211 */ /* 0x002fc600010f0eff */
[----:B------:R0:W-:Y:S01]  /*9340*/  STL [R1+0x7a0], R7 ;  /* 0x0007a00701007387 */ /* 0x0001e20000100800 */
[----:B------:R-:W-:-:S03]  /*9350*/  IMAD R4, R2, 0x44, RZ ;  /* 0x0000004402047824 */ /* 0x000fc600078e02ff */
[----:B------:R1:W-:Y:S01]  /*9360*/  STL [R1+0x5d4], R5 ;  /* 0x0005d40501007387 */ /* 0x0003e20000100800 */
[----:B------:R-:W-:Y:S02]  /*9370*/  LEA.HI.X.SX32 R8, R6, R28, 0x1, P3 ;  /* 0x0000001c06087211 */ /* 0x000fe400018f0eff */
[----:B0-----:R-:W-:Y:S01]  /*9380*/  IADD3 R7, P2, R3, R0, RZ ;  /* 0x0000000003077210 */ /* 0x001fe20007f5e0ff */
[----:B-1----:R-:W-:-:S04]  /*9390*/  IMAD R5, R2, 0x13, RZ ;  /* 0x0000001302057824 */ /* 0x002fc800078e02ff */
[----:B------:R0:W-:Y:S01]  /*93a0*/  STL [R1+0x5f8], R7 ;  /* 0x0005f80701007387 */ /* 0x0001e20000100800 */
[C---:B------:R-:W-:Y:S01]  /*93b0*/  IMAD R3, R2.reuse, 0x22, RZ ;  /* 0x0000002202037824 */ /* 0x040fe200078e02ff */
[----:B------:R-:W-:Y:S01]  /*93c0*/  LEA.HI.X.SX32 R6, R5, R28, 0x1, P0 ;  /* 0x0000001c05067211 */ /* 0x000fe200000f0eff */
[----:B------:R-:W-:Y:S01]  /*93d0*/  IMAD R5, R2, 0xe0, RZ ;  /* 0x000000e002057824 */ /* 0x000fe200078e02ff */
[----:B------:R-:W-:Y:S01]  /*93e0*/  STL [R1+0x704], R8 ;  /* 0x0007040801007387 */ /* 0x000fe20000100800 */
[----:B0-----:R-:W-:-:S05]  /*93f0*/  IADD3 R7, P3, R4, R0, RZ ;  /* 0x0000000004077210 */ /* 0x001fca0007f7e0ff */
[----:B------:R0:W-:Y:S04]  /*9400*/  STL [R1+0x728], R7 ;  /* 0x0007280701007387 */ /* 0x0001e80000100800 */
[----:B------:R1:W-:Y:S01]  /*9410*/  STL [R1+0x79c], R6 ;  /* 0x00079c0601007387 */ /* 0x0003e20000100800 */
[----:B0-----:R-:W-:Y:S02]  /*9420*/  IADD3 R7, P0, R3, R0, RZ ;  /* 0x0000000003077210 */ /* 0x001fe40007f1e0ff */
[----:B-1----:R-:W-:Y:S01]  /*9430*/  LEA.HI.X.SX32 R6, R4, R28, 0x1, P4 ;  /* 0x0000001c04067211 */ /* 0x002fe200020f0eff */
[----:B------:R-:W-:Y:S01]  /*9440*/  IMAD R4, R2, 0x78, RZ ;  /* 0x0000007802047824 */ /* 0x000fe200078e02ff */
[----:B------:R-:W-:Y:S01]  /*9450*/  IADD3 R5, P4, R5, R0, RZ ;  /* 0x0000000005057210 */ /* 0x000fe20007f9e0ff */
[----:B------:R0:W-:Y:S01]  /*9460*/  STL [R1+0x7b0], R7 ;  /* 0x0007b00701007387 */ /* 0x0001e20000100800 */
[----:B------:R-:W-:-:S03]  /*9470*/  LEA.HI.X.SX32 R3, R3, R28, 0x1, P3 ;  /* 0x0000001c03037211 */ /* 0x000fc600018f0eff */
[----:B------:R1:W-:Y:S04]  /*9480*/  STL [R1+0x614], R6 ;  /* 0x0006140601007387 */ /* 0x0003e80000100800 */
[----:B------:R2:W-:Y:S01]  /*9490*/  STL [R1+0x4b8], R5 ;  /* 0x0004b80501007387 */ /* 0x0005e20000100800 */
[----:B0-----:R-:W-:Y:S01]  /*94a0*/  IADD3 R7, P3, R4, R0, RZ ;  /* 0x0000000004077210 */ /* 0x001fe20007f7e0ff */
[C---:B-1----:R-:W-:Y:S02]  /*94b0*/  IMAD R6, R2.reuse, 0x11, RZ ;  /* 0x0000001102067824 */ /* 0x042fe400078e02ff */
[----:B------:R0:W-:Y:S01]  /*94c0*/  STL [R1+0x724], R3 ;  /* 0x0007240301007387 */ /* 0x0001e20000100800 */
[----:B--2---:R-:W-:Y:S02]  /*94d0*/  IMAD R5, R2, 0x3c, RZ ;  /* 0x0000003c02057824 */ /* 0x004fe400078e02ff */
[-C--:B------:R-:W-:Y:S01]  /*94e0*/  LEA.HI.X.SX32 R8, R6, R28.reuse, 0x1, P0 ;  /* 0x0000001c06087211 */ /* 0x080fe200000f0eff */
[----:B------:R1:W-:Y:S01]  /*94f0*/  STL [R1+0x658], R7 ;  /* 0x0006580701007387 */ /* 0x0003e20000100800 */
[----:B------:R-:W-:Y:S01]  /*9500*/  LEA.HI.X.SX32 R6, R4, R28, 0x1, P6 ;  /* 0x0000001c04067211 */ /* 0x000fe200030f0eff */
[----:B------:R-:W-:-:S02]  /*9510*/  IMAD R4, R2, 0xa0, RZ ;  /* 0x000000a002047824 */ /* 0x000fc400078e02ff */
[----:B0-----:R-:W-:Y:S01]  /*9520*/  IMAD R3, R2, 0x1e, RZ ;  /* 0x0000001e02037824 */ /* 0x001fe200078e02ff */
[----:B------:R-:W-:Y:S01]  /*9530*/  STL [R1+0x7ac], R8 ;  /* 0x0007ac0801007387 */ /* 0x000fe20000100800 */
[----:B-1----:R-:W-:-:S05]  /*9540*/  IADD3 R7, P0, R5, R0, RZ ;  /* 0x0000000005077210 */ /* 0x002fca0007f1e0ff */
        /* <DEDUP_REMOVED lines=10> */
[C---:B0-----:R-:W-:Y:S01]  /*95f0*/  IADD3 R7, P0, R5.reuse, R0, RZ ;  /* 0x0000000005077210 */ /* 0x041fe20007f1e0ff */
[C---:B-1----:R-:W-:Y:S02]  /*9600*/  IMAD R6, R2.reuse, 0xf, RZ ;  /* 0x0000000f02067824 */ /* 0x042fe400078e02ff */
[----:B------:R0:W-:Y:S01]  /*9610*/  STL [R1+0x744], R3 ;  /* 0x0007440301007387 */ /* 0x0001e20000100800 */
[----:B--2---:R-:W-:Y:S02]  /*9620*/  IMAD R4, R2, 0x34, RZ ;  /* 0x0000003402047824 */ /* 0x004fe400078e02ff */
[-C--:B------:R-:W-:Y:S01]  /*9630*/  LEA.HI.X.SX32 R8, R6, R28.reuse, 0x1, P6 ;  /* 0x0000001c06087211 */ /* 0x080fe200030f0eff */
[----:B------:R1:W-:Y:S01]  /*9640*/  STL [R1+0x698], R7 ;  /* 0x0006980701007387 */ /* 0x0003e20000100800 */
[----:B------:R-:W-:Y:S01]  /*9650*/  LEA.HI.X.SX32 R6, R5, R28, 0x1, P5 ;  /* 0x0000001c05067211 */ /* 0x000fe200028f0eff */
[----:B0-----:R-:W-:-:S02]  /*9660*/  IMAD R3, R2, 0x1a, RZ ;  /* 0x0000001a02037824 */ /* 0x001fc400078e02ff */
[----:B------:R-:W-:Y:S01]  /*9670*/  STL [R1+0x7bc], R8 ;  /* 0x0007bc0801007387 */ /* 0x000fe20000100800 */
[----:B-1----:R-:W-:Y:S01]  /*9680*/  IADD3 R7, P6, R4, R0, RZ ;  /* 0x0000000004077210 */ /* 0x002fe20007fde0ff */
        /* <DEDUP_REMOVED lines=8> */
[----:B0-----:R-:W-:Y:S01]  /*9710*/  IADD3 R7, P0, R5, R0, RZ ;  /* 0x0000000005077210 */ /* 0x001fe20007f1e0ff */
[----:B------:R-:W-:Y:S01]  /*9720*/  IMAD R5, R2, 0xd, RZ ;  /* 0x0000000d02057824 */ /* 0x000fe200078e02ff */
[----:B-1----:R-:W-:-:S03]  /*9730*/  LEA.HI.X.SX32 R6, R3, R28, 0x1, P6 ;  /* 0x0000001c03067211 */ /* 0x002fc600030f0eff */
[----:B------:R0:W-:Y:S01]  /*9740*/  STL [R1+0x538], R7 ;  /* 0x0005380701007387 */ /* 0x0001e20000100800 */
[----:B------:R-:W-:Y:S01]  /*9750*/  IMAD R3, R2, 0x2c, RZ ;  /* 0x0000002c02037824 */ /* 0x000fe200078e02ff */
[----:B------:R-:W-:Y:S02]  /*9760*/  LEA.HI.X.SX32 R5, R5, R28, 0x1, P5 ;  /* 0x0000001c05057211 */ /* 0x000fe400028f0eff */
[----:B------:R1:W-:Y:S01]  /*9770*/  STL [R1+0x764], R6 ;  /* 0x0007640601007387 */ /* 0x0003e20000100800 */
[C---:B0-----:R-:W-:Y:S02]  /*9780*/  IADD3 R7, P6, R4.reuse, R0, RZ ;  /* 0x0000000004077210 */ /* 0x041fe40007fde0ff */
[----:B------:R-:W-:-:S03]  /*9790*/  LEA.HI.X.SX32 R4, R4, R28, 0x1, P1 ;  /* 0x0000001c04047211 */ /* 0x000fc600008f0eff */
[----:B------:R0:W-:Y:S01]  /*97a0*/  STL [R1+0x6d8], R7 ;  /* 0x0006d80701007387 */ /* 0x0001e20000100800 */
[----:B-1----:R-:W-:-:S03]  /*97b0*/  IMAD R6, R2, 0x16, RZ ;  /* 0x0000001602067824 */ /* 0x002fc600078e02ff */
[----:B------:R1:W-:Y:S01]  /*97c0*/  STL [R1+0x7cc], R5 ;  /* 0x0007cc0501007387 */ /* 0x0003e20000100800 */
[----:B0-----:R-:W-:Y:S01]  /*97d0*/  IADD3 R7, P5, R3, R0, RZ ;  /* 0x0000000003077210 */ /* 0x001fe20007fbe0ff */
[----:B-1----:R-:W-:-:S04]  /*97e0*/  IMAD R5, R2, 0x48, RZ ;  /* 0x0000004802057824 */ /* 0x002fc800078e02ff */
[----:B------:R0:W-:Y:S04]  /*97f0*/  STL [R1+0x788], R7 ;  /* 0x0007880701007387 */ /* 0x0001e80000100800 */
[----:B------:R1:W-:Y:S01]  /*9800*/  STL [R1+0x574], R4 ;  /* 0x0005740401007387 */ /* 0x0003e20000100800 */
[----:B0-----:R-:W-:Y:S02]  /*9810*/  IADD3 R7, P1, R6, R0, RZ ;  /* 0x0000000006077210 */ /* 0x001fe40007f3e0ff */
[----:B-1----:R-:W-:Y:S01]  /*9820*/  LEA.HI.X.SX32 R4, R3, R28, 0x1, P6 ;  /* 0x0000001c03047211 */ /* 0x002fe200030f0eff */
[----:B------:R-:W-:Y:S01]  /*9830*/  IMAD R3, R2, 0x24, RZ ;  /* 0x0000002402037824 */ /* 0x000fe200078e02ff */
[----:B------:R-:W-:Y:S01]  /*9840*/  IADD3 R8, P6, R5, R0, RZ ;  /* 0x0000000005087210 */ /* 0x000fe20007fde0ff */
[----:B------:R0:W-:Y:S04]  /*9850*/  STL [R1+0x7e0], R7 ;  /* 0x0007e00701007387 */ /* 0x0001e80000100800 */
[----:B------:R1:W-:Y:S04]  /*9860*/  STL [R1+0x6d4], R4 ;  /* 0x0006d40401007387 */ /* 0x0003e80000100800 */
[----:B------:R2:W-:Y:S01]  /*9870*/  STL [R1+0x718], R8 ;  /* 0x0007180801007387 */ /* 0x0005e20000100800 */
[----:B0-----:R-:W-:Y:S01]  /*9880*/  LEA.HI.X.SX32 R7, R6, R28, 0x1, P5 ;  /* 0x0000001c06077211 */ /* 0x001fe200028f0eff */
[----:B------:R-:W-:-:S02]  /*9890*/  IMAD R6, R2, 0x12, RZ ;  /* 0x0000001202067824 */ /* 0x000fc400078e02ff */
[----:B-1----:R-:W-:Y:S01]  /*98a0*/  IMAD R4, R2, 0xb, RZ ;  /* 0x0000000b02047824 */ /* 0x002fe200078e02ff */
[----:B--2---:R-:W-:Y:S01]  /*98b0*/  IADD3 R8, P5, R3, R0, RZ ;  /* 0x0000000003087210 */ /* 0x004fe20007fbe0ff */
[----:B------:R0:W-:Y:S04]  /*98c0*/  STL [R1+0x784], R7 ;  /* 0x0007840701007387 */ /* 0x0001e80000100800 */
[----:B------:R1:W-:Y:S01]  /*98d0*/  STL [R1+0x7a8], R8 ;  /* 0x0007a80801007387 */ /* 0x0003e20000100800 */
[----:B0-----:R-:W-:Y:S01]  /*98e0*/  LEA.HI.X.SX32 R7, R4, R28, 0x1, P1 ;  /* 0x0000001c04077211 */ /* 0x001fe200008f0eff */
[----:B------:R-:W-:Y:S01]  /*98f0*/  IMAD R4, R2, 0x70, RZ ;  /* 0x0000007002047824 */ /* 0x000fe200078e02ff */
[----:B-1----:R-:W-:-:S03]  /*9900*/  IADD3 R8, P1, R6, R0, RZ ;  /* 0x0000000006087210 */ /* 0x002fc60007f3e0ff */
[----:B------:R0:W-:Y:S01]  /*9910*/  STL [R1+0x7dc], R7 ;  /* 0x0007dc0701007387 */ /* 0x0001e20000100800 */
[----:B------:R-:W-:-:S03]  /*9920*/  LEA.HI.X.SX32 R5, R5, R28, 0x1, P2 ;  /* 0x0000001c05057211 */ /* 0x000fc600010f0eff */
[----:B------:R1:W-:Y:S01]  /*9930*/  STL [R1+0x7f0], R8 ;  /* 0x0007f00801007387 */ /* 0x0003e20000100800 */
[----:B------:R-:W-:Y:S01]  /*9940*/  LEA.HI.X.SX32 R3, R3, R28, 0x1, P6 ;  /* 0x0000001c03037211 */ /* 0x000fe200030f0eff */
[----:B0-----:R-:W-:Y:S01]  /*9950*/  IMAD R7, R2, 0x38, RZ ;  /* 0x0000003802077824 */ /* 0x001fe200078e02ff */
[-C--:B-1----:R-:W-:Y:S01]  /*9960*/  IADD3 R8, P2, R4, R0.reuse, RZ ;  /* 0x0000000004087210 */ /* 0x082fe20007f5e0ff */
[----:B------:R0:W-:Y:S03]  /*9970*/  STL [R1+0x5f4], R5 ;  /* 0x0005f40501007387 */ /* 0x0001e60000100800 */
[----:B------:R-:W-:Y:S01]  /*9980*/  IADD3 R9, P6, R7, R0, RZ ;  /* 0x0000000007097210 */ /* 0x000fe20007fde0ff */
[----:B------:R1:W-:Y:S04]  /*9990*/  STL [R1+0x678], R8 ;  /* 0x0006780801007387 */ /* 0x0003e80000100800 */
[----:B------:R2:W-:Y:S01]  /*99a0*/  STL [R1+0x714], R3 ;  /* 0x0007140301007387 */ /* 0x0005e20000100800 */
[----:B0-----:R-:W-:Y:S01]  /*99b0*/  IMAD R5, R2, 0x1c, RZ ;  /* 0x0000001c02057824 */ /* 0x001fe200078e02ff */
[----:B-1----:R-:W-:-:S02]  /*99c0*/  LEA.HI.X.SX32 R8, R6, R28, 0x1, P5 ;  /* 0x0000001c06087211 */ /* 0x002fc400028f0eff */
[----:B------:R0:W-:Y:S01]  /*99d0*/  STL [R1+0x758], R9 ;  /* 0x0007580901007387 */ /* 0x0001e20000100800 */
[----:B--2---:R-:W-:-:S03]  /*99e0*/  IMAD R3, R2, 0x9, RZ ;  /* 0x0000000902037824 */ /* 0x004fc600078e02ff */
[----:B------:R1:W-:Y:S01]  /*99f0*/  STL [R1+0x7a4], R8 ;  /* 0x0007a40801007387 */ /* 0x0003e20000100800 */
[----:B------:R-:W-:Y:S01]  /*9a00*/  IMAD R6, R2, 0xe, RZ ;  /* 0x0000000e02067824 */ /* 0x000fe200078e02ff */
[----:B0-----:R-:W-:Y:S02]  /*9a10*/  IADD3 R9, P5, R5, R0, RZ ;  /* 0x0000000005097210 */ /* 0x001fe40007fbe0ff */
[----:B-1----:R-:W-:-:S03]  /*9a20*/  LEA.HI.X.SX32 R8, R3, R28, 0x1, P1 ;  /* 0x0000001c03087211 */ /* 0x002fc600008f0eff */
[----:B------:R0:W-:Y:S01]  /*9a30*/  STL [R1+0x7c8], R9 ;  /* 0x0007c80901007387 */ /* 0x0001e20000100800 */
[----:B------:R-:W-:-:S03]  /*9a40*/  IMAD R3, R2, 0x50, RZ ;  /* 0x0000005002037824 */ /* 0x000fc600078e02ff */
[----:B------:R1:W-:Y:S01]  /*9a50*/  STL [R1+0x7ec], R8 ;  /* 0x0007ec0801007387 */ /* 0x0003e20000100800 */
[----:B0-----:R-:W-:Y:S02]  /*9a60*/  IADD3 R9, P1, R6, R0, RZ ;  /* 0x0000000006097210 */ /* 0x001fe40007f3e0ff */
[----:B-1----:R-:W-:Y:S01]  /*9a70*/  LEA.HI.X.SX32 R8, R4, R28, 0x1, P4 ;  /* 0x0000001c04087211 */ /* 0x002fe200020f0eff */
[----:B------:R-:W-:Y:S02]  /*9a80*/  IMAD R4, R2, 0x28, RZ ;  /* 0x0000002802047824 */ /* 0x000fe400078e02ff */
[----:B------:R0:W-:Y:S01]  /*9a90*/  STL [R1+0x800], R9 ;  /* 0x0008000901007387 */ /* 0x0001e20000100800 */
[----:B------:R-:W-:-:S03]  /*9aa0*/  IADD3 R10, P4, R3, R0, RZ ;  /* 0x00000000030a7210 */ /* 0x000fc60007f9e0ff */
[----:B------:R1:W-:Y:S01]  /*9ab0*/  STL [R1+0x4b4], R8 ;  /* 0x0004b40801007387 */ /* 0x0003e20000100800 */
[----:B0-----:R-:W-:Y:S02]  /*9ac0*/  LEA.HI.X.SX32 R9, R7, R28, 0x1, P2 ;  /* 0x0000001c07097211 */ /* 0x001fe400010f0eff */
[----:B------:R-:W-:Y:S01]  /*9ad0*/  IADD3 R7, P2, R4, R0, RZ ;  /* 0x0000000004077210 */ /* 0x000fe20007f5e0ff */
[----:B-1----:R-:W-:Y:S01]  /*9ae0*/  IMAD R8, R2, 0x14, RZ ;  /* 0x0000001402087824 */ /* 0x002fe200078e02ff */
[----:B------:R-:W-:Y:S01]  /*9af0*/  STL [R1+0x6f8], R10 ;  /* 0x0006f80a01007387 */ /* 0x000fe20000100800 */
[----:B------:R-:W-:-:S03]  /*9b00*/  LEA.HI.X.SX32 R5, R5, R28, 0x1, P6 ;  /* 0x0000001c05057211 */ /* 0x000fc600030f0eff */
[----:B------:R0:W-:Y:S04]  /*9b10*/  STL [R1+0x674], R9 ;  /* 0x0006740901007387 */ /* 0x0001e80000100800 */
[----:B------:R1:W-:Y:S01]  /*9b20*/  STL [R1+0x798], R7 ;  /* 0x0007980701007387 */ /* 0x0003e20000100800 */
[----:B------:R-:W-:Y:S01]  /*9b30*/  LEA.HI.X.SX32 R6, R6, R28, 0x1, P5 ;  /* 0x0000001c06067211 */ /* 0x000fe200028f0eff */
[----:B0-----:R-:W-:Y:S01]  /*9b40*/  IMAD R9, R2, 0xa, RZ ;  /* 0x0000000a02097824 */ /* 0x001fe200078e02ff */
[-C--:B-1----:R-:W-:Y:S01]  /*9b50*/  IADD3 R7, P6, R8, R0.reuse, RZ ;  /* 0x0000000008077210 */ /* 0x082fe20007fde0ff */
[----:B------:R0:W-:Y:S03]  /*9b60*/  STL [R1+0x754], R5 ;  /* 0x0007540501007387 */ /* 0x0001e60000100800 */
[----:B------:R-:W-:Y:S01]  /*9b70*/  IADD3 R10, P5, R9, R0, RZ ;  /* 0x00000000090a7210 */ /* 0x000fe20007fbe0ff */
[----:B------:R1:W-:Y:S01]  /*9b80*/  STL [R1+0x7e8], R7 ;  /* 0x0007e80701007387 */ /* 0x0003e20000100800 */
[----:B0-----:R-:W-:-:S03]  /*9b90*/  IMAD R5, R2, 0x7, RZ ;  /* 0x0000000702057824 */ /* 0x001fc600078e02ff */
[----:B------:R0:W-:Y:S01]  /*9ba0*/  STL [R1+0x7c4], R6 ;  /* 0x0007c40601007387 */ /* 0x0001e20000100800 */
[C---:B-1----:R-:W-:Y:S01]  /*9bb0*/  IMAD R7, R2.reuse, 0x60, RZ ;  /* 0x0000006002077824 */ /* 0x042fe200078e02ff */
[----:B------:R-:W-:Y:S02]  /*9bc0*/  LEA.HI.X.SX32 R5, R5, R28, 0x1, P1 ;  /* 0x0000001c05057211 */ /* 0x000fe400008f0eff */
[----:B------:R1:W-:Y:S01]  /*9bd0*/  STL [R1+0x810], R10 ;  /* 0x0008100a01007387 */ /* 0x0003e20000100800 */
[----:B0-----:R-:W-:-:S03]  /*9be0*/  IMAD R6, R2, 0x30, RZ ;  /* 0x0000003002067824 */ /* 0x001fc600078e02ff */
[----:B------:R0:W-:Y:S01]  /*9bf0*/  STL [R1+0x7fc], R5 ;  /* 0x0007fc0501007387 */ /* 0x0001e20000100800 */
[----:B-1----:R-:W-:-:S05]  /*9c00*/  IADD3 R10, P1, R7, R0, RZ ;  /* 0x00000000070a7210 */ /* 0x002fca0007f3e0ff */
[----:B------:R1:W-:Y:S01]  /*9c10*/  STL [R1+0x6b8], R10 ;  /* 0x0006b80a01007387 */ /* 0x0003e20000100800 */
[-C--:B0-----:R-:W-:Y:S01]  /*9c20*/  LEA.HI.X.SX32 R5, R3, R28.reuse, 0x1, P3 ;  /* 0x0000001c03057211 */ /* 0x081fe200018f0eff */
[----:B------:R-:W-:Y:S01]  /*9c30*/  IMAD R3, R2, 0x18, RZ ;  /* 0x0000001802037824 */ /* 0x000fe200078e02ff */
[----:B------:R-:W-:-:S03]  /*9c40*/  LEA.HI.X.SX32 R4, R4, R28, 0x1, P4 ;  /* 0x0000001c04047211 */ /* 0x000fc600020f0eff */
[----:B------:R0:W-:Y:S01]  /*9c50*/  STL [R1+0x5b4], R5 ;  /* 0x0005b40501007387 */ /* 0x0001e20000100800 */
[-C--:B-1----:R-:W-:Y:S02]  /*9c60*/  IADD3 R10, P3, R6, R0.reuse, RZ ;  /* 0x00000000060a7210 */ /* 0x082fe40007f7e0ff */
[----:B------:R-:W-:-:S03]  /*9c70*/  IADD3 R11, P4, R3, R0, RZ ;  /* 0x00000000030b7210 */ /* 0x000fc60007f9e0ff */
[----:B------:R1:W-:Y:S01]  /*9c80*/  STL [R1+0x778], R10 ;  /* 0x0007780a01007387 */ /* 0x0003e20000100800 */
[----:B0-----:R-:W-:-:S03]  /*9c90*/  IMAD R5, R2, 0xc, RZ ;  /* 0x0000000c02057824 */ /* 0x001fc600078e02ff */
[----:B------:R0:W-:Y:S01]  /*9ca0*/  STL [R1+0x6f4], R4 ;  /* 0x0006f40401007387 */ /* 0x0001e20000100800 */
[----:B-1----:R-:W-:-:S03]  /*9cb0*/  LEA.HI.X.SX32 R10, R8, R28, 0x1, P2 ;  /* 0x0000001c080a7211 */ /* 0x002fc600010f0eff */
[----:B------:R-:W-:Y:S01]  /*9cc0*/  STL [R1+0x7d8], R11 ;  /* 0x0007d80b01007387 */ /* 0x000fe20000100800 */
[----:B------:R-:W-:Y:S01]  /*9cd0*/  IADD3 R12, P2, R5, R0, RZ ;  /* 0x00000000050c7210 */ /* 0x000fe20007f5e0ff */
[C---:B------:R-:W-:Y:S02]  /*9ce0*/  IMAD R8, R2.reuse, 0x5, RZ ;  /* 0x0000000502087824 */ /* 0x040fe400078e02ff */
[----:B0-----:R-:W-:Y:S01]  /*9cf0*/  IMAD R4, R2, 0x6, RZ ;  /* 0x0000000602047824 */ /* 0x001fe200078e02ff */
[----:B------:R0:W-:Y:S04]  /*9d00*/  STL [R1+0x794], R10 ;  /* 0x0007940a01007387 */ /* 0x0001e80000100800 */
[----:B------:R-:W-:Y:S01]  /*9d10*/  STL [R1+0x808], R12 ;  /* 0x0008080c01007387 */ /* 0x000fe20000100800 */
[----:B0-----:R-:W-:-:S02]  /*9d20*/  LEA.HI.X.SX32 R10, R9, R28, 0x1, P6 ;  /* 0x0000001c090a7211 */ /* 0x001fc400030f0eff */
[----:B------:R-:W-:Y:S02]  /*9d30*/  IADD3 R11, P6, R4, R0, RZ ;  /* 0x00000000040b7210 */ /* 0x000fe40007fde0ff */
[-C--:B------:R-:W-:Y:S01]  /*9d40*/  LEA.HI.X.SX32 R9, R8, R28.reuse, 0x1, P5 ;  /* 0x0000001c08097211 */ /* 0x080fe200028f0eff */
[----:B------:R0:W-:Y:S01]  /*9d50*/  STL [R1+0x7e4], R10 ;  /* 0x0007e40a01007387 */ /* 0x0001e20000100800 */
[----:B------:R-:W-:-:S03]  /*9d60*/  LEA.HI.X.SX32 R8, R7, R28, 0x1, P0 ;  /* 0x0000001c07087211 */ /* 0x000fc600000f0eff */
[----:B------:R-:W-:Y:S01]  /*9d70*/  STL [R1+0x820], R11 ;  /* 0x0008200b01007387 */ /* 0x000fe20000100800 */
[----:B0-----:R-:W-:-:S03]  /*9d80*/  LEA R10, P5, R2, R0, 0x7 ;  /* 0x00000000020a7211 */ /* 0x001fc600078a38ff */
[----:B------:R0:W-:Y:S01]  /*9d90*/  STL [R1+0x80c], R9 ;  /* 0x00080c0901007387 */ /* 0x0001e20000100800 */
[----:B------:R-:W-:-:S03]  /*9da0*/  LEA.HI.X.SX32 R7, R6, R28, 0x1, P1 ;  /* 0x0000001c06077211 */ /* 0x000fc600008f0eff */
[----:B------:R-:W-:Y:S01]  /*9db0*/  STL [R1+0x638], R10 ;  /* 0x0006380a01007387 */ /* 0x000fe20000100800 */
[----:B------:R-:W-:-:S03]  /*9dc0*/  LEA.HI.X.SX32 R6, R3, R28, 0x1, P3 ;  /* 0x0000001c03067211 */ /* 0x000fc600018f0eff */
[----:B------:R1:W-:Y:S01]  /*9dd0*/  STL [R1+0x534], R8 ;  /* 0x0005340801007387 */ /* 0x0003e20000100800 */
[----:B0-----:R-:W-:-:S05]  /*9de0*/  LEA R9, P0, R2, R0, 0x6 ;  /* 0x0000000002097211 */ /* 0x001fca00078030ff */
[----:B------:R-:W-:Y:S01]  /*9df0*/  STL [R1+0x738], R9 ;  /* 0x0007380901007387 */ /* 0x000fe20000100800 */
[----:B-1----:R-:W-:-:S03]  /*9e00*/  LEA R8, P1, R2, R0, 0x5 ;  /* 0x0000000002087211 */ /* 0x002fc600078228ff */
[----:B------:R0:W-:Y:S04]  /*9e10*/  STL [R1+0x6b4], R7 ;  /* 0x0006b40701007387 */ /* 0x0001e80000100800 */
[----:B------:R-:W-:Y:S04]  /*9e20*/  STL [R1+0x7b8], R8 ;  /* 0x0007b80801007387 */ /* 0x000fe80000100800 */
[----:B------:R1:W-:Y:S01]  /*9e30*/  STL [R1+0x774], R6 ;  /* 0x0007740601007387 */ /* 0x0003e20000100800 */
[C---:B0-----:R-:W-:Y:S01]  /*9e40*/  LEA R7, P3, R2.reuse, R0, 0x4 ;  /* 0x0000000002077211 */ /* 0x041fe200078620ff */
[----:B------:R-:W-:-:S04]  /*9e50*/  IMAD.SHL.U32 R3, R2, 0x2, RZ ;  /* 0x0000000202037824 */ /* 0x000fc800078e00ff */
[----:B------:R0:W-:Y:S01]  /*9e60*/  STL [R1+0x7f8], R7 ;  /* 0x0007f80701007387 */ /* 0x0001e20000100800 */
[----:B-1----:R-:W-:Y:S01]  /*9e70*/  LEA.HI.X.SX32 R6, R5, R28, 0x1, P4 ;  /* 0x0000001c05067211 */ /* 0x002fe200020f0eff */
[----:B------:R-:W-:-:S04]  /*9e80*/  IMAD R5, R2, 0x3, RZ ;  /* 0x0000000302057824 */ /* 0x000fc800078e02ff */
[----:B------:R1:W-:Y:S01]  /*9e90*/  STL [R1+0x7d4], R6 ;  /* 0x0007d40601007387 */ /* 0x0003e20000100800 */
[----:B0-----:R-:W-:-:S05]  /*9ea0*/  LEA R7, P4, R2, R0, 0x3 ;  /* 0x0000000002077211 */ /* 0x001fca00078818ff */
[----:B------:R0:W-:Y:S01]  /*9eb0*/  STL [R1+0x818], R7 ;  /* 0x0008180701007387 */ /* 0x0001e20000100800 */
[----:B-1----:R-:W-:Y:S01]  /*9ec0*/  LEA.HI.X.SX32 R6, R4, R28, 0x1, P2 ;  /* 0x0000001c04067211 */ /* 0x002fe200010f0eff */
[----:B------:R-:W-:-:S04]  /*9ed0*/  IMAD.SHL.U32 R4, R2, 0x40, RZ ;  /* 0x0000004002047824 */ /* 0x000fc800078e00ff */
[----:B------:R1:W-:Y:S01]  /*9ee0*/  STL [R1+0x804], R6 ;  /* 0x0008040601007387 */ /* 0x0003e20000100800 */
[----:B0-----:R-:W-:Y:S02]  /*9ef0*/  IADD3 R7, P2, R3, R0, RZ ;  /* 0x0000000003077210 */ /* 0x001fe40007f5e0ff */
[----:B------:R-:W-:-:S03]  /*9f00*/  LEA.HI.X.SX32 R4, R4, R28, 0x1, P5 ;  /* 0x0000001c04047211 */ /* 0x000fc600028f0eff */
[----:B------:R0:W-:Y:S01]  /*9f10*/  STL [R1+0x830], R7 ;  /* 0x0008300701007387 */ /* 0x0001e20000100800 */
[----:B-1----:R-:W-:Y:S02]  /*9f20*/  LEA.HI.X.SX32 R6, R5, R28, 0x1, P6 ;  /* 0x0000001c05067211 */ /* 0x002fe400030f0eff */
[C---:B------:R-:W-:Y:S02]  /*9f30*/  LEA R5, P6, R2.reuse, R0, 0x2 ;  /* 0x0000000002057211 */ /* 0x040fe400078c10ff */
[----:B------:R1:W5:Y:S01]  /*9f40*/  LDL.LU R0, [R1+0xa68] ;  /* 0x000a680001007983 */ /* 0x0003620000300800 */
[----:B0-----:R-:W-:-:S03]  /*9f50*/  IMAD.SHL.U32 R7, R2, 0x20, RZ ;  /* 0x0000002002077824 */ /* 0x001fc600078e00ff */
[----:B------:R0:W-:Y:S04]  /*9f60*/  STL [R1+0x81c], R6 ;  /* 0x00081c0601007387 */ /* 0x0001e80000100800 */
[----:B------:R2:W-:Y:S01]  /*9f70*/  STL [R1+0x828], R5 ;  /* 0x0008280501007387 */ /* 0x0005e20000100800 */
[----:B------:R-:W-:-:S03]  /*9f80*/  LEA.HI.X.SX32 R8, R7, R28, 0x1, P0 ;  /* 0x0000001c07087211 */ /* 0x000fc600000f0eff */
[----:B------:R3:W-:Y:S01]  /*9f90*/  STL [R1+0x634], R4 ;  /* 0x0006340401007387 */ /* 0x0007e20000100800 */
[C---:B0-----:R-:W-:Y:S02]  /*9fa0*/  IMAD.SHL.U32 R6, R2.reuse, 0x10, RZ ;  /* 0x0000001002067824 */ /* 0x041fe400078e00ff */
[----:B--2---:R-:W-:-:S03]  /*9fb0*/  IMAD.SHL.U32 R5, R2, 0x8, RZ ;  /* 0x0000000802057824 */ /* 0x004fc600078e00ff */
[-C--:B------:R-:W-:Y:S01]  /*9fc0*/  LEA.HI.X.SX32 R7, R6, R28.reuse, 0x1, P1 ;  /* 0x0000001c06077211 */ /* 0x080fe200008f0eff */
[----:B---3--:R-:W-:Y:S01]  /*9fd0*/  IMAD.SHL.U32 R4, R2, 0x4, RZ ;  /* 0x0000000402047824 */ /* 0x008fe200078e00ff */
[-C--:B------:R-:W-:Y:S01]  /*9fe0*/  LEA.HI.X.SX32 R6, R5, R28.reuse, 0x1, P3 ;  /* 0x0000001c05067211 */ /* 0x080fe200018f0eff */
[----:B------:R-:W-:Y:S03]  /*9ff0*/  STL [R1+0x734], R8 ;  /* 0x0007340801007387 */ /* 0x000fe60000100800 */
[-C--:B------:R-:W-:Y:S01]  /*a000*/  LEA.HI.X.SX32 R5, R4, R28.reuse, 0x1, P4 ;  /* 0x0000001c04057211 */ /* 0x080fe200020f0eff */
[----:B------:R-:W-:Y:S01]  /*a010*/  STL [R1+0x7b4], R7 ;  /* 0x0007b40701007387 */ /* 0x000fe20000100800 */
[-C--:B------:R-:W-:Y:S02]  /*a020*/  LEA.HI.X.SX32 R4, R2, R28.reuse, 0x1, P2 ;  /* 0x0000001c02047211 */ /* 0x080fe400010f0eff */
[----:B------:R-:W-:Y:S01]  /*a030*/  LEA.HI.X.SX32 R2, R3, R28, 0x1, P6 ;  /* 0x0000001c03027211 */ /* 0x000fe200030f0eff */
[----:B------:R-:W-:Y:S04]  /*a040*/  STL [R1+0x7f4], R6 ;  /* 0x0007f40601007387 */ /* 0x000fe80000100800 */
[----:B------:R-:W-:Y:S04]  /*a050*/  STL [R1+0x814], R5 ;  /* 0x0008140501007387 */ /* 0x000fe80000100800 */
[----:B------:R-:W2:Y:S04]  /*a060*/  LDL R28, [R1+0x394] ;  /* 0x00039400011c7983 */ /* 0x000ea80000100800 */
[----:B------:R0:W-:Y:S04]  /*a070*/  STL [R1+0x82c], R4 ;  /* 0x00082c0401007387 */ /* 0x0001e80000100800 */
[----:B------:R3:W-:Y:S04]  /*a080*/  STL [R1+0x824], R2 ;  /* 0x0008240201007387 */ /* 0x0007e80000100800 */
[----:B------:R-:W-:Y:S04]  /*a090*/  STL [R1+0x1a8], RZ ;  /* 0x0001a8ff01007387 */ /* 0x000fe80000100800 */
[----:B------:R-:W-:Y:S04]  /*a0a0*/  STL [R1+0x1ac], RZ ;  /* 0x0001acff01007387 */ /* 0x000fe80000100800 */
[----:B------:R-:W4:Y:S04]  /*a0b0*/  LDL R3, [R1+0x398] ;  /* 0x0003980001037983 */ /* 0x000f280000100800 */
[----:B0-----:R-:W0:Y:S04]  /*a0c0*/  S2R R4, SR_TID.X ;  /* 0x0000000000047919 */ /* 0x001e280000002100 */
[----:B------:R-:W-:Y:S04]  /*a0d0*/  STL [R1+0x180], RZ ;  /* 0x000180ff01007387 */ /* 0x000fe80000100800 */
[----:B------:R-:W-:Y:S04]  /*a0e0*/  STL [R1+0x184], RZ ;  /* 0x000184ff01007387 */ /* 0x000fe80000100800 */
[----:B------:R-:W-:Y:S04]  /*a0f0*/  STL [R1+0x188], RZ ;  /* 0x000188ff01007387 */ /* 0x000fe80000100800 */
[----:B------:R-:W-:Y:S04]  /*a100*/  STL [R1+0x18c], RZ ;  /* 0x00018cff01007387 */ /* 0x000fe80000100800 */
[----:B------:R-:W-:Y:S01]  /*a110*/  STL [R1+0x170], RZ ;  /* 0x000170ff01007387 */ /* 0x000fe20000100800 */
[----:B0-----:R-:W-:-:S03]  /*a120*/  LOP3.LUT R4, R4, 0xff, RZ, 0xc0, !PT ;  /* 0x000000ff04047812 */ /* 0x001fc600078ec0ff */
[----:B------:R-:W-:Y:S04]  /*a130*/  STL [R1+0x174], RZ ;  /* 0x000174ff01007387 */ /* 0x000fe80000100800 */
[----:B------:R-:W-:Y:S01]  /*a140*/  STL [R1+0x178], RZ ;  /* 0x000178ff01007387 */ /* 0x000fe20000100800 */
[----:B------:R-:W-:-:S03]  /*a150*/  IMAD.SHL.U32 R4, R4, 0x2, RZ ;  /* 0x0000000204047824 */ /* 0x000fc600078e00ff */
[----:B------:R-:W-:Y:S04]  /*a160*/  STL [R1+0x17c], RZ ;  /* 0x00017cff01007387 */ /* 0x000fe80000100800 */
[----:B------:R-:W-:Y:S04]  /*a170*/  STL [R1+0x160], RZ ;  /* 0x000160ff01007387 */ /* 0x000fe80000100800 */
[----:B------:R-:W-:Y:S01]  /*a180*/  STL [R1+0x164], RZ ;  /* 0x000164ff01007387 */ /* 0x000fe20000100800 */
[----:B---3--:R-:W-:-:S03]  /*a190*/  LOP3.LUT R2, R4, 0x20, RZ, 0x3c, !PT ;  /* 0x0000002004027812 */ /* 0x008fc600078e3cff */
[----:B------:R-:W-:Y:S01]  /*a1a0*/  STL [R1+0x168], RZ ;  /* 0x000168ff01007387 */ /* 0x000fe20000100800 */
[----:B------:R-:W-:-:S03]  /*a1b0*/  LOP3.LUT R2, R4, 0x50, RZ, 0x3c, !PT ;  /* 0x0000005004027812 */ /* 0x000fc600078e3cff */
[----:B------:R-:W-:Y:S04]  /*a1c0*/  STL [R1+0x16c], RZ ;  /* 0x00016cff01007387 */ /* 0x000fe80000100800 */
[----:B------:R-:W-:Y:S04]  /*a1d0*/  STL [R1+0x150], RZ ;  /* 0x000150ff01007387 */ /* 0x000fe80000100800 */
[----:B------:R-:W-:Y:S04]  /*a1e0*/  STL [R1+0x154], RZ ;  /* 0x000154ff01007387 */ /* 0x000fe80000100800 */
[----:B------:R-:W-:Y:S01]  /*a1f0*/  STL [R1+0x158], RZ ;  /* 0x000158ff01007387 */ /* 0x000fe20000100800 */
[----:B------:R-:W-:-:S03]  /*a200*/  LOP3.LUT R5, R4, 0x30, RZ, 0x3c, !PT ;  /* 0x0000003004057812 */ /* 0x000fc600078e3cff */
[----:B------:R-:W-:Y:S01]  /*a210*/  STL [R1+0x15c], RZ ;  /* 0x00015cff01007387 */ /* 0x000fe20000100800 */
[----:B------:R-:W-:-:S03]  /*a220*/  LOP3.LUT R5, R4, 0x60, RZ, 0x3c, !PT ;  /* 0x0000006004057812 */ /* 0x000fc600078e3cff */
[----:B------:R-:W-:Y:S04]  /*a230*/  STL [R1+0xb0], RZ ;  /* 0x0000b0ff01007387 */ /* 0x000fe80000100800 */
[----:B------:R-:W-:Y:S04]  /*a240*/  STL [R1+0xb4], RZ ;  /* 0x0000b4ff01007387 */ /* 0x000fe80000100800 */
[----:B------:R-:W-:Y:S04]  /*a250*/  STL [R1+0xb8], RZ ;  /* 0x0000b8ff01007387 */ /* 0x000fe80000100800 */
[----:B------:R-:W-:Y:S01]  /*a260*/  STL [R1+0xbc], RZ ;  /* 0x0000bcff01007387 */ /* 0x000fe20000100800 */
[----:B------:R-:W-:-:S02]  /*a270*/  ULDC UR4, c[0x0][0x18c] ;  /* 0x0000630000047ab9 */ /* 0x000fc40000000800 */
[----:B------:R-:W-:Y:S01]  /*a280*/  USHF.L.U32 UR4, UR4, 0x7, URZ ;  /* 0x0000000704047899 */ /* 0x000fe2000800063f */
[C---:B------:R-:W-:Y:S02]  /*a290*/  LOP3.LUT R6, R4.reuse, 0x10, RZ, 0x3c, !PT ;  /* 0x0000001004067812 */ /* 0x040fe400078e3cff */
[C---:B------:R-:W-:Y:S01]  /*a2a0*/  LOP3.LUT R6, R4.reuse, 0x40, RZ, 0x3c, !PT ;  /* 0x0000004004067812 */ /* 0x040fe200078e3cff */
[----:B------:R-:W-:Y:S01]  /*a2b0*/  USHF.R.S32.HI UR5, URZ, 0x1f, UR4 ;  /* 0x0000001f3f057899 */ /* 0x000fe20008011404 */
[----:B------:R-:W-:Y:S01]  /*a2c0*/  LOP3.LUT R4, R4, 0x70, RZ, 0x3c, !PT ;  /* 0x0000007004047812 */ /* 0x000fe200078e3cff */
[----:B------:R-:W-:Y:S02]  /*a2d0*/  USHF.L.U32 UR8, UR4, 0x1, URZ ;  /* 0x0000000104087899 */ /* 0x000fe4000800063f */
[----:B------:R-:W-:Y:S01]  /*a2e0*/  USHF.L.U64.HI UR5, UR4, 0x1, UR5 ;  /* 0x0000000104057899 */ /* 0x000fe20008010205 */
[C---:B--2---:R-:W-:Y:S02]  /*a2f0*/  LOP3.LUT R2, R28.reuse, 0x20, RZ, 0x3c, !PT ;  /* 0x000000201c027812 */ /* 0x044fe400078e3cff */
[----:B------:R-:W-:-:S03]  /*a300*/  LOP3.LUT R5, R28, 0x40, RZ, 0x3c, !PT ;  /* 0x000000401c057812 */ /* 0x000fc600078e3cff */
[----:B------:R4:W-:Y:S04]  /*a310*/  STL [R1+0xa44], R2 ;  /* 0x000a440201007387 */ /* 0x0009e80000100800 */
[----:B------:R1:W-:Y:S01]  /*a320*/  STL [R1+0xa40], R5 ;  /* 0x000a400501007387 */ /* 0x0003e20000100800 */
[----:B----4-:R-:W-:-:S05]  /*a330*/  LOP3.LUT R2, R3, 0x40, RZ, 0x3c, !PT ;  /* 0x0000004003027812 */ /* 0x010fca00078e3cff */
[----:B------:R1:W-:Y:S01]  /*a340*/  STL [R1+0xa38], R2 ;  /* 0x000a380201007387 */ /* 0x0003e20000100800 */
[----:B------:R-:W-:-:S03]  /*a350*/  LOP3.LUT R4, R28, 0x60, RZ, 0x3c, !PT ;  /* 0x000000601c047812 */ /* 0x000fc600078e3cff */
.L_x_2:
[----:B-----5:R-:W2:Y:S01]  /*a360*/  LDL R3, [R1+0x3a4] ;  /* 0x0003a40001037983 */ /* 0x020ea20000100800 */
[----:B-1----:R-:W-:-:S03]  /*a370*/  IMAD.MOV.U32 R5, RZ, RZ, c[0x0][0x180] ;  /* 0x00006000ff057624 */ /* 0x002fc600078e00ff */
[----:B0-2---:R0:W-:Y:S04]  /*a380*/  STL [R1+0x1ef0], R3 ;  /* 0x001ef00301007387 */ /* 0x0051e80000100800 */
[----:B------:R-:W2:Y:S04]  /*a390*/  LDL R2, [R1+0x3a8] ;  /* 0x0003a80001027983 */ /* 0x000ea80000100800 */
[----:B0-----:R-:W3:Y:S04]  /*a3a0*/  LDL R3, [R1+0x438] ;  /* 0x0004380001037983 */ /* 0x001ee80000100800 */
[----:B------:R-:W-:Y:S04]  /*a3b0*/  STL [R1+0x1eb8], R28 ;  /* 0x001eb81c01007387 */ /* 0x000fe80000100800 */
        /* <DEDUP_REMOVED lines=14> */
[----:B------:R0:W-:Y:S04]  /*a4a0*/  STL [R1+0x1eec], R26 ;  /* 0x001eec1a01007387 */ /* 0x0001e80000100800 */
        /* <DEDUP_REMOVED lines=78> */
[----:B-----5:R-:W-:Y:S01]  /*a990*/  STL [R1+0xbd8], R0 ;  /* 0x000bd80001007387 */ /* 0x020fe20000100800 */
[----:B---3--:R-:W-:-:S03]  /*a9a0*/  IMAD R5, R3, -0x80, R5 ;  /* 0xffffff8003057824 */ /* 0x008fc600078e0205 */
[----:B------:R-:W-:Y:S04]  /*a9b0*/  STL [R1+0x1d64], R0 ;  /* 0x001d640001007387 */ /* 0x000fe80000100800 */
[----:B------:R-:W-:Y:S04]  /*a9c0*/  STL [R1+0x1d68], R0 ;  /* 0x001d680001007387 */ /* 0x000fe80000100800 */
[----:B------:R-:W-:Y:S04]  /*a9d0*/  STL [R1+0x1d70], R0 ;  /* 0x001d700001007387 */ /* 0x000fe80000100800 */
[----:B------:R-:W-:Y:S04]  /*a9e0*/  STL [R1+0x1d74], R0 ;  /* 0x001d740001007387 */ /* 0x000fe80000100800 */
[----:B------:R-:W2:Y:S01]  /*a9f0*/  LDL.LU R3, [R1+0x1ef0] ;  /* 0x001ef00001037983 */ /* 0x000ea20000300800 */
[----:B------:R-:W-:-:S02]  /*aa00*/  ISETP.GT.AND P0, PT, R5, RZ, PT ;  /* 0x000000ff0500720c */ /* 0x000fc40003f04270 */
[----:B0-----:R-:W-:-:S11]  /*aa10*/  PRMT R26, RZ, 0x7610, R26 ;  /* 0x00007610ff1a7816 */ /* 0x001fd6000000001a */
[----:B--2---:R-:W2:Y:S01]  /*aa20*/  @P0 LDG.E.U16 R26, [R2.64] ;  /* 0x00000006021a0981 */ /* 0x004ea2000c1e1500 */
[----:B------:R-:W-:-:S03]  /*aa30*/  ISETP.GT.AND P1, PT, R5, 0x1, PT ;  /* 0x000000010500780c */ /* 0x000fc60003f24270 */
[----:B--2---:R0:W-:Y:S04]  /*aa40*/  STL [R1+0x8], R26 ;  /* 0x0000081a01007387 */ /* 0x0041e80000100800 */
[----:B0-----:R-:W2:Y:S04]  /*aa50*/  LDL.LU R26, [R1+0x1eec] ;  /* 0x001eec00011a7983 */ /* 0x001ea80000300800 */
[----:B------:R-:W3:Y:S04]  /*aa60*/  LDL R2, [R1+0x82c] ;  /* 0x00082c0001027983 */ /* 0x000ee80000100800 */
[----:B------:R-:W3:Y:S01]  /*aa70*/  LDL R3, [R1+0x830] ;  /* 0x0008300001037983 */ /* 0x000ee20000100800 */
[----:B------:R-:W-:-:S02]  /*aa80*/  PRMT R28, RZ, 0x7610, R28 ;  /* 0x00007610ff1c7816 */ /* 0x000fc4000000001c */
[----:B---3--:R-:W-:-:S04]  /*aa90*/  @P1 LOP3.LUT R3, R3, R2, RZ, 0x3c, !PT ;  /* 0x0000000203031212 */ /* 0x008fc800078e3cff */
[----:B------:R-:W-:-:S04]  /*aaa0*/  @P1 LOP3.LUT R2, R3, R2, RZ, 0x3c, !PT ;  /* 0x0000000203021212 */ /* 0x000fc800078e3cff */
[----:B------:R-:W-:-:S05]  /*aab0*/  @P1 LOP3.LUT R3, R3, R2, RZ, 0x3c, !PT ;  /* 0x0000000203031212 */ /* 0x000fca00078e3cff */
[----:B------:R-:W3:Y:S01]  /*aac0*/  @P1 LDG.E.U16 R28, [R2.64] ;  /* 0x00000006021c1981 */ /* 0x000ee2000c1e1500 */
[----:B------:R-:W-:-:S03]  /*aad0*/  ISETP.GT.AND P2, PT, R5, 0x2, PT ;  /* 0x000000020500780c */ /* 0x000fc60003f44270 */
[----:B---3--:R0:W-:Y:S04]  /*aae0*/  STL [R1+0x18], R28 ;  /* 0x0000181c01007387 */ /* 0x0081e80000100800 */
[----:B0-----:R-:W3:Y:S04]  /*aaf0*/  LDL.LU R28, [R1+0x1ee8] ;  /* 0x001ee800011c7983 */ /* 0x001ee80000300800 */
[----:B------:R-:W4:Y:S04]  /*ab00*/  LDL R2, [R1+0x824] ;  /* 0x0008240001027983 */ /* 0x000f280000100800 */
[----:B------:R-:W4:Y:S01]  /*ab10*/  LDL R3, [R1+0x828] ;  /* 0x0008280001037983 */ /* 0x000f220000100800 */
[----:B--2---:R-:W-:-:S02]  /*ab20*/  PRMT R26, RZ, 0x7610, R26 ;  /* 0x00007610ff1a7816 */ /* 0x004fc4000000001a */
[----:B----4-:R-:W-:-:S04]  /*ab30*/  @P2 LOP3.LUT R3, R3, R2, RZ, 0x3c, !PT ;  /* 0x0000000203032212 */ /* 0x010fc800078e3cff */
[----:B------:R-:W-:-:S04]  /*ab40*/  @P2 LOP3.LUT R2, R3, R2, RZ, 0x3c, !PT ;  /* 0x0000000203022212 */ /* 0x000fc800078e3cff */
[----:B------:R-:W-:-:S05]  /*ab50*/  @P2 LOP3.LUT R3, R3, R2, RZ, 0x3c, !PT ;  /* 0x0000000203032212 */ /* 0x000fca00078e3cff */
[----:B------:R-:W2:Y:S01]  /*ab60*/  @P2 LDG.E.U16 R26, [R2.64] ;  /* 0x00000006021a2981 */ /* 0x000ea2000c1e1500 */
[----:B------:R-:W-:-:S03]  /*ab70*/  ISETP.GT.AND P3, PT, R5, 0x3, PT ;  /* 0x000000030500780c */ /* 0x000fc60003f64270 */
[----:B--2---:R0:W-:Y:S04]  /*ab80*/  STL [R1+0x3d4], R26 ;  /* 0x0003d41a01007387 */ /* 0x0041e80000100800 */
[----:B0-----:R-:W2:Y:S04]  /*ab90*/  LDL.LU R26, [R1+0x1ee4] ;  /* 0x001ee400011a7983 */ /* 0x001ea80000300800 */
[----:B------:R-:W4:Y:S04]  /*aba0*/  LDL R2, [R1+0x81c] ;  /* 0x00081c0001027983 */ /* 0x000f280000100800 */
[----:B------:R-:W4:Y:S01]  /*abb0*/  LDL R3, [R1+0x820] ;  /* 0x0008200001037983 */ /* 0x000f220000100800 */
[----:B---3--:R-:W-:-:S02]  /*abc0*/  PRMT R28, RZ, 0x7610, R28 ;  /* 0x00007610ff1c7816 */ /* 0x008fc4000000001c */
[----:B----4-:R-:W-:-:S04]  /*abd0*/  @P3 LOP3.LUT R3, R3, R2, RZ, 0x3c, !PT ;  /* 0x0000000203033212 */ /* 0x010fc800078e3cff */
        /* <DEDUP_REMOVED lines=8> */
[----:B------:R-:W-:-:S02]  /*ac60*/  PRMT R24, RZ, 0x7610, R24 ;  /* 0x00007610ff187816 */ /* 0x000fc40000000018 */
[----:B----4-:R-:W-:-:S04]  /*ac70*/  @P4 LOP3.LUT R3, R3, R2, RZ, 0x3c, !PT ;  /* 0x0000000203034212 */ /* 0x010fc800078e3cff */
[----:B------:R-:W-:-:S04]  /*ac80*/  @P4 LOP3.LUT R2, R3, R2, RZ, 0x3c, !PT ;  /* 0x0000000203024212 */ /* 0x000fc800078e3cff */
[----:B------:R-:W-:-:S05]  /*ac90*/  @P4 LOP3.LUT R3, R3, R2, RZ, 0x3c, !PT ;  /* 0x0000000203034212 */ /* 0x000fca00078e3cff */
[----:B------:R-:W4:Y:S01]  /*aca0*/  @P4 LDG.E.U16 R24, [R2.64] ;  /* 0x0000000602184981 */ /* 0x000f22000c1e1500 */
[----:B------:R-:W-:-:S03]  /*acb0*/  ISETP.GT.AND P5, PT, R5, 0x5, PT ;  /* 0x000000050500780c */ /* 0x000fc60003fa4270 */
[----:B----4-:R0:W-:Y:S04]  /*acc0*/  STL [R1+0x430], R24 ;  /* 0x0004301801007387 */ /* 0x0101e80000100800 */
[----:B0-----:R-:W4:Y:S04]  /*acd0*/  LDL.LU R24, [R1+0x1edc] ;  /* 0x001edc0001187983 */ /* 0x001f280000300800 */
[----:B------:R-:W3:Y:S04]  /*ace0*/  LDL R2, [R1+0x80c] ;  /* 0x00080c0001027983 */ /* 0x000ee80000100800 */
[----:B------:R-:W3:Y:S01]  /*acf0*/  LDL R3, [R1+0x810] ;  /* 0x0008100001037983 */ /* 0x000ee20000100800 */
[----:B--2---:R-:W-:-:S02]  /*ad00*/  PRMT R26, RZ, 0x7610, R26 ;  /* 0x00007610ff1a7816 */ /* 0x004fc4000000001a */
[----:B---3--:R-:W-:-:S04]  /*ad10*/  @P5 LOP3.LUT R3, R3, R2, RZ, 0x3c, !PT ;  /* 0x0000000203035212 */ /* 0x008fc800078e3cff */
[----:B------:R-:W-:-:S04]  /*ad20*/  @P5 LOP3.LUT R2, R3, R2, RZ, 0x3c, !PT ;  /* 0x0000000203025212 */ /* 0x000fc800078e3cff */
[----:B------:R-:W-:-:S05]  /*ad30*/  @P5 LOP3.LUT R3, R3, R2, RZ, 0x3c, !PT ;  /* 0x0000000203035212 */ /* 0x000fca00078e3cff */
[----:B------:R-:W2:Y:S01]  /*ad40*/  @P5 LDG.E.U16 R26, [R2.64] ;  /* 0x00000006021a5981 */ /* 0x000ea2000c1e1500 */
        /* <DEDUP_REMOVED lines=31> */
[----:B---3--:R0:W-:Y:S04]  /*af40*/  STL [R1], R28 ;  /* 0x0000001c01007387 */ /* 0x0081e80000100800 */
[----:B0-----:R-:W3:Y:S04]  /*af50*/  LDL.LU R28, [R1+0x1ecc] ;  /* 0x001ecc00011c7983 */ /* 0x001ee80000300800 */
[----:B------:R-:W2:Y:S04]  /*af60*/  LDL R2, [R1+0x7ec] ;  /* 0x0007ec0001027983 */ /* 0x000ea80000100800 */
[----:B------:R-:W2:Y:S01]  /*af70*/  LDL R3, [R1+0x7f0] ;  /* 0x0007f00001037983 */ /* 0x000ea20000100800 */
[----:B----4-:R-:W-:-:S02]  /*af80*/  PRMT R24, RZ, 0x7610, R24 ;  /* 0x00007610ff187816 */ /* 0x010fc40000000018 */
[----:B--2---:R-:W-:-:S04]  /*af90*/  @P2 LOP3.LUT R3, R3, R2, RZ, 0x3c, !PT ;  /* 0x0000000203032212 */ /* 0x004fc800078e3cff */
        /* <DEDUP_REMOVED lines=16> */
[----:B------:R-:W2:Y:S04]  /*b0a0*/  LDL R2, [R1+0x7dc] ;  /* 0x0007dc0001027983 */ /* 0x000ea80000100800 */
[----:B------:R-:W2:Y:S01]  /*b0b0*/  LDL R3, [R1+0x7e0] ;  /* 0x0007e00001037983 */ /* 0x000ea20000100800 */
[----:B---3--:R-:W-:-:S02]  /*b0c0*/  PRMT R28, RZ, 0x7610, R28 ;  /* 0x00007610ff1c7816 */ /* 0x008fc4000000001c */
[----:B--2---:R-:W-:-:S04]  /*b0d0*/  @P4 LOP3.LUT R3, R3, R2, RZ, 0x3c, !PT ;  /* 0x0000000203034212 */ /* 0x004fc800078e3cff */
        /* <DEDUP_REMOVED lines=8> */
[----:B----4-:R-:W-:-:S02]  /*b160*/  PRMT R26, RZ, 0x7610, R26 ;  /* 0x00007610ff1a7816 */ /* 0x010fc4000000001a */
        /* <DEDUP_REMOVED lines=43> */
[----:B------:R0:W3:Y:S04]  /*b420*/  @P4 LDG.E.U16 R28, [R2.64] ;  /* 0x00000006021c4981 */ /* 0x0000e8000c1e1500 */
[----:B0-----:R-:W2:Y:S04]  /*b430*/  LDL R2, [R1+0x7ac] ;  /* 0x0007ac0001027983 */ /* 0x001ea80000100800 */
[----:B------:R-:W2:Y:S01]  /*b440*/  LDL R3, [R1+0x7b0] ;  /* 0x0007b00001037983 */ /* 0x000ea20000100800 */
[----:B------:R-:W-:Y:S02]  /*b450*/  ISETP.GT.AND P1, PT, R5, 0x11, PT ;  /* 0x000000110500780c */ /* 0x000fe40003f24270 */
[----:B----4-:R-:W-:-:S11]  /*b460*/  PRMT R24, RZ, 0x7610, R24 ;  /* 0x00007610ff187816 */ /* 0x010fd60000000018 */
[----:B--2---:R-:W-:-:S04]  /*b470*/  @P1 LOP3.LUT R3, R3, R2, RZ, 0x3c, !PT ;  /* 0x0000000203031212 */ /* 0x004fc800078e3cff */
[----:B------:R-:W-:-:S04]  /*b480*/  @P1 LOP3.LUT R2, R3, R2, RZ, 0x3c, !PT ;  /* 0x0000000203021212 */ /* 0x000fc800078e3cff */
[----:B------:R-:W-:-:S05]  /*b490*/  @P1 LOP3.LUT R3, R3, R2, RZ, 0x3c, !PT ;  /* 0x0000000203031212 */ /* 0x000fca00078e3cff */
[----:B------:R-:W2:Y:S04]  /*b4a0*/  @P1 LDG.E.U16 R24, [R2.64] ;  /* 0x0000000602181981 */ /* 0x000ea8000c1e1500 */
[----:B---3--:R-:W-:Y:S01]  /*b4b0*/  STL [R1+0x1d3c], R28 ;  /* 0x001d3c1c01007387 */ /* 0x008fe20000100800 */
        /* <DEDUP_REMOVED lines=63> */
[----:B------:R-:W2:Y:S04]  /*b8b0*/  LDL R2, [R1+0x774] ;  /* 0x0007740001027983 */ /* 0x000ea80000100800 */
[----:B------:R-:W2:Y:S01]  /*b8c0*/  LDL R3, [R1+0x778] ;  /* 0x0007780001037983 */ /* 0x000ea20000100800 */
[----:B---3--:R-:W-:-:S02]  /*b8d0*/  PRMT R26, RZ, 0x7610, R26 ;  /* 0x00007610ff1a7816 */ /* 0x008fc4000000001a */
[----:B--2---:R-:W-:-:S04]  /*b8e0*/  @P2 LOP3.LUT R3, R3, R2, RZ, 0x3c, !PT ;  /* 0x0000000203032212 */ /* 0x004fc800078e3cff */
[----:B------:R-:W-:-:S04]  /*b8f0*/  @P2 LOP3.LUT R2, R3, R2, RZ, 0x3c, !PT ;  /* 0x0000000203022212 */ /* 0x000fc800078e3cff */
[----:B------:R-:W-:-:S05]  /*b900*/  @P2 LOP3.LUT R3, R3, R2, RZ, 0x3c, !PT ;  /* 0x0000000203032212 */ /* 0x000fca00078e3cff */
[----:B------:R0:W2:Y:S04]  /*b910*/  @P2 LDG.E.U16 R26, [R2.64] ;  /* 0x00000006021a2981 */ /* 0x0000a8000c1e1500 */
[----:B0-----:R-:W3:Y:S04]  /*b920*/  LDL R2, [R1+0x76c] ;  /* 0x00076c0001027983 */ /* 0x001ee80000100800 */
[----:B------:R-:W3:Y:S01]  /*b930*/  LDL R3, [R1+0x770] ;  /* 0x0007700001037983 */ /* 0x000ee20000100800 */
[----:B------:R-:W-:Y:S02]  /*b940*/  ISETP.GT.AND P3, PT, R5, 0x19, PT ;  /* 0x000000190500780c */ /* 0x000fe40003f64270 */
[----:B----4-:R-:W-:-:S11]  /*b950*/  PRMT R22, RZ, 0x7610, R22 ;  /* 0x00007610ff167816 */ /* 0x010fd60000000016 */
[----:B---3--:R-:W-:-:S04]  /*b960*/  @P3 LOP3.LUT R3, R3, R2, RZ, 0x3c, !PT ;  /* 0x0000000203033212 */ /* 0x008fc800078e3cff */
[----:B------:R-:W-:-:S04]  /*b970*/  @P3 LOP3.LUT R2, R3, R2, RZ, 0x3c, !PT ;  /* 0x0000000203023212 */ /* 0x000fc800078e3cff */
[----:B------:R-:W-:-:S05]  /*b980*/  @P3 LOP3.LUT R3, R3, R2, RZ, 0x3c, !PT ;  /* 0x0000000203033212 */ /* 0x000fca00078e3cff */
[----:B------:R-:W3:Y:S04]  /*b990*/  @P3 LDG.E.U16 R22, [R2.64] ;  /* 0x0000000602163981 */ /* 0x000ee8000c1e1500 */
[----:B--2---:R-:W-:Y:S04]  /*b9a0*/  STL [R1+0x1d38], R26 ;  /* 0x001d381a01007387 */ /* 0x004fe80000100800 */
[----:B------:R-:W-:Y:S04]  /*b9b0*/  STL [R1+0x1d40], R26 ;  /* 0x001d401a01007387 */ /* 0x000fe80000100800 */
[----:B------:R-:W-:Y:S04]  /*b9c0*/  STL [R1+0x1d44], R26 ;  /* 0x001d441a01007387 */ /* 0x000fe80000100800 */
[----:B------:R-:W-:Y:S04]  /*b9d0*/  STL [R1+0x1d6c], R26 ;  /* 0x001d6c1a01007387 */ /* 0x000fe80000100800 */
[----:B---3--:R0:W-:Y:S04]  /*b9e0*/  STL [R1+0xc], R22 ;  /* 0x00000c1601007387 */ /* 0x0081e80000100800 */
[----:B0-----:R-:W2:Y:S04]  /*b9f0*/  LDL.LU R22, [R1+0x1e90] ;  /* 0x001e900001167983 */ /* 0x001ea80000300800 */
[----:B------:R-:W3:Y:S04]  /*ba00*/  LDL R2, [R1+0x764] ;  /* 0x0007640001027983 */ /* 0x000ee80000100800 */
[----:B------:R-:W3:Y:S01]  /*ba10*/  LDL R3, [R1+0x768] ;  /* 0x0007680001037983 */ /* 0x000ee20000100800 */
[----:B------:R-:W-:-:S02]  /*ba20*/  ISETP.GT.AND P4, PT, R5, 0x1a, PT ;  /* 0x0000001a0500780c */ /* 0x000fc40003f84270 */
[----:B------:R-:W-:-:S11]  /*ba30*/  PRMT R24, RZ, 0x7610, R24 ;  /* 0x00007610ff187816 */ /* 0x000fd60000000018 */
        /* <DEDUP_REMOVED lines=67> */
[----:B------:R-:W-:-:S11]  /*be70*/  PRMT R22, RZ, 0x7610, R22 ;  /* 0x00007610ff167816 */ /* 0x000fd60000000016 */
        /* <DEDUP_REMOVED lines=8> */
[----:B------:R-:W-:Y:S04]  /*bf00*/  STL [R1+0x1d54], R24 ;  /* 0x001d541801007387 */ /* 0x000fe80000100800 */
        /* <DEDUP_REMOVED lines=76> */
[----:B----4-:R-:W-:Y:S01]  /*c3d0*/  PRMT R29, RZ, 0x7610, R29 ;  /* 0x00007610ff1d7816 */ /* 0x010fe2000000001d */
[----:B---3--:R-:W-:Y:S10]  /*c3e0*/  STL [R1+0x1d30], R22 ;  /* 0x001d301601007387 */ /* 0x008ff40000100800 */
        /* <DEDUP_REMOVED lines=77> */
[----:B0-----:R-:W3:Y:S04]  /*c8c0*/  LDL R2, [R1+0x6ac] ;  /* 0x0006ac0001027983 */ /* 0x001ee80000100800 */
[----:B------:R-:W3:Y:S01]  /*c8d0*/  LDL R3, [R1+0x6b0] ;  /* 0x0006b00001037983 */ /* 0x000ee20000100800 */
[----:B------:R-:W-:Y:S02]  /*c8e0*/  ISETP.GT.AND P2, PT, R5, 0x31, PT ;  /* 0x000000310500780c */ /* 0x000fe40003f44270 */
[----:B--2---:R-:W-:-:S11]  /*c8f0*/  PRMT R27, RZ, 0x7610, R27 ;  /* 0x00007610ff1b7816 */ /* 0x004fd6000000001b */
[----:B---3--:R-:W-:-:S04]  /*c900*/  @P2 LOP3.LUT R3, R3, R2, RZ, 0x3c, !PT ;  /* 0x0000000203032212 */ /* 0x008fc800078e3cff */
        /* <DEDUP_REMOVED lines=14> */
[----:B---3--:R0:W-:Y:S04]  /*c9f0*/  STL [R1+0x340], R25 ;  /* 0x0003401901007387 */ /* 0x0081e80000100800 */
[----:B0-----:R-:W2:Y:S04]  /*ca00*/  LDL.LU R25, [R1+0x1e40] ;  /* 0x001e400001197983 */ /* 0x001ea80000300800 */
[----:B------:R-:W3:Y:S04]  /*ca10*/  LDL R2, [R1+0x69c] ;  /* 0x00069c0001027983 */ /* 0x000ee80000100800 */
[----:B------:R-:W3:Y:S01]  /*ca20*/  LDL R3, [R1+0x6a0] ;  /* 0x0006a00001037983 */ /* 0x000ee20000100800 */
[----:B------:R-:W-:-:S02]  /*ca30*/  ISETP.GT.AND P4, PT, R5, 0x33, PT ;  /* 0x000000330500780c */ /* 0x000fc40003f84270 */
[----:B----4-:R-:W-:-:S11]  /*ca40*/  PRMT R18, RZ, 0x7610, R18 ;  /* 0x00007610ff127816 */ /* 0x010fd60000000012 */
        /* <DEDUP_REMOVED lines=132> */
[----:B------:R0:W2:Y:S04]  /*d290*/  @P2 LDG.E.U16 R16, [R2.64] ;  /* 0x0000000602102981 */ /* 0x0000a8000c1e1500 */
[----:B0-----:R-:W4:Y:S04]  /*d2a0*/  LDL R2, [R1+0x62c] ;  /* 0x00062c0001027983 */ /* 0x001f280000100800 */
[----:B------:R-:W4:Y:S01]  /*d2b0*/  LDL R3, [R1+0x630] ;  /* 0x0006300001037983 */ /* 0x000f220000100800 */
[----:B------:R-:W-:Y:S02]  /*d2c0*/  ISETP.GT.AND P3, PT, R5, 0x41, PT ;  /* 0x000000410500780c */ /* 0x000fe40003f64270 */
[----:B---3--:R-:W-:-:S11]  /*d2d0*/  PRMT R23, RZ, 0x7610, R23 ;  /* 0x00007610ff177816 */ /* 0x008fd60000000017 */
[----:B----4-:R-:W-:-:S04]  /*d2e0*/  @P3 LOP3.LUT R3, R3, R2, RZ, 0x3c, !PT ;  /* 0x0000000203033212 */ /* 0x010fc800078e3cff */
[----:B------:R-:W-:-:S04]  /*d2f0*/  @P3 LOP3.LUT R2, R3, R2, RZ, 0x3c, !PT ;  /* 0x0000000203023212 */ /* 0x000fc800078e3cff */
[----:B------:R-:W-:-:S05]  /*d300*/  @P3 LOP3.LUT R3, R3, R2, RZ, 0x3c, !PT ;  /* 0x0000000203033212 */ /* 0x000fca00078e3cff */
[----:B------:R0:W3:Y:S04]  /*d310*/  @P3 LDG.E.U16 R23, [R2.64] ;  /* 0x0000000602173981 */ /* 0x0000e8000c1e1500 */
[----:B0-----:R-:W4:Y:S04]  /*d320*/  LDL R2, [R1+0x624] ;  /* 0x0006240001027983 */ /* 0x001f280000100800 */
[----:B------:R-:W4:Y:S01]  /*d330*/  LDL R3, [R1+0x628] ;  /* 0x0006280001037983 */ /* 0x000f220000100800 */
[----:B------:R-:W-:Y:S02]  /*d340*/  ISETP.GT.AND P4, PT, R5, 0x42, PT ;  /* 0x000000420500780c */ /* 0x000fe40003f84270 */
[----:B------:R-:W-:-:S11]  /*d350*/  PRMT R14, RZ, 0x7610, R14 ;  /* 0x00007610ff0e7816 */ /* 0x000fd6000000000e */
[----:B----4-:R-:W-:-:S04]  /*d360*/  @P4 LOP3.LUT R3, R3, R2, RZ, 0x3c, !PT ;  /* 0x0000000203034212 */ /* 0x010fc800078e3cff */
[----:B------:R-:W-:-:S04]  /*d370*/  @P4 LOP3.LUT R2, R3, R2, RZ, 0x3c, !PT ;  /* 0x0000000203024212 */ /* 0x000fc800078e3cff */
[----:B------:R-:W-:-:S05]  /*d380*/  @P4 LOP3.LUT R3, R3, R2, RZ, 0x3c, !PT ;  /* 0x0000000203034212 */ /* 0x000fca00078e3cff */
[----:B------:R-:W4:Y:S04]  /*d390*/  @P4 LDG.E.U16 R14, [R2.64] ;  /* 0x00000006020e4981 */ /* 0x000f28000c1e1500 */
[----:B---3--:R-:W-:Y:S04]  /*d3a0*/  STL [R1+0x1d08], R23 ;  /* 0x001d081701007387 */ /* 0x008fe80000100800 */
[----:B------:R-:W-:Y:S01]  /*d3b0*/  STL [R1+0x1d0c], R23 ;  /* 0x001d0c1701007387 */ /* 0x000fe20000100800 */
[----:B------:R-:W-:-:S03]  /*d3c0*/  ISETP.GT.AND P1, PT, R5, 0x43, PT ;  /* 0x000000430500780c */ /* 0x000fc60003f24270 */
[----:B----4-:R0:W-:Y:S04]  /*d3d0*/  STL [R1+0x128], R14 ;  /* 0x0001280e01007387 */ /* 0x0101e80000100800 */
        /* <DEDUP_REMOVED lines=91> */
[----:B------:R-:W-:-:S02]  /*d990*/  PRMT R12, RZ, 0x7610, R12 ;  /* 0x00007610ff0c7816 */ /* 0x000fc4000000000c */
        /* <DEDUP_REMOVED lines=51> */
[----:B------:R0:W3:Y:S04]  /*dcd0*/  @P4 LDG.E.U16 R19, [R2.64] ;  /* 0x0000000602134981 */ /* 0x0000e8000c1e1500 */
[----:B0-----:R-:W2:Y:S04]  /*dce0*/  LDL R2, [R1+0x5a4] ;  /* 0x0005a40001027983 */ /* 0x001ea80000100800 */
[----:B------:R-:W2:Y:S01]  /*dcf0*/  LDL R3, [R1+0x5a8] ;  /* 0x0005a80001037983 */ /* 0x000ea20000100800 */
[----:B------:R-:W-:Y:S02]  /*dd00*/  ISETP.GT.AND P1, PT, R5, 0x52, PT ;  /* 0x000000520500780c */ /* 0x000fe40003f24270 */
[----:B------:R-:W-:-:S11]  /*dd10*/  PRMT R17, RZ, 0x7610, R17 ;  /* 0x00007610ff117816 */ /* 0x000fd60000000011 */
[----:B--2---:R-:W-:-:S04]  /*dd20*/  @P1 LOP3.LUT R3, R3, R2, RZ, 0x3c, !PT ;  /* 0x0000000203031212 */ /* 0x004fc800078e3cff */
[----:B------:R-:W-:-:S04]  /*dd30*/  @P1 LOP3.LUT R2, R3, R2, RZ, 0x3c, !PT ;  /* 0x0000000203021212 */ /* 0x000fc800078e3cff */
[----:B------:R-:W-:-:S05]  /*dd40*/  @P1 LOP3.LUT R3, R3, R2, RZ, 0x3c, !PT ;  /* 0x0000000203031212 */ /* 0x000fca00078e3cff */
[----:B------:R-:W2:Y:S04]  /*dd50*/  @P1 LDG.E.U16 R17, [R2.64] ;  /* 0x0000000602111981 */ /* 0x000ea8000c1e1500 */
[----:B---3--:R-:W-:Y:S04]  /*dd60*/  STL [R1+0x1d18], R19 ;  /* 0x001d181301007387 */ /* 0x008fe80000100800 */
[----:B------:R-:W-:Y:S04]  /*dd70*/  STL [R1+0x1d1c], R19 ;  /* 0x001d1c1301007387 */ /* 0x000fe80000100800 */
[----:B------:R-:W-:Y:S04]  /*dd80*/  STL [R1+0x1d20], R19 ;  /* 0x001d201301007387 */ /* 0x000fe80000100800 */
[----:B--2---:R0:W-:Y:S04]  /*dd90*/  STL [R1+0xfc], R17 ;  /* 0x0000fc1101007387 */ /* 0x0041e80000100800 */
        /* <DEDUP_REMOVED lines=58> */
[----:B------:R0:W4:Y:S04]  /*e140*/  @P0 LDG.E.U16 R10, [R2.64] ;  /* 0x00000006020a0981 */ /* 0x000128000c1e1500 */
[----:B0-----:R-:W2:Y:S04]  /*e150*/  LDL R2, [R1+0x56c] ;  /* 0x00056c0001027983 */ /* 0x001ea80000100800 */
[----:B------:R-:W2:Y:S01]  /*e160*/  LDL R3, [R1+0x570] ;  /* 0x0005700001037983 */ /* 0x000ea20000100800 */
[----:B------:R-:W-:Y:S02]  /*e170*/  ISETP.GT.AND P2, PT, R5, 0x59, PT ;  /* 0x000000590500780c */ /* 0x000fe40003f44270 */
[----:B---3--:R-:W-:-:S11]  /*e180*/  PRMT R17, RZ, 0x7610, R17 ;  /* 0x00007610ff117816 */ /* 0x008fd60000000011 */
        /* <DEDUP_REMOVED lines=12> */
[----:B--2---:R-:W-:Y:S01]  /*e250*/  STL [R1+0x1ce4], R17 ;  /* 0x001ce41101007387 */ /* 0x004fe20000100800 */
[----:B------:R-:W-:-:S03]  /*e260*/  ISETP.GT.AND P4, PT, R5, 0x5b, PT ;  /* 0x0000005b0500780c */ /* 0x000fc60003f84270 */
[----:B---3--:R0:W-:Y:S04]  /*e270*/  STL [R1+0xf4], R9 ;  /* 0x0000f40901007387 */ /* 0x0081e80000100800 */
        /* <DEDUP_REMOVED lines=16> */
[----:B---3--:R0:W-:Y:S04]  /*e380*/  STL [R1+0x124], R7 ;  /* 0x0001240701007387 */ /* 0x0081e80000100800 */
[----:B0-----:R-:W3:Y:S04]  /*e390*/  LDL R7, [R1+0x538] ;  /* 0x0005380001077983 */ /* 0x001ee80000100800 */
[----:B--2---:R0:W-:Y:S04]  /*e3a0*/  STL [R1+0x120], R15 ;  /* 0x0001200f01007387 */ /* 0x0041e80000100800 */
[----:B0-----:R-:W2:Y:S04]  /*e3b0*/  LDL.LU R15, [R1+0x1dc4] ;  /* 0x001dc400010f7983 */ /* 0x001ea80000300800 */
[----:B------:R-:W2:Y:S04]  /*e3c0*/  LDL R2, [R1+0x54c] ;  /* 0x00054c0001027983 */ /* 0x000ea80000100800 */
[----:B------:R-:W2:Y:S01]  /*e3d0*/  LDL R3, [R1+0x550] ;  /* 0x0005500001037983 */ /* 0x000ea20000100800 */
[----:B------:R-:W-:-:S02]  /*e3e0*/  ISETP.GT.AND P1, PT, R5, 0x5d, PT ;  /* 0x0000005d0500780c */ /* 0x000fc40003f24270 */
[----:B------:R-:W-:-:S11]  /*e3f0*/  PRMT R9, RZ, 0x7610, R9 ;  /* 0x00007610ff097816 */ /* 0x000fd60000000009 */
        /* <DEDUP_REMOVED lines=24> */
[C---:B------:R-:W-:Y:S02]  /*e580*/  ISETP.GT.AND P1, PT, R5.reuse, 0x60, PT ;  /* 0x000000600500780c */ /* 0x040fe40003f24270 */
[----:B--2---:R-:W-:Y:S01]  /*e590*/  PRMT R9, RZ, 0x7610, R9 ;  /* 0x00007610ff097816 */ /* 0x004fe20000000009 */
[----:B---3--:R0:W-:Y:S04]  /*e5a0*/  STL [R1+0x114], R15 ;  /* 0x0001140f01007387 */ /* 0x0081e80000100800 */
[----:B0-----:R-:W2:Y:S04]  /*e5b0*/  LDL.LU R15, [R1+0x1db8] ;  /* 0x001db800010f7983 */ /* 0x001ea80000300800 */
[----:B------:R-:W3:Y:S02]  /*e5c0*/  LDL R3, [R1+0x534] ;  /* 0x0005340001037983 */ /* 0x000ee40000100800 */
[----:B------:R-:W-:Y:S01]  /*e5d0*/  @P1 IMAD.MOV.U32 R2, RZ, RZ, R7 ;  /* 0x000000ffff021224 */ /* 0x000fe200078e0007 */
[----:B------:R-:W-:-:S02]  /*e5e0*/  ISETP.GT.AND P0, PT, R5, 0x61, PT ;  /* 0x000000610500780c */ /* 0x000fc40003f04270 */
[----:B------:R-:W-:Y:S01]  /*e5f0*/  PRMT R6, RZ, 0x7610, R6 ;  /* 0x00007610ff067816 */ /* 0x000fe20000000006 */
[----:B------:R-:W2:Y:S04]  /*e600*/  LDL R7, [R1+0x510] ;  /* 0x0005100001077983 */ /* 0x000ea80000100800 */
[----:B---3--:R0:W3:Y:S04]  /*e610*/  @P1 LDG.E.U16 R9, [R2.64] ;  /* 0x0000000602091981 */ /* 0x0080e8000c1e1500 */
[----:B0-----:R-:W3:Y:S04]  /*e620*/  LDL R2, [R1+0x52c] ;  /* 0x00052c0001027983 */ /* 0x001ee80000100800 */
        /* <DEDUP_REMOVED lines=8> */
[----:B------:R-:W-:-:S13]  /*e6b0*/  ISETP.GT.AND P1, PT, R5, 0x62, PT ;  /* 0x000000620500780c */ /* 0x000fda0003f24270 */
        /* <DEDUP_REMOVED lines=27> */
[----:B------:R-:W3:Y:S02]  /*e870*/  LDL R3, [R1+0x50c] ;  /* 0x00050c0001037983 */ /* 0x000ee40000100800 */
[----:B------:R-:W-:Y:S01]  /*e880*/  @P0 IMAD.MOV.U32 R2, RZ, RZ, R7 ;  /* 0x000000ffff020224 */ /* 0x000fe200078e0007 */
[----:B------:R-:W-:-:S02]  /*e890*/  ISETP.GT.AND P1, PT, R5, 0x66, PT ;  /* 0x000000660500780c */ /* 0x000fc40003f24270 */
[----:B------:R-:W-:Y:S01]  /*e8a0*/  PRMT R4, RZ, 0x7610, R4 ;  /* 0x00007610ff047816 */ /* 0x000fe20000000004 */
[----:B------:R-:W4:Y:S01]  /*e8b0*/  LDL R7, [R1+0x4b4] ;  /* 0x0004b40001077983 */ /* 0x000f220000100800 */
[----:B--2---:R-:W-:-:S06]  /*e8c0*/  PRMT R6, RZ, 0x7610, R6 ;  /* 0x00007610ff067816 */ /* 0x004fcc0000000006 */
[----:B---3--:R0:W2:Y:S04]  /*e8d0*/  @P0 LDG.E.U16 R6, [R2.64] ;  /* 0x0000000602060981 */ /* 0x0080a8000c1e1500 */
[----:B0-----:R-:W3:Y:S04]  /*e8e0*/  LDL R2, [R1+0x504] ;  /* 0x0005040001027983 */ /* 0x001ee80000100800 */
[----:B------:R-:W3:Y:S02]  /*e8f0*/  LDL R3, [R1+0x508] ;  /* 0x0005080001037983 */ /* 0x000ee40000100800 */
[----:B---3--:R-:W-:-:S04]  /*e900*/  @P1 LOP3.LUT R3, R3, R2, RZ, 0x3c, !PT ;  /* 0x0000000203031212 */ /* 0x008fc800078e3cff */
[----:B------:R-:W-:-:S04]  /*e910*/  @P1 LOP3.LUT R2, R3, R2, RZ, 0x3c, !PT ;  /* 0x0000000203021212 */ /* 0x000fc800078e3cff */
[----:B------:R-:W-:-:S05]  /*e920*/  @P1 LOP3.LUT R3, R3, R2, RZ, 0x3c, !PT ;  /* 0x0000000203031212 */ /* 0x000fca00078e3cff */
[----:B------:R-:W3:Y:S04]  /*e930*/  @P1 LDG.E.U16 R4, [R2.64] ;  /* 0x0000000602041981 */ /* 0x000ee8000c1e1500 */
[----:B--2---:R0:W-:Y:S04]  /*e940*/  STL [R1+0x104], R6 ;  /* 0x0001040601007387 */ /* 0x0041e80000100800 */
[----:B0-----:R-:W4:Y:S04]  /*e950*/  LDL R6, [R1+0x4b8] ;  /* 0x0004b80001067983 */ /* 0x001f280000100800 */
        /* <DEDUP_REMOVED lines=22> */
[C---:B------:R-:W-:Y:S02]  /*eac0*/  ISETP.GT.AND P0, PT, R5.reuse, 0x69, PT ;  /* 0x000000690500780c */ /* 0x040fe40003f04270 */
[----:B------:R-:W-:-:S02]  /*ead0*/  ISETP.GT.AND P1, PT, R5, 0x70, PT ;  /* 0x000000700500780c */ /* 0x000fc40003f24270 */
[----:B------:R-:W-:-:S09]  /*eae0*/  PRMT R13, RZ, 0x7610, R13 ;  /* 0x00007610ff0d7816 */ /* 0x000fd2000000000d */
[----:B---3--:R-:W-:-:S04]  /*eaf0*/  @P0 LOP3.LUT R3, R3, R2, RZ, 0x3c, !PT ;  /* 0x0000000203030212 */ /* 0x008fc800078e3cff */
[----:B------:R-:W-:-:S04]  /*eb00*/  @P0 LOP3.LUT R2, R3, R2, RZ, 0x3c, !PT ;  /* 0x0000000203020212 */ /* 0x000fc800078e3cff */
[----:B------:R-:W-:-:S05]  /*eb10*/  @P0 LOP3.LUT R3, R3, R2, RZ, 0x3c, !PT ;  /* 0x0000000203030212 */ /* 0x000fca00078e3cff */
[----:B------:R0:W3:Y:S02]  /*eb20*/  @P0 LDG.E.U16 R13, [R2.64] ;  /* 0x00000006020d0981 */ /* 0x0000e4000c1e1500 */
[----:B0-----:R-:W-:-:S06]  /*eb30*/  PRMT R3, RZ, 0x7610, R3 ;  /* 0x00007610ff037816 */ /* 0x001fcc0000000003 */
[----:B----4-:R0:W4:Y:S04]  /*eb40*/  @P1 LDG.E.U16 R3, [R6.64] ;  /* 0x0000000606031981 */ /* 0x010128000c1e1500 */
[----:B0-----:R-:W2:Y:S04]  /*eb50*/  LDL R6, [R1+0x474] ;  /* 0x0004740001067983 */ /* 0x001ea80000100800 */
[----:B------:R-:W2:Y:S01]  /*eb60*/  LDL R7, [R1+0x478] ;  /* 0x0004780001077983 */ /* 0x000ea20000100800 */
[----:B------:R-:W-:Y:S02]  /*eb70*/  ISETP.GT.AND P2, PT, R5, 0x78, PT ;  /* 0x000000780500780c */ /* 0x000fe40003f44270 */
[----:B------:R-:W-:-:S11]  /*eb80*/  PRMT R2, RZ, 0x7610, R2 ;  /* 0x00007610ff027816 */ /* 0x000fd60000000002 */
[----:B--2---:R-:W-:-:S04]  /*eb90*/  @P2 LOP3.LUT R7, R7, R6, RZ, 0x3c, !PT ;  /* 0x0000000607072212 */ /* 0x004fc800078e3cff */
[----:B------:R-:W-:-:S04]  /*eba0*/  @P2 LOP3.LUT R6, R7, R6, RZ, 0x3c, !PT ;  /* 0x0000000607062212 */ /* 0x000fc800078e3cff */
[----:B------:R-:W-:-:S05]  /*ebb0*/  @P2 LOP3.LUT R7, R7, R6, RZ, 0x3c, !PT ;  /* 0x0000000607072212 */ /* 0x000fca00078e3cff */
[----:B------:R0:W2:Y:S04]  /*ebc0*/  @P2 LDG.E.U16 R2, [R6.64] ;  /* 0x0000000606022981 */ /* 0x0000a8000c1e1500 */
[----:B0-----:R-:W2:Y:S04]  /*ebd0*/  LDL R6, [R1+0x4e4] ;  /* 0x0004e40001067983 */ /* 0x001ea80000100800 */
[----:B------:R-:W2:Y:S01]  /*ebe0*/  LDL R7, [R1+0x4e8] ;  /* 0x0004e80001077983 */ /* 0x000ea20000100800 */
[----:B------:R-:W-:Y:S02]  /*ebf0*/  ISETP.GT.AND P0, PT, R5, 0x6a, PT ;  /* 0x0000006a0500780c */ /* 0x000fe40003f04270 */
        /* <DEDUP_REMOVED lines=68> */
[----:B------:R-:W-:Y:S01]  /*f040*/  PRMT R28, RZ, 0x7610, R28 ;  /* 0x00007610ff1c7816 */ /* 0x000fe2000000001c */
[----:B--2---:R-:W-:Y:S10]  /*f050*/  STL [R1+0x1ce0], R11 ;  /* 0x001ce00b01007387 */ /* 0x004ff40000100800 */
        /* <DEDUP_REMOVED lines=12> */
[----:B--2---:R0:W-:Y:S04]  /*f120*/  STL [R1+0x94], R28 ;  /* 0x0000941c01007387 */ /* 0x0041e80000100800 */
[----:B0-----:R-:W2:Y:S04]  /*f130*/  LDL R28, [R1+0x480] ;  /* 0x00048000011c7983 */ /* 0x001ea80000100800 */
[----:B---3--:R0:W-:Y:S04]  /*f140*/  STL [R1+0xd8], R8 ;  /* 0x0000d80801007387 */ /* 0x0081e80000100800 */
[----:B0-----:R-:W3:Y:S04]  /*f150*/  LDL.LU R8, [R1+0x1d88] ;  /* 0x001d880001087983 */ /* 0x001ee80000300800 */
[----:B------:R-:W2:Y:S04]  /*f160*/  LDL R6, [R1+0x494] ;  /* 0x0004940001067983 */ /* 0x000ea80000100800 */
[----:B------:R-:W2:Y:S01]  /*f170*/  LDL R7, [R1+0x498] ;  /* 0x0004980001077983 */ /* 0x000ea20000100800 */
[----:B------:R-:W-:-:S02]  /*f180*/  ISETP.GT.AND P1, PT, R5, 0x74, PT ;  /* 0x000000740500780c */ /* 0x000fc40003f24270 */
[----:B---3--:R-:W-:-:S11]  /*f190*/  PRMT R8, RZ, 0x7610, R8 ;  /* 0x00007610ff087816 */ /* 0x008fd60000000008 */
        /* <DEDUP_REMOVED lines=28> */
[----:B------:R-:W-:-:S02]  /*f360*/  @P0 IMAD.MOV.U32 R6, RZ, RZ, R28 ;  /* 0x000000ffff060224 */ /* 0x000fc400078e001c */
[----:B------:R-:W4:Y:S01]  /*f370*/  LDL R28, [R1+0x458] ;  /* 0x00045800011c7983 */ /* 0x000f220000100800 */
[----:B--2---:R-:W-:-:S06]  /*f380*/  PRMT R8, RZ, 0x7610, R8 ;  /* 0x00007610ff087816 */ /* 0x004fcc0000000008 */
[----:B---3--:R-:W2:Y:S01]  /*f390*/  @P0 LDG.E.U16 R8, [R6.64] ;  /* 0x0000000606080981 */ /* 0x008ea2000c1e1500 */
        /* <DEDUP_REMOVED lines=33> */
[----:B----4-:R-:W-:Y:S01]  /*f5b0*/  @P0 IMAD.MOV.U32 R6, RZ, RZ, R28 ;  /* 0x000000ffff060224 */ /* 0x010fe200078e001c */
        /* <DEDUP_REMOVED lines=12> */
[----:B0-----:R-:W0:Y:S02]  /*f680*/  S2R R0, SR_TID.X ;  /* 0x0000000000007919 */ /* 0x001e240000002100 */
[----:B0-----:R-:W-:-:S04]  /*f690*/  LOP3.LUT R0, R0, 0x7f, RZ, 0xc0, !PT ;  /* 0x0000007f00007812 */ /* 0x001fc800078ec0ff */
[----:B------:R-:W-:Y:S01]  /*f6a0*/  ISETP.GE.AND P0, PT, R0, R5, PT ;  /* 0x000000050000720c */ /* 0x000fe20003f06270 */
[----:B---3--:R0:W-:Y:S04]  /*f6b0*/  STL [R1+0xa8], R26 ;  /* 0x0000a81a01007387 */ /* 0x0081e80000100800 */
[----:B0-----:R-:W2:Y:S04]  /*f6c0*/  LDL.LU R26, [R1+0x1d6c] ;  /* 0x001d6c00011a7983 */ /* 0x001ea80000300800 */
[----:B------:R-:W3:Y:S04]  /*f6d0*/  LDL R6, [R1+0x444] ;  /* 0x0004440001067983 */ /* 0x000ee80000100800 */
[----:B------:R-:W3:Y:S04]  /*f6e0*/  LDL R7, [R1+0x448] ;  /* 0x0004480001077983 */ /* 0x000ee80000100800 */
[----:B------:R-:W2:Y:S01]  /*f6f0*/  LDL.LU R0, [R1+0x1d68] ;  /* 0x001d680001007983 */ /* 0x000ea20000300800 */
[----:B------:R-:W-:-:S13]  /*f700*/  ISETP.GT.AND P2, PT, R5, 0x7e, PT ;  /* 0x0000007e0500780c */ /* 0x000fda0003f44270 */
[----:B---3--:R-:W-:-:S04]  /*f710*/  @P2 LOP3.LUT R7, R7, R6, RZ, 0x3c, !PT ;  /* 0x0000000607072212 */ /* 0x008fc800078e3cff */
[C---:B------:R-:W-:Y:S02]  /*f720*/  @P2 LOP3.LUT R6, R7.reuse, R6, RZ, 0x3c, !PT ;  /* 0x0000000607062212 */ /* 0x040fe400078e3cff */
[----:B--2---:R-:W-:Y:S02]  /*f730*/  PRMT R0, RZ, 0x7610, R0 ;  /* 0x00007610ff007816 */ /* 0x004fe40000000000 */
        /* <DEDUP_REMOVED lines=12> */
[----:B0-----:R-:W3:Y:S01]  /*f800*/  LDL R7, [R1+0x854] ;  /* 0x0008540001077983 */ /* 0x001ee20000100800 */
[----:B--2---:R-:W-:Y:S01]  /*f810*/  PRMT R0, RZ, 0x7610, R0 ;  /* 0x00007610ff007816 */ /* 0x004fe20000000000 */
[----:B----4-:R-:W-:Y:S02]  /*f820*/  @!P0 IMAD.MOV.U32 R6, RZ, RZ, R28 ;  /* 0x000000ffff068224 */ /* 0x010fe400078e001c */
[----:B------:R-:W-:Y:S06]  /*f830*/  BAR.SYNC.DEFER_BLOCKING 0x0 ;  /* 0x0000000000007b1d */ /* 0x000fec0000010000 */
[----:B---3--:R0:W-:Y:S04]  /*f840*/  STL [R1+0xa0], R26 ;  /* 0x0000a01a01007387 */ /* 0x0081e80000100800 */
[----:B0-----:R-:W2:Y:S04]  /*f850*/  LDL.LU R26, [R1+0x8] ;  /* 0x00000800011a7983 */ /* 0x001ea80000300800 */
[----:B------:R-:W3:Y:S04]  /*f860*/  LDL.LU R28, [R1] ;  /* 0x00000000011c7983 */ /* 0x000ee80000300800 */
[----:B------:R0:W4:Y:S04]  /*f870*/  @!P0 LDG.E.U16 R0, [R6.64] ;  /* 0x0000000606008981 */ /* 0x000128000c1e1500 */
[----:B0-----:R-:W2:Y:S04]  /*f880*/  LDL R6, [R1+0x834] ;  /* 0x0008340001067983 */ /* 0x001ea80000100800 */
[----:B------:R-:W2:Y:S01]  /*f890*/  LDL R7, [R1+0x850] ;  /* 0x0008500001077983 */ /* 0x000ea20000100800 */
[----:B------:R-:W-:-:S02]  /*f8a0*/  PRMT R24, RZ, 0x7610, R24 ;  /* 0x00007610ff187816 */ /* 0x000fc40000000018 */
[----:B--2---:R-:W-:-:S04]  /*f8b0*/  @!P0 LOP3.LUT R7, R7, R6, RZ, 0x3c, !PT ;  /* 0x0000000607078212 */ /* 0x004fc800078e3cff */
[----:B------:R-:W-:-:S04]  /*f8c0*/  @!P0 LOP3.LUT R6, R7, R6, RZ, 0x3c, !PT ;  /* 0x0000000607068212 */ /* 0x000fc800078e3cff */
[----:B------:R-:W-:-:S05]  /*f8d0*/  @!P0 LOP3.LUT R7, R7, R6, RZ, 0x3c, !PT ;  /* 0x0000000607078212 */ /* 0x000fca00078e3cff */
[----:B------:R-:W2:Y:S04]  /*f8e0*/  @!P0 LDG.E.U16 R24, [R6.64] ;  /* 0x0000000606188981 */ /* 0x000ea8000c1e1500 */
[----:B----4-:R-:W-:Y:S04]  /*f8f0*/  STL [R1+0x1c60], R0 ;  /* 0x001c600001007387 */ /* 0x010fe80000100800 */
[----:B------:R0:W-:Y:S04]  /*f900*/  STL [R1+0x1cd8], R0 ;  /* 0x001cd80001007387 */ /* 0x0001e80000100800 */
[----:B0-----:R-:W4:Y:S04]  /*f910*/  LDL R0, [R1+0x9b4] ;  /* 0x0009b40001007983 */ /* 0x001f280000100800 */
[----:B--2---:R0:W-:Y:S04]  /*f920*/  STL [R1+0x98], R24 ;  /* 0x0000981801007387 */ /* 0x0041e80000100800 */
[----:B0-----:R-:W2:Y:S04]  /*f930*/  LDL.LU R24, [R1+0x1d60] ;  /* 0x001d600001187983 */ /* 0x001ea80000300800 */
[----:B------:R-:W3:Y:S04]  /*f940*/  LDL R6, [R1+0x840] ;  /* 0x0008400001067983 */ /* 0x000ee80000100800 */
[----:B------:R-:W3:Y:S01]  /*f950*/  LDL R7, [R1+0xa08] ;  /* 0x000a080001077983 */ /* 0x000ee20000100800 */
[----:B--2---:R-:W-:-:S02]  /*f960*/  PRMT R24, RZ, 0x7610, R24 ;  /* 0x00007610ff187816 */ /* 0x004fc40000000018 */
[----:B---3--:R-:W-:-:S04]  /*f970*/  @!P0 LOP3.LUT R7, R7, R6, RZ, 0x3c, !PT ;  /* 0x0000000607078212 */ /* 0x008fc800078e3cff */
[----:B------:R-:W-:-:S04]  /*f980*/  @!P0 LOP3.LUT R6, R7, R6, RZ, 0x3c, !PT ;  /* 0x0000000607068212 */ /* 0x000fc800078e3cff */
[----:B------:R-:W-:-:S05]  /*f990*/  @!P0 LOP3.LUT R7, R7, R6, RZ, 0x3c, !PT ;  /* 0x0000000607078212 */ /* 0x000fca00078e3cff */
[----:B------:R-:W2:Y:S04]  /*f9a0*/  @!P0 LDG.E.U16 R24, [R6.64] ;  /* 0x0000000606188981 */ /* 0x000ea8000c1e1500 */
        /* <DEDUP_REMOVED lines=20> */
[----:B------:R-:W3:Y:S01]  /*faf0*/  LDL R7, [R1+0x9b0] ;  /* 0x0009b00001077983 */ /* 0x000ee20000100800 */
[----:B----4-:R-:W-:Y:S01]  /*fb00*/  @!P0 IMAD.MOV.U32 R6, RZ, RZ, R0 ;  /* 0x000000ffff068224 */ /* 0x010fe200078e0000 */
[----:B--2---:R-:W-:-:S06]  /*fb10*/  PRMT R24, RZ, 0x7610, R24 ;  /* 0x00007610ff187816 */ /* 0x004fcc0000000018 */
[----:B---3--:R-:W2:Y:S04]  /*fb20*/  @!P0 LDG.E.U16 R24, [R6.64] ;  /* 0x0000000606188981 */ /* 0x008ea8000c1e1500 */
        /* <DEDUP_REMOVED lines=12> */
[----:B------:R-:W3:Y:S04]  /*fbf0*/  LDL R7, [R1+0x974] ;  /* 0x0009740001077983 */ /* 0x000ee80000100800 */
[----:B------:R-:W0:Y:S01]  /*fc00*/  S2R R0, SR_TID.X ;  /* 0x0000000000007919 */ /* 0x000e220000002100 */
[----:B--2---:R-:W-:-:S02]  /*fc10*/  PRMT R24, RZ, 0x7610, R24 ;  /* 0x00007610ff187816 */ /* 0x004fc40000000018 */
[----:B---3--:R-:W-:-:S04]  /*fc20*/  @!P0 LOP3.LUT R7, R7, R6, RZ, 0x3c, !PT ;  /* 0x0000000607078212 */ /* 0x008fc800078e3cff */
[----:B------:R-:W-:-:S04]  /*fc30*/  @!P0 LOP3.LUT R6, R7, R6, RZ, 0x3c, !PT ;  /* 0x0000000607068212 */ /* 0x000fc800078e3cff */
[----:B------:R-:W-:-:S05]  /*fc40*/  @!P0 LOP3.LUT R7, R7, R6, RZ, 0x3c, !PT ;  /* 0x0000000607078212 */ /* 0x000fca00078e3cff */
[----:B------:R-:W2:Y:S01]  /*fc50*/  @!P0 LDG.E.U16 R24, [R6.64] ;  /* 0x0000000606188981 */ /* 0x000ea2000c1e1500 */
[----:B0-----:R-:W-:-:S05]  /*fc60*/  LOP3.LUT R0, R0, 0xff, RZ, 0xc0, !PT ;  /* 0x000000ff00007812 */ /* 0x001fca00078ec0ff */
[----:B------:R-:W-:-:S05]  /*fc70*/  IMAD.SHL.U32 R0, R0, 0x2, RZ ;  /* 0x0000000200007824 */ /* 0x000fca00078e00ff */
[----:B------:R-:W-:Y:S04]  /*fc80*/  STS.U16 [R0], R26 ;  /* 0x0000001a00007388 */ /* 0x000fe80000000400 */
[----:B--2---:R0:W-:Y:S04]  /*fc90*/  STL [R1+0x78], R24 ;  /* 0x0000781801007387 */ /* 0x0041e80000100800 */
[----:B0-----:R-:W2:Y:S04]  /*fca0*/  LDL.LU R24, [R1+0x1d48] ;  /* 0x001d480001187983 */ /* 0x001ea80000300800 */
[----:B------:R-:W3:Y:S04]  /*fcb0*/  LDL R6, [R1+0x950] ;  /* 0x0009500001067983 */ /* 0x000ee80000100800 */
[----:B------:R-:W3:Y:S04]  /*fcc0*/  LDL R7, [R1+0x954] ;  /* 0x0009540001077983 */ /* 0x000ee80000100800 */
[----:B------:R-:W4:Y:S01]  /*fcd0*/  LDL.LU R26, [R1+0x1d44] ;  /* 0x001d4400011a7983 */ /* 0x000f220000300800 */
[----:B---3--:R-:W-:-:S04]  /*fce0*/  @!P0 LOP3.LUT R7, R7, R6, RZ, 0x3c, !PT ;  /* 0x0000000607078212 */ /* 0x008fc800078e3cff */
[C---:B------:R-:W-:Y:S02]  /*fcf0*/  @!P0 LOP3.LUT R6, R7.reuse, R6, RZ, 0x3c, !PT ;  /* 0x0000000607068212 */ /* 0x040fe400078e3cff */
[----:B----4-:R-:W-:Y:S02]  /*fd00*/  PRMT R26, RZ, 0x7610, R26 ;  /* 0x00007610ff1a7816 */ /* 0x010fe4000000001a */
[----:B------:R-:W-:-:S05]  /*fd10*/  @!P0 LOP3.LUT R7, R7, R6, RZ, 0x3c, !PT ;  /* 0x0000000607078212 */ /* 0x000fca00078e3cff */
[----:B------:R-:W3:Y:S04]  /*fd20*/  @!P0 LDG.E.U16 R26, [R6.64] ;  /* 0x00000006061a8981 */ /* 0x000ee8000c1e1500 */
[----:B---3--:R0:W-:Y:S04]  /*fd30*/  STL [R1+0x74], R26 ;  /* 0x0000741a01007387 */ /* 0x0081e80000100800 */
[----:B0-----:R-:W3:Y:S04]  /*fd40*/  LDL.LU R26, [R1+0x1d40] ;  /* 0x001d4000011a7983 */ /* 0x001ee80000300800 */
[----:B------:R-:W4:Y:S04]  /*fd50*/  LDL R6, [R1+0x930] ;  /* 0x0009300001067983 */ /* 0x000f280000100800 */
[----:B------:R-:W4:Y:S01]  /*fd60*/  LDL R7, [R1+0x934] ;  /* 0x0009340001077983 */ /* 0x000f220000100800 */
[----:B------:R-:W-:-:S03]  /*fd70*/  PRMT R21, RZ, 0x7610, R21 ;  /* 0x00007610ff157816 */ /* 0x000fc60000000015 */
[----:B------:R0:W-:Y:S04]  /*fd80*/  STS.U16 [R0+0x1000], R28 ;  /* 0x0010001c00007388 */ /* 0x0001e80000000400 */
[----:B0-----:R-:W2:Y:S01]  /*fd90*/  LDL.LU R28, [R1+0x1d3c] ;  /* 0x001d3c00011c7983 */ /* 0x001ea20000300800 */
[----:B----4-:R-:W-:-:S04]  /*fda0*/  @!P0 LOP3.LUT R7, R7, R6, RZ, 0x3c, !PT ;  /* 0x0000000607078212 */ /* 0x010fc800078e3cff */
[----:B------:R-:W-:-:S04]  /*fdb0*/  @!P0 LOP3.LUT R6, R7, R6, RZ, 0x3c, !PT ;  /* 0x0000000607068212 */ /* 0x000fc800078e3cff */
[----:B------:R-:W-:-:S05]  /*fdc0*/  @!P0 LOP3.LUT R7, R7, R6, RZ, 0x3c, !PT ;  /* 0x0000000607078212 */ /* 0x000fca00078e3cff */
[----:B------:R0:W4:Y:S04]  /*fdd0*/  @!P0 LDG.E.U16 R21, [R6.64] ;  /* 0x0000000606158981 */ /* 0x000128000c1e1500 */
[----:B0-----:R-:W2:Y:S04]  /*fde0*/  LDL R6, [R1+0x910] ;  /* 0x0009100001067983 */ /* 0x001ea80000100800 */
[----:B------:R-:W2:Y:S01]  /*fdf0*/  LDL R7, [R1+0x914] ;  /* 0x0009140001077983 */ /* 0x000ea20000100800 */
[----:B---3--:R-:W-:Y:S02]  /*fe00*/  PRMT R26, RZ, 0x7610, R26 ;  /* 0x00007610ff1a7816 */ /* 0x008fe4000000001a */
[----:B--2---:R-:W-:-:S04]  /*fe10*/  @!P0 LOP3.LUT R7, R7, R6, RZ, 0x3c, !PT ;  /* 0x0000000607078212 */ /* 0x004fc800078e3cff */
[----:B------:R-:W-:-:S04]  /*fe20*/  @!P0 LOP3.LUT R6, R7, R6, RZ, 0x3c, !PT ;  /* 0x0000000607068212 */ /* 0x000fc800078e3cff */
[----:B------:R-:W-:-:S05]  /*fe30*/  @!P0 LOP3.LUT R7, R7, R6, RZ, 0x3c, !PT ;  /* 0x0000000607078212 */ /* 0x000fca00078e3cff */
[----:B------:R-:W2:Y:S04]  /*fe40*/  @!P0 LDG.E.U16 R26, [R6.64] ;  /* 0x00000006061a8981 */ /* 0x000ea8000c1e1500 */
[----:B----4-:R0:W-:Y:S04]  /*fe50*/  STL [R1+0x70], R21 ;  /* 0x0000701501007387 */ /* 0x0101e80000100800 */
[----:B0-----:R-:W3:Y:S04]  /*fe60*/  LDL R21, [R1+0x8b4] ;  /* 0x0008b40001157983 */ /* 0x001ee80000100800 */
[----:B------:R-:W-:Y:S04]  /*fe70*/  STL [R1+0x1cd0], R28 ;  /* 0x001cd01c01007387 */ /* 0x000fe80000100800 */
[----:B--2---:R0:W-:Y:S04]  /*fe80*/  STL [R1+0x6c], R26 ;  /* 0x00006c1a01007387 */ /* 0x0041e80000100800 */
[----:B0-----:R-:W2:Y:S04]  /*fe90*/  LDL.LU R26, [R1+0x1d38] ;  /* 0x001d3800011a7983 */ /* 0x001ea80000300800 */
[----:B------:R-:W4:Y:S04]  /*fea0*/  LDL R6, [R1+0x8f0] ;  /* 0x0008f00001067983 */ /* 0x000f280000100800 */
[----:B------:R-:W4:Y:S01]  /*feb0*/  LDL R7, [R1+0x8f4] ;  /* 0x0008f40001077983 */ /* 0x000f220000100800 */
[----:B------:R-:W-:-:S02]  /*fec0*/  PRMT R24, RZ, 0x7610, R24 ;  /* 0x00007610ff187816 */ /* 0x000fc40000000018 */
[----:B----4-:R-:W-:-:S04]  /*fed0*/  @!P0 LOP3.LUT R7, R7, R6, RZ, 0x3c, !PT ;  /* 0x0000000607078212 */ /* 0x010fc800078e3cff */
[----:B------:R-:W-:-:S04]  /*fee0*/  @!P0 LOP3.LUT R6, R7, R6, RZ, 0x3c, !PT ;  /* 0x0000000607068212 */ /* 0x000fc800078e3cff */
[----:B------:R-:W-:-:S05]  /*fef0*/  @!P0 LOP3.LUT R7, R7, R6, RZ, 0x3c, !PT ;  /* 0x0000000607078212 */ /* 0x000fca00078e3cff */
[----:B------:R-:W4:Y:S04]  /*ff00*/  @!P0 LDG.E.U16 R24, [R6.64] ;  /* 0x0000000606188981 */ /* 0x000f28000c1e1500 */
[----:B--2---:R-:W-:Y:S04]  /*ff10*/  STL [R1+0x1cd4], R26 ;  /* 0x001cd41a01007387 */ /* 0x004fe80000100800 */
[----:B----4-:R0:W-:Y:S04]  /*ff20*/  STL [R1+0x68], R24 ;  /* 0x0000681801007387 */ /* 0x0101e80000100800 */
[----:B0-----:R-:W2:Y:S04]  /*ff30*/  LDL.LU R24, [R1+0x1d34] ;  /* 0x001d340001187983 */ /* 0x001ea80000300800 */
[----:B------:R-:W4:Y:S04]  /*ff40*/  LDL R6, [R1+0x8d0] ;  /* 0x0008d00001067983 */ /* 0x000f280000100800 */
[----:B------:R-:W4:Y:S01]  /*ff50*/  LDL R7, [R1+0x8d4] ;  /* 0x0008d40001077983 */ /* 0x000f220000100800 */
[----:B------:R-:W-:-:S02]  /*ff60*/  PRMT R22, RZ, 0x7610, R22 ;  /* 0x00007610ff167816 */ /* 0x000fc40000000016 */
[----:B----4-:R-:W-:-:S04]  /*ff70*/  @!P0 LOP3.LUT R7, R7, R6, RZ, 0x3c, !PT ;  /* 0x0000000607078212 */ /* 0x010fc800078e3cff */
[----:B------:R-:W-:-:S04]  /*ff80*/  @!P0 LOP3.LUT R6, R7, R6, RZ, 0x3c, !PT ;  /* 0x0000000607068212 */ /* 0x000fc800078e3cff */
[----:B------:R-:W-:-:S05]  /*ff90*/  @!P0 LOP3.LUT R7, R7, R6, RZ, 0x3c, !PT ;  /* 0x0000000607078212 */ /* 0x000fca00078e3cff */
[----:B------:R-:W4:Y:S01]  /*ffa0*/  @!P0 LDG.E.U16 R22, [R6.64] ;  /* 0x0000000606168981 */ /* 0x000f22000c1e1500 */
[----:B------:R-:W-:-:S03]  /*ffb0*/  PRMT R29, RZ, 0x7610, R29 ;  /* 0x00007610ff1d7816 */ /* 0x000fc6000000001d */
[----:B----4-:R0:W-:Y:S04]  /*ffc0*/  STL [R1+0x64], R22 ;  /* 0x0000641601007387 */ /* 0x0101e80000100800 */
[----:B0-----:R-:W4:Y:S04]  /*ffd0*/  LDL.LU R22, [R1+0x1d30] ;  /* 0x001d300001167983 */ /* 0x001f280000300800 */
[----:B------:R-:W2:Y:S01]  /*ffe0*/  LDL R7, [R1+0x8b0] ;  /* 0x0008b00001077983 */ /* 0x000ea20000100800 */
[----:B---3--:R-:W-:-:S03]  /*fff0*/  @!P0 IMAD.MOV.U32 R6, RZ, RZ, R21 ;  /* 0x000000ffff068224 */ /* 0x008fc600078e0015 */
[----:B------:R-:W3:Y:S04]  /*10000*/  LDL R21, [R1+0xa14] ;  /* 0x000a140001157983 */ /* 0x000ee80000100800 */
[----:B--2---:R-:W2:Y:S04]  /*10010*/  @!P0 LDG.E.U16 R29, [R6.64] ;  /* 0x00000006061d8981 */ /* 0x004ea8000c1e1500 */
        /* <DEDUP_REMOVED lines=13> */
[----:B------:R-:W-:-:S02]  /*100f0*/  PRMT R25, RZ, 0x7610, R25 ;  /* 0x00007610ff197816 */ /* 0x000fc40000000019 */
[----:B---3--:R-:W-:-:S04]  /*10100*/  @!P0 LOP3.LUT R7, R7, R6, RZ, 0x3c, !PT ;  /* 0x0000000607078212 */ /* 0x008fc800078e3cff */
[----:B------:R-:W-:-:S04]  /*10110*/  @!P0 LOP3.LUT R6, R7, R6, RZ, 0x3c, !PT ;  /* 0x0000000607068212 */ /* 0x000fc800078e3cff */
[----:B------:R-:W-:-:S05]  /*10120*/  @!P0 LOP3.LUT R7, R7, R6, RZ, 0x3c, !PT ;  /* 0x0000000607078212 */ /* 0x000fca00078e3cff */
[----:B------:R0:W3:Y:S04]  /*10130*/  @!P0 LDG.E.U16 R25, [R6.64] ;  /* 0x0000000606198981 */ /* 0x0000e8000c1e1500 */
[----:B0-----:R-:W3:Y:S04]  /*10140*/  LDL R6, [R1+0x860] ;  /* 0x0008600001067983 */ /* 0x001ee80000100800 */
[----:B------:R-:W3:Y:S01]  /*10150*/  LDL R7, [R1+0xa24] ;  /* 0x000a240001077983 */ /* 0x000ee20000100800 */
[----:B--2---:R-:W-:Y:S02]  /*10160*/  PRMT R29, RZ, 0x7610, R29 ;  /* 0x00007610ff1d7816 */ /* 0x004fe4000000001d */
[----:B---3--:R-:W-:-:S04]  /*10170*/  @!P0 LOP3.LUT R7, R7, R6, RZ, 0x3c, !PT ;  /* 0x0000000607078212 */ /* 0x008fc800078e3cff */
[----:B------:R-:W-:-:S04]  /*10180*/  @!P0 LOP3.LUT R6, R7, R6, RZ, 0x3c, !PT ;  /* 0x0000000607068212 */ /* 0x000fc800078e3cff */
[----:B------:R-:W-:-:S05]  /*10190*/  @!P0 LOP3.LUT R7, R7, R6, RZ, 0x3c, !PT ;  /* 0x0000000607078212 */ /* 0x000fca00078e3cff */
[----:B------:R-:W2:Y:S04]  /*101a0*/  @!P0 LDG.E.U16 R29, [R6.64] ;  /* 0x00000006061d8981 */ /* 0x000ea8000c1e1500 */
[----:B------:R0:W-:Y:S04]  /*101b0*/  STL [R1+0x58], R25 ;  /* 0x0000581901007387 */ /* 0x0001e80000100800 */
[----:B0-----:R-:W3:Y:S04]  /*101c0*/  LDL R25, [R1+0x9ec] ;  /* 0x0009ec0001197983 */ /* 0x001ee80000100800 */
[----:B--2---:R0:W-:Y:S04]  /*101d0*/  STL [R1+0x54], R29 ;  /* 0x0000541d01007387 */ /* 0x0041e80000100800 */
[----:B0-----:R-:W2:Y:S04]  /*101e0*/  LDL.LU R29, [R1+0x1d24] ;  /* 0x001d2400011d7983 */ /* 0x001ea80000300800 */
[----:B------:R-:W2:Y:S01]  /*101f0*/  LDL R7, [R1+0x84c] ;  /* 0x00084c0001077983 */ /* 0x000ea20000100800 */
[----:B------:R-:W-:Y:S01]  /*10200*/  PRMT R5, RZ, 0x7610, R5 ;  /* 0x00007610ff057816 */ /* 0x000fe20000000005 */
[----:B------:R-:W-:-:S05]  /*10210*/  @!P0 IMAD.MOV.U32 R6, RZ, RZ, R21 ;  /* 0x000000ffff068224 */ /* 0x000fca00078e0015 */
[----:B--2---:R0:W2:Y:S04]  /*10220*/  @!P0 LDG.E.U16 R5, [R6.64] ;  /* 0x0000000606058981 */ /* 0x0040a8000c1e1500 */
[----:B0-----:R-:W3:Y:S04]  /*10230*/  LDL R6, [R1+0x83c] ;  /* 0x00083c0001067983 */ /* 0x001ee80000100800 */
[----:B------:R-:W3:Y:S01]  /*10240*/  LDL R7, [R1+0xa04] ;  /* 0x000a040001077983 */ /* 0x000ee20000100800 */
[----:B------:R-:W-:-:S03]  /*10250*/  PRMT R23, RZ, 0x7610, R23 ;  /* 0x00007610ff177816 */ /* 0x000fc60000000017 */
[----:B--2---:R0:W-:Y:S04]  /*10260*/  STL [R1+0x50], R5 ;  /* 0x0000500501007387 */ /* 0x0041e80000100800 */
[----:B0-----:R-:W2:Y:S01]  /*10270*/  LDL R5, [R1+0x9ac] ;  /* 0x0009ac0001057983 */ /* 0x001ea20000100800 */
[----:B---3--:R-:W-:-:S03]  /*10280*/  @!P0 LOP3.LUT R7, R7, R6, RZ, 0x3c, !PT ;  /* 0x0000000607078212 */ /* 0x008fc600078e3cff */
[----:B------:R-:W3:Y:S01]  /*10290*/  LDL.LU R21, [R1+0x18] ;  /* 0x0000180001157983 */ /* 0x000ee20000300800 */
[----:B------:R-:W-:-:S04]  /*102a0*/  @!P0 LOP3.LUT R6, R7, R6, RZ, 0x3c, !PT ;  /* 0x0000000607068212 */ /* 0x000fc800078e3cff */
[----:B------:R-:W-:-:S05]  /*102b0*/  @!P0 LOP3.LUT R7, R7, R6, RZ, 0x3c, !PT ;  /* 0x0000000607078212 */ /* 0x000fca00078e3cff */
[----:B------:R0:W2:Y:S04]  /*102c0*/  @!P0 LDG.E.U16 R23, [R6.64] ;  /* 0x0000000606178981 */ /* 0x0000a8000c1e1500 */
[----:B0-----:R-:W3:Y:S01]  /*102d0*/  LDL R7, [R1+0x9e8] ;  /* 0x0009e80001077983 */ /* 0x001ee20000100800 */
[----:B------:R-:W-:Y:S01]  /*102e0*/  PRMT R27, RZ, 0x7610, R27 ;  /* 0x00007610ff1b7816 */ /* 0x000fe2000000001b */
[----:B------:R-:W-:Y:S02]  /*102f0*/  @!P0 IMAD.MOV.U32 R6, RZ, RZ, R25 ;  /* 0x000000ffff068224 */ /* 0x000fe400078e0019 */
[----:B--2---:R0:W-:Y:S04]  /*10300*/  STL [R1+0x4c], R23 ;  /* 0x00004c1701007387 */ /* 0x0041e80000100800 */
[----:B0-----:R-:W2:Y:S04]  /*10310*/  LDL.LU R23, [R1+0x14] ;  /* 0x0000140001177983 */ /* 0x001ea80000300800 */
[----:B------:R-:W2:Y:S04]  /*10320*/  LDL.LU R25, [R1+0x10] ;  /* 0x0000100001197983 */ /* 0x000ea80000300800 */
[----:B---3--:R0:W3:Y:S04]  /*10330*/  @!P0 LDG.E.U16 R27, [R6.64] ;  /* 0x00000006061b8981 */ /* 0x0080e8000c1e1500 */
[----:B0-----:R-:W2:Y:S04]  /*10340*/  LDL R6, [R1+0x9c8] ;  /* 0x0009c80001067983 */ /* 0x001ea80000100800 */
[----:B------:R-:W2:Y:S01]  /*10350*/  LDL R7, [R1+0x9cc] ;  /* 0x0009cc0001077983 */ /* 0x000ea20000100800 */
[----:B------:R-:W-:-:S03]  /*10360*/  PRMT R29, RZ, 0x7610, R29 ;  /* 0x00007610ff1d7816 */ /* 0x000fc6000000001d */
[----:B------:R-:W-:Y:S04]  /*10370*/  STS.U16 [R0+0x2000], R28 ;  /* 0x0020001c00007388 */ /* 0x000fe80000000400 */
[----:B------:R0:W-:Y:S04]  /*10380*/  STS.U16 [R0+0x3000], R26 ;  /* 0x0030001a00007388 */ /* 0x0001e80000000400 */
[----:B0-----:R-:W0:Y:S01]  /*10390*/  S2R R26, SR_TID.X ;  /* 0x00000000001a7919 */ /* 0x001e220000002100 */
[----:B--2---:R-:W-:-:S04]  /*103a0*/  @!P0 LOP3.LUT R7, R7, R6, RZ, 0x3c, !PT ;  /* 0x0000000607078212 */ /* 0x004fc800078e3cff */
[----:B------:R-:W-:-:S04]  /*103b0*/  @!P0 LOP3.LUT R6, R7, R6, RZ, 0x3c, !PT ;  /* 0x0000000607068212 */ /* 0x000fc800078e3cff */
[----:B------:R-:W-:-:S05]  /*103c0*/  @!P0 LOP3.LUT R7, R7, R6, RZ, 0x3c, !PT ;  /* 0x0000000607078212 */ /* 0x000fca00078e3cff */
[----:B------:R-:W2:Y:S01]  /*103d0*/  @!P0 LDG.E.U16 R29, [R6.64] ;  /* 0x00000006061d8981 */ /* 0x000ea2000c1e1500 */
[----:B0-----:R-:W-:-:S05]  /*103e0*/  LOP3.LUT R26, R26, 0xff, RZ, 0xc0, !PT ;  /* 0x000000ff1a1a7812 */ /* 0x001fca00078ec0ff */
[----:B------:R-:W-:-:S05]  /*103f0*/  IMAD.SHL.U32 R26, R26, 0x2, RZ ;  /* 0x000000021a1a7824 */ /* 0x000fca00078e00ff */
[----:B------:R-:W-:Y:S04]  /*10400*/  STS.U16 [R26+0x4000], R24 ;  /* 0x004000181a007388 */ /* 0x000fe80000000400 */
[----:B----4-:R-:W-:Y:S04]  /*10410*/  STS.U16 [R26+0x5000], R22 ;  /* 0x005000161a007388 */ /* 0x010fe80000000400 */
[----:B------:R-:W-:Y:S04]  /*10420*/  STS.U16 [R26+0x6000], R20 ;  /* 0x006000141a007388 */ /* 0x000fe80000000400 */
[----:B------:R-:W-:Y:S04]  /*10430*/  STS.U16 [R26+0x7000], R18 ;  /* 0x007000121a007388 */ /* 0x000fe80000000400 */
[----:B------:R-:W-:Y:S04]  /*10440*/  STS.U16 [R26+0x8000], R16 ;  /* 0x008000101a007388 */ /* 0x000fe80000000400 */
[----:B------:R-:W-:Y:S04]  /*10450*/  STS.U16 [R26+0x9000], R14 ;  /* 0x0090000e1a007388 */ /* 0x000fe80000000400 */
[----:B------:R-:W-:Y:S04]  /*10460*/  STS.U16 [R26+0xa000], R12 ;  /* 0x00a0000c1a007388 */ /* 0x000fe80000000400 */
[----:B---3--:R0:W-:Y:S04]  /*10470*/  STL [R1+0x48], R27 ;  /* 0x0000481b01007387 */ /* 0x0081e80000100800 */
[----:B------:R-:W-:Y:S04]  /*10480*/  STS.U16 [R26+0xb000], R10 ;  /* 0x00b0000a1a007388 */ /* 0x000fe80000000400 */
[----:B------:R-:W-:Y:S04]  /*10490*/  STS.U16 [R26+0xc000], R9 ;  /* 0x00c000091a007388 */ /* 0x000fe80000000400 */
[----:B0-----:R-:W3:Y:S04]  /*104a0*/  LDL.LU R27, [R1+0xc] ;  /* 0x00000c00011b7983 */ /* 0x001ee80000300800 */
[----:B------:R-:W-:Y:S04]  /*104b0*/  STS.U16 [R26+0xd000], R4 ;  /* 0x00d000041a007388 */ /* 0x000fe80000000400 */
[----:B--2---:R0:W-:Y:S04]  /*104c0*/  STL [R1+0x44], R29 ;  /* 0x0000441d01007387 */ /* 0x0041e80000100800 */
[----:B0-----:R-:W2:Y:S04]  /*104d0*/  LDL.LU R29, [R1+0x4] ;  /* 0x00000400011d7983 */ /* 0x001ea80000300800 */
[----:B------:R-:W4:Y:S01]  /*104e0*/  LDL R4, [R1+0x9a8] ;  /* 0x0009a80001047983 */ /* 0x000f220000100800 */
[----:B------:R-:W-:-:S02]  /*104f0*/  PRMT R19, RZ, 0x7610, R19 ;  /* 0x00007610ff137816 */ /* 0x000fc40000000013 */
[----:B----4-:R-:W-:-:S04]  /*10500*/  @!P0 LOP3.LUT R5, R5, R4, RZ, 0x3c, !PT ;  /* 0x0000000405058212 */ /* 0x010fc800078e3cff */
[----:B------:R-:W-:-:S04]  /*10510*/  @!P0 LOP3.LUT R4, R5, R4, RZ, 0x3c, !PT ;  /* 0x0000000405048212 */ /* 0x000fc800078e3cff */
[----:B------:R-:W-:-:S05]  /*10520*/  @!P0 LOP3.LUT R5, R5, R4, RZ, 0x3c, !PT ;  /* 0x0000000405058212 */ /* 0x000fca00078e3cff */
[----:B------:R-:W4:Y:S04]  /*10530*/  @!P0 LDG.E.U16 R19, [R4.64] ;  /* 0x0000000604138981 */ /* 0x000f28000c1e1500 */
[----:B----4-:R0:W-:Y:S04]  /*10540*/  STL [R1+0x40], R19 ;  /* 0x0000401301007387 */ /* 0x0101e80000100800 */
[----:B0-----:R-:W4:Y:S04]  /*10550*/  LDL.LU R19, [R1+0x1d20] ;  /* 0x001d200001137983 */ /* 0x001f280000300800 */
[----:B------:R-:W2:Y:S04]  /*10560*/  LDL R4, [R1+0x988] ;  /* 0x0009880001047983 */ /* 0x000ea80000100800 */
[----:B------:R-:W2:Y:S01]  /*10570*/  LDL R5, [R1+0x98c] ;  /* 0x00098c0001057983 */ /* 0x000ea20000100800 */
[----:B----4-:R-:W-:-:S02]  /*10580*/  PRMT R19, RZ, 0x7610, R19 ;  /* 0x00007610ff137816 */ /* 0x010fc40000000013 */
[----:B--2---:R-:W-:-:S04]  /*10590*/  @!P0 LOP3.LUT R5, R5, R4, RZ, 0x3c, !PT ;  /* 0x0000000405058212 */ /* 0x004fc800078e3cff */
[----:B------:R-:W-:-:S04]  /*105a0*/  @!P0 LOP3.LUT R4, R5, R4, RZ, 0x3c, !PT ;  /* 0x0000000405048212 */ /* 0x000fc800078e3cff */
[----:B------:R-:W-:-:S05]  /*105b0*/  @!P0 LOP3.LUT R5, R5, R4, RZ, 0x3c, !PT ;  /* 0x0000000405058212 */ /* 0x000fca00078e3cff */
[----:B------:R-:W2:Y:S04]  /*105c0*/  @!P0 LDG.E.U16 R19, [R4.64] ;  /* 0x0000000604138981 */ /* 0x000ea8000c1e1500 */
[----:B------:R0:W-:Y:S04]  /*105d0*/  STS.U16 [R26+0xe000], R3 ;  /* 0x00e000031a007388 */ /* 0x0001e80000000400 */
[----:B------:R-:W-:Y:S04]  /*105e0*/  STS.U16 [R26+0xf000], R2 ;  /* 0x00f000021a007388 */ /* 0x000fe80000000400 */
[----:B0-----:R-:W4:Y:S04]  /*105f0*/  LDL R3, [R1+0x96c] ;  /* 0x00096c0001037983 */ /* 0x001f280000100800 */
[----:B--2---:R0:W-:Y:S04]  /*10600*/  STL [R1+0x3c], R19 ;  /* 0x00003c1301007387 */ /* 0x0041e80000100800 */
[----:B0-----:R-:W2:Y:S04]  /*10610*/  LDL.LU R19, [R1+0x1d1c] ;  /* 0x001d1c0001137983 */ /* 0x001ea80000300800 */
[----:B------:R-:W4:Y:S02]  /*10620*/  LDL R2, [R1+0x968] ;  /* 0x0009680001027983 */ /* 0x000f240000100800 */
[----:B----4-:R-:W-:-:S04]  /*10630*/  @!P0 LOP3.LUT R3, R3, R2, RZ, 0x3c, !PT ;  /* 0x0000000203038212 */ /* 0x010fc800078e3cff */
[C---:B------:R-:W-:Y:S02]  /*10640*/  @!P0 LOP3.LUT R2, R3.reuse, R2, RZ, 0x3c, !PT ;  /* 0x0000000203028212 */ /* 0x040fe400078e3cff */
[----:B--2---:R-:W-:Y:S02]  /*10650*/  PRMT R19, RZ, 0x7610, R19 ;  /* 0x00007610ff137816 */ /* 0x004fe40000000013 */
[----:B------:R-:W-:-:S05]  /*10660*/  @!P0 LOP3.LUT R3, R3, R2, RZ, 0x3c, !PT ;  /* 0x0000000203038212 */ /* 0x000fca00078e3cff */
[----:B------:R-:W2:Y:S01]  /*10670*/  @!P0 LDG.E.U16 R19, [R2.64] ;  /* 0x0000000602138981 */ /* 0x000ea2000c1e1500 */
[----:B------:R-:W-:-:S05]  /*10680*/  LOP3.LUT R0, R0, 0x10, RZ, 0x3c, !PT ;  /* 0x0000001000007812 */ /* 0x000fca00078e3cff */
[----:B------:R-:W-:Y:S04]  /*10690*/  STS.U16 [R0+0x200], R21 ;  /* 0x0002001500007388 */ /* 0x000fe80000000400 */
[----:B--2---:R0:W-:Y:S04]  /*106a0*/  STL [R1+0x38], R19 ;  /* 0x0000381301007387 */ /* 0x0041e80000100800 */
[----:B0-----:R-:W2:Y:S04]  /*106b0*/  LDL.LU R19, [R1+0x1d18] ;  /* 0x001d180001137983 */ /* 0x001ea80000300800 */
[----:B------:R-:W4:Y:S04]  /*106c0*/  LDL R2, [R1+0x948] ;  /* 0x0009480001027983 */ /* 0x000f280000100800 */
[----:B------:R-:W4:Y:S04]  /*106d0*/  LDL R3, [R1+0x94c] ;  /* 0x00094c0001037983 */ /* 0x000f280000100800 */
[----:B------:R-:W2:Y:S01]  /*106e0*/  LDL.LU R21, [R1+0x1d14] ;  /* 0x001d140001157983 */ /* 0x000ea20000300800 */
[----:B----4-:R-:W-:-:S04]  /*106f0*/  @!P0 LOP3.LUT R3, R3, R2, RZ, 0x3c, !PT ;  /* 0x0000000203038212 */ /* 0x010fc800078e3cff */
[C---:B------:R-:W-:Y:S02]  /*10700*/  @!P0 LOP3.LUT R2, R3.reuse, R2, RZ, 0x3c, !PT ;  /* 0x0000000203028212 */ /* 0x040fe400078e3cff */
[----:B--2---:R-:W-:Y:S02]  /*10710*/  PRMT R21, RZ, 0x7610, R21 ;  /* 0x00007610ff157816 */ /* 0x004fe40000000015 */
[----:B------:R-:W-:-:S05]  /*10720*/  @!P0 LOP3.LUT R3, R3, R2, RZ, 0x3c, !PT ;  /* 0x0000000203038212 */ /* 0x000fca00078e3cff */
[----:B------:R-:W2:Y:S04]  /*10730*/  @!P0 LDG.E.U16 R21, [R2.64] ;  /* 0x0000000602158981 */ /* 0x000ea8000c1e1500 */
        /* <DEDUP_REMOVED lines=22> */
[----:B---3--:R-:W-:Y:S04]  /*108a0*/  STS.U16 [R0+0x3200], R27 ;  /* 0x0032001b00007388 */ /* 0x008fe80000000400 */
        /* <DEDUP_REMOVED lines=10> */
[----:B------:R-:W-:Y:S04]  /*10950*/  STS.U16 [R0+0x4200], R29 ;  /* 0x0042001d00007388 */ /* 0x000fe80000000400 */
[----:B---3--:R0:W-:Y:S04]  /*10960*/  STL [R1+0x28], R27 ;  /* 0x0000281b01007387 */ /* 0x0081e80000100800 */
[----:B0-----:R-:W3:Y:S04]  /*10970*/  LDL.LU R27, [R1+0x1cf8] ;  /* 0x001cf800011b7983 */ /* 0x001ee80000300800 */
        /* <DEDUP_REMOVED lines=8> */
[----:B--2---:R0:W-:Y:S04]  /*10a00*/  STL [R1+0x24], R29 ;  /* 0x0000241d01007387 */ /* 0x0041e80000100800 */
[----:B0-----:R-:W2:Y:S04]  /*10a10*/  LDL.LU R29, [R1+0x1cf0] ;  /* 0x001cf000011d7983 */ /* 0x001ea80000300800 */
[----:B------:R-:W4:Y:S04]  /*10a20*/  LDL R2, [R1+0x8a8] ;  /* 0x0008a80001027983 */ /* 0x000f280000100800 */
[----:B------:R-:W4:Y:S01]  /*10a30*/  LDL R3, [R1+0x8ac] ;  /* 0x0008ac0001037983 */ /* 0x000f220000100800 */
[----:B---3--:R-:W-:-:S02]  /*10a40*/  PRMT R27, RZ, 0x7610, R27 ;  /* 0x00007610ff1b7816 */ /* 0x008fc4000000001b */
[----:B----4-:R-:W-:-:S04]  /*10a50*/  @!P0 LOP3.LUT R3, R3, R2, RZ, 0x3c, !PT ;  /* 0x0000000203038212 */ /* 0x010fc800078e3cff */
[----:B------:R-:W-:-:S04]  /*10a60*/  @!P0 LOP3.LUT R2, R3, R2, RZ, 0x3c, !PT ;  /* 0x0000000203028212 */ /* 0x000fc800078e3cff */
[----:B------:R-:W-:-:S05]  /*10a70*/  @!P0 LOP3.LUT R3, R3, R2, RZ, 0x3c, !PT ;  /* 0x0000000203038212 */ /* 0x000fca00078e3cff */
[----:B------:R-:W3:Y:S04]  /*10a80*/  @!P0 LDG.E.U16 R27, [R2.64] ;  /* 0x00000006021b8981 */ /* 0x000ee8000c1e1500 */
[----:B---3--:R0:W-:Y:S04]  /*10a90*/  STL [R1+0x20], R27 ;  /* 0x0000201b01007387 */ /* 0x0081e80000100800 */
[----:B0-----:R-:W3:Y:S04]  /*10aa0*/  LDL.LU R27, [R1+0x1cec] ;  /* 0x001cec00011b7983 */ /* 0x001ee80000300800 */
[----:B------:R-:W4:Y:S04]  /*10ab0*/  LDL R2, [R1+0x888] ;  /* 0x0008880001027983 */ /* 0x000f280000100800 */
        /* <DEDUP_REMOVED lines=10> */
[----:B------:R-:W-:-:S02]  /*10b60*/  PRMT R10, RZ, 0x7610, R10 ;  /* 0x00007610ff0a7816 */ /* 0x000fc4000000000a */
[----:B--2---:R-:W-:-:S04]  /*10b70*/  @!P0 LOP3.LUT R3, R3, R2, RZ, 0x3c, !PT ;  /* 0x0000000203038212 */ /* 0x004fc800078e3cff */
[----:B------:R-:W-:-:S04]  /*10b80*/  @!P0 LOP3.LUT R2, R3, R2, RZ, 0x3c, !PT ;  /* 0x0000000203028212 */ /* 0x000fc800078e3cff */
[----:B------:R-:W-:-:S05]  /*10b90*/  @!P0 LOP3.LUT R3, R3, R2, RZ, 0x3c, !PT ;  /* 0x0000000203038212 */ /* 0x000fca00078e3cff */
[----:B------:R0:W2:Y:S04]  /*10ba0*/  @!P0 LDG.E.U16 R10, [R2.64] ;  /* 0x00000006020a8981 */ /* 0x0000a8000c1e1500 */
[----:B0-----:R-:W3:Y:S04]  /*10bb0*/  LDL R2, [R1+0x85c] ;  /* 0x00085c0001027983 */ /* 0x001ee80000100800 */
[----:B------:R-:W3:Y:S01]  /*10bc0*/  LDL R3, [R1+0xa20] ;  /* 0x000a200001037983 */ /* 0x000ee20000100800 */
[----:B------:R-:W-:-:S03]  /*10bd0*/  PRMT R7, RZ, 0x7610, R7 ;  /* 0x00007610ff077816 */ /* 0x000fc60000000007 */
[----:B--2---:R0:W-:Y:S01]  /*10be0*/  STL [R1+0x1c74], R10 ;  /* 0x001c740a01007387 */ /* 0x0041e20000100800 */
[----:B------:R-:W-:-:S03]  /*10bf0*/  PRMT R9, RZ, 0x7610, R9 ;  /* 0x00007610ff097816 */ /* 0x000fc60000000009 */
[----:B0-----:R-:W2:Y:S01]  /*10c00*/  LDL R10, [R1+0x9c4] ;  /* 0x0009c400010a7983 */ /* 0x001ea20000100800 */
[----:B---3--:R-:W-:-:S04]  /*10c10*/  @!P0 LOP3.LUT R3, R3, R2, RZ, 0x3c, !PT ;  /* 0x0000000203038212 */ /* 0x008fc800078e3cff */
[----:B------:R-:W-:-:S04]  /*10c20*/  @!P0 LOP3.LUT R2, R3, R2, RZ, 0x3c, !PT ;  /* 0x0000000203028212 */ /* 0x000fc800078e3cff */
[----:B------:R-:W-:-:S05]  /*10c30*/  @!P0 LOP3.LUT R3, R3, R2, RZ, 0x3c, !PT ;  /* 0x0000000203038212 */ /* 0x000fca00078e3cff */
[----:B------:R0:W3:Y:S04]  /*10c40*/  @!P0 LDG.E.U16 R7, [R2.64] ;  /* 0x0000000602078981 */ /* 0x0000e8000c1e1500 */
[----:B0-----:R-:W2:Y:S04]  /*10c50*/  LDL R2, [R1+0x848] ;  /* 0x0008480001027983 */ /* 0x001ea80000100800 */
[----:B------:R-:W2:Y:S04]  /*10c60*/  LDL R3, [R1+0xa10] ;  /* 0x000a100001037983 */ /* 0x000ea80000100800 */
[----:B---3--:R-:W-:Y:S01]  /*10c70*/  STL [R1+0x1c78], R7 ;  /* 0x001c780701007387 */ /* 0x008fe20000100800 */
[----:B--2---:R-:W-:-:S04]  /*10c80*/  @!P0 LOP3.LUT R3, R3, R2, RZ, 0x3c, !PT ;  /* 0x0000000203038212 */ /* 0x004fc800078e3cff */
[----:B------:R-:W-:-:S04]  /*10c90*/  @!P0 LOP3.LUT R2, R3, R2, RZ, 0x3c, !PT ;  /* 0x0000000203028212 */ /* 0x000fc800078e3cff */
[----:B------:R-:W-:-:S05]  /*10ca0*/  @!P0 LOP3.LUT R3, R3, R2, RZ, 0x3c, !PT ;  /* 0x0000000203038212 */ /* 0x000fca00078e3cff */
[----:B------:R0:W2:Y:S04]  /*10cb0*/  @!P0 LDG.E.U16 R9, [R2.64] ;  /* 0x0000000602098981 */ /* 0x0000a8000c1e1500 */
[----:B0-----:R-:W3:Y:S04]  /*10cc0*/  LDL R2, [R1+0x838] ;  /* 0x0008380001027983 */ /* 0x001ee80000100800 */
[----:B------:R-:W3:Y:S01]  /*10cd0*/  LDL R3, [R1+0xa00] ;  /* 0x000a000001037983 */ /* 0x000ee20000100800 */
[----:B------:R-:W-:Y:S02]  /*10ce0*/  PRMT R17, RZ, 0x7610, R17 ;  /* 0x00007610ff117816 */ /* 0x000fe40000000011 */
[----:B---3--:R-:W-:-:S04]  /*10cf0*/  @!P0 LOP3.LUT R3, R3, R2, RZ, 0x3c, !PT ;  /* 0x0000000203038212 */ /* 0x008fc800078e3cff */
[----:B------:R-:W-:-:S04]  /*10d00*/  @!P0 LOP3.LUT R2, R3, R2, RZ, 0x3c, !PT ;  /* 0x0000000203028212 */ /* 0x000fc800078e3cff */
[----:B------:R-:W-:-:S05]  /*10d10*/  @!P0 LOP3.LUT R3, R3, R2, RZ, 0x3c, !PT ;  /* 0x0000000203038212 */ /* 0x000fca00078e3cff */
[----:B------:R-:W3:Y:S04]  /*10d20*/  @!P0 LDG.E.U16 R17, [R2.64] ;  /* 0x0000000602118981 */ /* 0x000ee8000c1e1500 */
[----:B--2---:R0:W-:Y:S04]  /*10d30*/  STL [R1+0x18], R9 ;  /* 0x0000180901007387 */ /* 0x0041e80000100800 */
[----:B0-----:R-:W2:Y:S04]  /*10d40*/  LDL.LU R9, [R1+0x3d4] ;  /* 0x0003d40001097983 */ /* 0x001ea80000300800 */
[----:B---3--:R0:W-:Y:S04]  /*10d50*/  STL [R1+0x14], R17 ;  /* 0x0000141101007387 */ /* 0x0081e80000100800 */
[----:B0-----:R-:W3:Y:S04]  /*10d60*/  LDL.LU R17, [R1+0x1ce4] ;  /* 0x001ce40001117983 */ /* 0x001ee80000300800 */
[----:B------:R-:W2:Y:S04]  /*10d70*/  LDL R2, [R1+0x9e0] ;  /* 0x0009e00001027983 */ /* 0x000ea80000100800 */
[----:B------:R-:W2:Y:S01]  /*10d80*/  LDL R3, [R1+0x9e4] ;  /* 0x0009e40001037983 */ /* 0x000ea20000100800 */
[----:B------:R-:W-:-:S02]  /*10d90*/  PRMT R28, RZ, 0x7610, R28 ;  /* 0x00007610ff1c7816 */ /* 0x000fc4000000001c */
[----:B--2---:R-:W-:-:S04]  /*10da0*/  @!P0 LOP3.LUT R3, R3, R2, RZ, 0x3c, !PT ;  /* 0x0000000203038212 */ /* 0x004fc800078e3cff */
        /* <DEDUP_REMOVED lines=8> */
[----:B---3--:R0:W3:Y:S01]  /*10e30*/  @!P0 LDG.E.U16 R7, [R2.64] ;  /* 0x0000000602078981 */ /* 0x0080e2000c1e1500 */
[----:B------:R-:W-:-:S03]  /*10e40*/  PRMT R11, RZ, 0x7610, R11 ;  /* 0x00007610ff0b7816 */ /* 0x000fc6000000000b */
[----:B------:R-:W2:Y:S04]  /*10e50*/  LDL R10, [R1+0x940] ;  /* 0x00094000010a7983 */ /* 0x000ea80000100800 */
[----:B0-----:R-:W2:Y:S04]  /*10e60*/  LDL R2, [R1+0x9a0] ;  /* 0x0009a00001027983 */ /* 0x001ea80000100800 */
[----:B------:R-:W2:Y:S02]  /*10e70*/  LDL R3, [R1+0x9a4] ;  /* 0x0009a40001037983 */ /* 0x000ea40000100800 */
[----:B--2---:R-:W-:-:S04]  /*10e80*/  @!P0 LOP3.LUT R3, R3, R2, RZ, 0x3c, !PT ;  /* 0x0000000203038212 */ /* 0x004fc800078e3cff */
[----:B------:R-:W-:-:S04]  /*10e90*/  @!P0 LOP3.LUT R2, R3, R2, RZ, 0x3c, !PT ;  /* 0x0000000203028212 */ /* 0x000fc800078e3cff */
[----:B------:R-:W-:-:S05]  /*10ea0*/  @!P0 LOP3.LUT R3, R3, R2, RZ, 0x3c, !PT ;  /* 0x0000000203038212 */ /* 0x000fca00078e3cff */
[----:B------:R-:W2:Y:S04]  /*10eb0*/  @!P0 LDG.E.U16 R11, [R2.64] ;  /* 0x00000006020b8981 */ /* 0x000ea8000c1e1500 */
[----:B---3--:R0:W-:Y:S04]  /*10ec0*/  STL [R1+0xc], R7 ;  /* 0x00000c0701007387 */ /* 0x0081e80000100800 */
[----:B0-----:R-:W3:Y:S04]  /*10ed0*/  LDL R7, [R1+0x944] ;  /* 0x0009440001077983 */ /* 0x001ee80000100800 */
[----:B--2---:R0:W-:Y:S04]  /*10ee0*/  STL [R1+0x8], R11 ;  /* 0x0000080b01007387 */ /* 0x0041e80000100800 */
[----:B0-----:R-:W2:Y:S04]  /*10ef0*/  LDL.LU R11, [R1+0x1ce0] ;  /* 0x001ce000010b7983 */ /* 0x001ea80000300800 */
[----:B------:R-:W2:Y:S04]  /*10f00*/  LDL R2, [R1+0x980] ;  /* 0x0009800001027983 */ /* 0x000ea80000100800 */
[----:B------:R-:W2:Y:S01]  /*10f10*/  LDL R3, [R1+0x984] ;  /* 0x0009840001037983 */ /* 0x000ea20000100800 */
[----:B------:R-:W-:-:S02]  /*10f20*/  PRMT R8, RZ, 0x7610, R8 ;  /* 0x00007610ff087816 */ /* 0x000fc40000000008 */
[----:B--2---:R-:W-:-:S04]  /*10f30*/  @!P0 LOP3.LUT R3, R3, R2, RZ, 0x3c, !PT ;  /* 0x0000000203038212 */ /* 0x004fc800078e3cff */
[----:B------:R-:W-:-:S04]  /*10f40*/  @!P0 LOP3.LUT R2, R3, R2, RZ, 0x3c, !PT ;  /* 0x0000000203028212 */ /* 0x000fc800078e3cff */
[----:B------:R-:W-:-:S05]  /*10f50*/  @!P0 LOP3.LUT R3, R3, R2, RZ, 0x3c, !PT ;  /* 0x0000000203038212 */ /* 0x000fca00078e3cff */
[----:B------:R-:W2:Y:S04]  /*10f60*/  @!P0 LDG.E.U16 R8, [R2.64] ;  /* 0x0000000602088981 */ /* 0x000ea8000c1e1500 */
[----:B------:R-:W-:Y:S04]  /*10f70*/  STS.U16 [R0+0x5200], R29 ;  /* 0x0052001d00007388 */ /* 0x000fe80000000400 */
[----:B------:R-:W-:Y:S04]  /*10f80*/  STS.U16 [R0+0x6200], R27 ;  /* 0x0062001b00007388 */ /* 0x000fe80000000400 */
[----:B--2---:R0:W-:Y:S04]  /*10f90*/  STL [R1+0x4], R8 ;  /* 0x0000040801007387 */ /* 0x0041e80000100800 */
[----:B0-----:R-:W2:Y:S04]  /*10fa0*/  LDL.LU R8, [R1+0x1cdc] ;  /* 0x001cdc0001087983 */ /* 0x001ea80000300800 */
[----:B----4-:R-:W-:Y:S04]  /*10fb0*/  STS.U16 [R0+0x7200], R25 ;  /* 0x0072001900007388 */ /* 0x010fe80000000400 */
[----:B------:R-:W-:Y:S04]  /*10fc0*/  STS.U16 [R0+0x8200], R23 ;  /* 0x0082001700007388 */ /* 0x000fe80000000400 */
[----:B------:R-:W-:Y:S04]  /*10fd0*/  STS.U16 [R0+0x9200], R21 ;  /* 0x0092001500007388 */ /* 0x000fe80000000400 */
[----:B------:R-:W4:Y:S04]  /*10fe0*/  LDL R2, [R1+0x960] ;  /* 0x0009600001027983 */ /* 0x000f280000100800 */
[----:B------:R-:W4:Y:S04]  /*10ff0*/  LDL R3, [R1+0x964] ;  /* 0x0009640001037983 */ /* 0x000f280000100800 */
[----:B------:R-:W-:Y:S04]  /*11000*/  STS.U16 [R0+0xa200], R19 ;  /* 0x00a2001300007388 */ /* 0x000fe80000000400 */
[----:B------:R-:W-:Y:S04]  /*11010*/  STS.U16 [R0+0xb200], R17 ;  /* 0x00b2001100007388 */ /* 0x000fe80000000400 */
[----:B------:R-:W-:Y:S04]  /*11020*/  STS.U16 [R0+0xc200], R15 ;  /* 0x00c2000f00007388 */ /* 0x000fe80000000400 */
[----:B------:R-:W-:Y:S04]  /*11030*/  STS.U16 [R0+0xd200], R13 ;  /* 0x00d2000d00007388 */ /* 0x000fe80000000400 */
[----:B------:R-:W-:Y:S04]  /*11040*/  STS.U16 [R0+0xe200], R11 ;  /* 0x00e2000b00007388 */ /* 0x000fe80000000400 */
[----:B--2---:R0:W-:Y:S04]  /*11050*/  STS.U16 [R0+0xf200], R8 ;  /* 0x00f2000800007388 */ /* 0x0041e80000000400 */
[----:B0-----:R-:W2:Y:S01]  /*11060*/  LDL.LU R0, [R1+0x1cd8] ;  /* 0x001cd80001007983 */ /* 0x001ea20000300800 */
[----:B------:R-:W-:-:S02]  /*11070*/  PRMT R29, RZ, 0x7610, R29 ;  /* 0x00007610ff1d7816 */ /* 0x000fc4000000001d */
[----:B------:R-:W-:Y:S01]  /*11080*/  LOP3.LUT R26, R26, 0x20, RZ, 0x3c, !PT ;  /* 0x000000201a1a7812 */ /* 0x000fe200078e3cff */
[----:B------:R-:W3:Y:S01]  /*11090*/  LDL.LU R8, [R1+0x3b0] ;  /* 0x0003b00001087983 */ /* 0x000ee20000300800 */
[----:B----4-:R-:W-:-:S04]  /*110a0*/  @!P0 LOP3.LUT R3, R3, R2, RZ, 0x3c, !PT ;  /* 0x0000000203038212 */ /* 0x010fc800078e3cff */
[----:B------:R-:W-:-:S04]  /*110b0*/  @!P0 LOP3.LUT R2, R3, R2, RZ, 0x3c, !PT ;  /* 0x0000000203028212 */ /* 0x000fc800078e3cff */
[----:B------:R-:W-:Y:S02]  /*110c0*/  @!P0 LOP3.LUT R3, R3, R2, RZ, 0x3c, !PT ;  /* 0x0000000203038212 */ /* 0x000fe400078e3cff */
[----:B--2---:R-:W-:-:S06]  /*110d0*/  PRMT R0, RZ, 0x7610, R0 ;  /* 0x00007610ff007816 */ /* 0x004fcc0000000000 */
[----:B------:R3:W2:Y:S02]  /*110e0*/  @!P0 LDG.E.U16 R0, [R2.64] ;  /* 0x0000000602008981 */ /* 0x0006a4000c1e1500 */
[----:B---3--:R-:W-:Y:S02]  /*110f0*/  @!P0 IMAD.MOV.U32 R2, RZ, RZ, R7 ;  /* 0x000000ffff028224 */ /* 0x008fe400078e0007 */
[----:B------:R-:W-:-:S05]  /*11100*/  @!P0 IMAD.MOV.U32 R3, RZ, RZ, R10 ;  /* 0x000000ffff038224 */ /* 0x000fca00078e000a */
[----:B------:R0:W3:Y:S04]  /*11110*/  @!P0 LDG.E.U16 R29, [R2.64] ;  /* 0x00000006021d8981 */ /* 0x0000e8000c1e1500 */
[----:B------:R1:W-:Y:S04]  /*11120*/  STS.U16 [R26+0x400], R9 ;  /* 0x000400091a007388 */ /* 0x0003e80000000400 */
[----:B------:R-:W-:Y:S04]  /*11130*/  STS.U16 [R26+0x1400], R28 ;  /* 0x0014001c1a007388 */ /* 0x000fe80000000400 */
[----:B--2---:R-:W-:Y:S04]  /*11140*/  STL [R1+0x1c64], R0 ;  /* 0x001c640001007387 */ /* 0x004fe80000100800 */
[----:B-1----:R-:W2:Y:S04]  /*11150*/  LDL R9, [R1+0x904] ;  /* 0x0009040001097983 */ /* 0x002ea80000100800 */
[----:B------:R-:W4:Y:S04]  /*11160*/  LDL R10, [R1+0x8e4] ;  /* 0x0008e400010a7983 */ /* 0x000f280000100800 */
[----:B------:R-:W2:Y:S04]  /*11170*/  LDL.LU R7, [R1+0x34c] ;  /* 0x00034c0001077983 */ /* 0x000ea80000300800 */
[----:B0-----:R-:W2:Y:S04]  /*11180*/  LDL R2, [R1+0x920] ;  /* 0x0009200001027983 */ /* 0x001ea80000100800 */
[----:B------:R-:W2:Y:S04]  /*11190*/  LDL R3, [R1+0x924] ;  /* 0x0009240001037983 */ /* 0x000ea80000100800 */
[----:B---3--:R0:W-:Y:S04]  /*111a0*/  STL [R1+0x1c68], R29 ;  /* 0x001c681d01007387 */ /* 0x0081e80000100800 */
[----:B0-----:R-:W3:Y:S04]  /*111b0*/  LDL R29, [R1+0x8e0] ;  /* 0x0008e000011d7983 */ /* 0x001ee80000100800 */
[----:B------:R-:W3:Y:S04]  /*111c0*/  LDL.LU R26, [R1+0x1cd4] ;  /* 0x001cd400011a7983 */ /* 0x000ee80000300800 */
[----:B------:R-:W3:Y:S01]  /*111d0*/  LDL.LU R28, [R1+0x1cd0] ;  /* 0x001cd000011c7983 */ /* 0x000ee20000300800 */
[----:B--2---:R-:W-:-:S04]  /*111e0*/  @!P0 LOP3.LUT R3, R3, R2, RZ, 0x3c, !PT ;  /* 0x0000000203038212 */ /* 0x004fc800078e3cff */
[----:B------:R-:W-:-:S04]  /*111f0*/  @!P0 LOP3.LUT R2, R3, R2, RZ, 0x3c, !PT ;  /* 0x0000000203028212 */ /* 0x000fc800078e3cff */
[----:B------:R-:W-:Y:S02]  /*11200*/  @!P0 LOP3.LUT R3, R3, R2, RZ, 0x3c, !PT ;  /* 0x0000000203038212 */ /* 0x000fe400078e3cff */
[----:B---3--:R-:W-:-:S06]  /*11210*/  PRMT R28, RZ, 0x7610, R28 ;  /* 0x00007610ff1c7816 */ /* 0x008fcc000000001c */
[----:B------:R0:W2:Y:S04]  /*11220*/  @!P0 LDG.E.U16 R28, [R2.64] ;  /* 0x00000006021c8981 */ /* 0x0000a8000c1e1500 */
[----:B0-----:R-:W3:Y:S04]  /*11230*/  LDL R3, [R1+0x900] ;  /* 0x0009000001037983 */ /* 0x001ee80000100800 */
[----:B------:R-:W0:Y:S01]  /*11240*/  S2R R0, SR_TID.X ;  /* 0x0000000000007919 */ /* 0x000e220000002100 */
[----:B------:R-:W-:Y:S01]  /*11250*/  PRMT R27, RZ, 0x7610, R27 ;  /* 0x00007610ff1b7816 */ /* 0x000fe2000000001b */
[----:B------:R-:W-:Y:S01]  /*11260*/  @!P0 IMAD.MOV.U32 R2, RZ, RZ, R9 ;  /* 0x000000ffff028224 */ /* 0x000fe200078e0009 */
[----:B0-----:R-:W-:-:S05]  /*11270*/  LOP3.LUT R0, R0, 0xff, RZ, 0xc0, !PT ;  /* 0x000000ff00007812 */ /* 0x001fca00078ec0ff */
[----:B------:R-:W-:Y:S01]  /*11280*/  IMAD.SHL.U32 R0, R0, 0x2, RZ ;  /* 0x0000000200007824 */ /* 0x000fe200078e00ff */
[----:B--2---:R0:W-:Y:S04]  /*11290*/  STL [R1+0x1c6c], R28 ;  /* 0x001c6c1c01007387 */ /* 0x0041e80000100800 */
[----:B0-----:R-:W-:Y:S01]  /*112a0*/  LOP3.LUT R28, R0, 0x20, RZ, 0x3c, !PT ;  /* 0x00000020001c7812 */ /* 0x001fe200078e3cff */
[----:B---3--:R0:W2:Y:S04]  /*112b0*/  @!P0 LDG.E.U16 R27, [R2.64] ;  /* 0x00000006021b8981 */ /* 0x0080a8000c1e1500 */
[----:B------:R1:W-:Y:S04]  /*112c0*/  STS.U16 [R28+0x2400], R8 ;  /* 0x002400081c007388 */ /* 0x0003e80000000400 */
[----:B------:R-:W3:Y:S04]  /*112d0*/  LDL R0, [R1+0x8c4] ;  /* 0x0008c40001007983 */ /* 0x000ee80000100800 */
[----:B-1----:R-:W3:Y:S04]  /*112e0*/  LDL R8, [R1+0x8c0] ;  /* 0x0008c00001087983 */ /* 0x002ee80000100800 */
[----:B------:R-:W3:Y:S04]  /*112f0*/  LDL.LU R9, [R1+0x13c] ;  /* 0x00013c0001097983 */ /* 0x000ee80000300800 */
[----:B0-----:R-:W3:Y:S01]  /*11300*/  LDL.LU R3, [R1+0x37c] ;  /* 0x00037c0001037983 */ /* 0x001ee20000300800 */
[----:B------:R-:W-:Y:S01]  /*11310*/  PRMT R26, RZ, 0x7610, R26 ;  /* 0x00007610ff1a7816 */ /* 0x000fe2000000001a */
[----:B----4-:R-:W-:-:S02]  /*11320*/  @!P0 IMAD.MOV.U32 R2, RZ, RZ, R10 ;  /* 0x000000ffff028224 */ /* 0x010fc400078e000a */
[----:B--2---:R0:W-:Y:S04]  /*11330*/  STL [R1+0x1c70], R27 ;  /* 0x001c701b01007387 */ /* 0x0041e80000100800 */
[----:B0-----:R-:W2:Y:S04]  /*11340*/  LDL R27, [R1+0x884] ;  /* 0x00088400011b7983 */ /* 0x001ea80000100800 */
[----:B---3--:R0:W-:Y:S02]  /*11350*/  STS.U16 [R28+0x3400], R3 ;  /* 0x003400031c007388 */ /* 0x0081e40000000400 */
[----:B0-----:R-:W-:-:S02]  /*11360*/  @!P0 IMAD.MOV.U32 R3, RZ, RZ, R29 ;  /* 0x000000ffff038224 */ /* 0x001fc400078e001d */
[----:B------:R-:W3:Y:S04]  /*11370*/  LDL R29, [R1+0x880] ;  /* 0x00088000011d7983 */ /* 0x000ee80000100800 */
[----:B------:R-:W4:Y:S04]  /*11380*/  LDL.LU R10, [R1+0x128] ;  /* 0x00012800010a7983 */ /* 0x000f280000300800 */
[----:B------:R0:W2:Y:S04]  /*11390*/  @!P0 LDG.E.U16 R26, [R2.64] ;  /* 0x00000006021a8981 */ /* 0x0000a8000c1e1500 */
[----:B0-----:R-:W3:Y:S01]  /*113a0*/  LDL.LU R3, [R1+0x364] ;  /* 0x0003640001037983 */ /* 0x001ee20000300800 */
[----:B------:R-:W-:Y:S01]  /*113b0*/  PRMT R25, RZ, 0x7610, R25 ;  /* 0x00007610ff197816 */ /* 0x000fe20000000019 */
[----:B------:R-:W-:-:S02]  /*113c0*/  @!P0 IMAD.MOV.U32 R2, RZ, RZ, R0 ;  /* 0x000000ffff028224 */ /* 0x000fc400078e0000 */
[----:B--2---:R0:W-:Y:S04]  /*113d0*/  STL [R1+0x1c7c], R26 ;  /* 0x001c7c1a01007387 */ /* 0x0041e80000100800 */
[----:B---3--:R1:W-:Y:S04]  /*113e0*/  STS.U16 [R28+0x4400], R3 ;  /* 0x004400031c007388 */ /* 0x0083e80000000400 */
[----:B0-----:R-:W2:Y:S01]  /*113f0*/  LDL R26, [R1+0x8a4] ;  /* 0x0008a400011a7983 */ /* 0x001ea20000100800 */
[----:B-1----:R-:W-:-:S03]  /*11400*/  @!P0 IMAD.MOV.U32 R3, RZ, RZ, R8 ;  /* 0x000000ffff038224 */ /* 0x002fc600078e0008 */
[----:B------:R-:W3:Y:S04]  /*11410*/  LDL.LU R8, [R1+0x110] ;  /* 0x0001100001087983 */ /* 0x000ee80000300800 */
[----:B------:R0:W3:Y:S04]  /*11420*/  @!P0 LDG.E.U16 R25, [R2.64] ;  /* 0x0000000602198981 */ /* 0x0000e8000c1e1500 */
[----:B0-----:R-:W4:Y:S01]  /*11430*/  LDL R3, [R1+0x8a0] ;  /* 0x0008a00001037983 */ /* 0x001f220000100800 */
[----:B------:R-:W-:Y:S02]  /*11440*/  PRMT R24, RZ, 0x7610, R24 ;  /* 0x00007610ff187816 */ /* 0x000fe40000000018 */
[----:B------:R-:W-:Y:S01]  /*11450*/  PRMT R23, RZ, 0x7610, R23 ;  /* 0x00007610ff177816 */ /* 0x000fe20000000017 */
[----:B------:R-:W-:Y:S01]  /*11460*/  STS.U16 [R28+0x5400], R7 ;  /* 0x005400071c007388 */ /* 0x000fe20000000400 */
[----:B--2---:R-:W-:-:S03]  /*11470*/  @!P0 IMAD.MOV.U32 R2, RZ, RZ, R26 ;  /* 0x000000ffff028224 */ /* 0x004fc600078e001a */
[----:B---3--:R0:W-:Y:S04]  /*11480*/  STL [R1+0x1c80], R25 ;  /* 0x001c801901007387 */ /* 0x0081e80000100800 */
[----:B0-----:R-:W2:Y:S04]  /*11490*/  LDL.LU R25, [R1+0x340] ;  /* 0x0003400001197983 */ /* 0x001ea80000300800 */
[----:B----4-:R0:W3:Y:S04]  /*114a0*/  @!P0 LDG.E.U16 R24, [R2.64] ;  /* 0x0000000602188981 */ /* 0x0100e8000c1e1500 */
[----:B------:R-:W4:Y:S04]  /*114b0*/  LDL R7, [R1+0x868] ;  /* 0x0008680001077983 */ /* 0x000f280000100800 */
[----:B------:R-:W4:Y:S01]  /*114c0*/  LDL R0, [R1+0xa2c] ;  /* 0x000a2c0001007983 */ /* 0x000f220000100800 */
[----:B0-----:R-:W-:-:S02]  /*114d0*/  @!P0 IMAD.MOV.U32 R2, RZ, RZ, R27 ;  /* 0x000000ffff028224 */ /* 0x001fc400078e001b */
[----:B------:R-:W-:Y:S01]  /*114e0*/  @!P0 IMAD.MOV.U32 R3, RZ, RZ, R29 ;  /* 0x000000ffff038224 */ /* 0x000fe200078e001d */
[----:B------:R-:W4:Y:S04]  /*114f0*/  LDL.LU R26, [R1+0xfc] ;  /* 0x0000fc00011a7983 */ /* 0x000f280000300800 */
[----:B------:R-:W4:Y:S01]  /*11500*/  @!P0 LDG.E.U16 R23, [R2.64] ;  /* 0x0000000602178981 */ /* 0x000f22000c1e1500 */
[----:B------:R-:W-:-:S03]  /*11510*/  PRMT R6, RZ, 0x7610, R6 ;  /* 0x00007610ff067816 */ /* 0x000fc60000000006 */
[----:B--2---:R0:W-:Y:S04]  /*11520*/  STS.U16 [R28+0x6400], R25 ;  /* 0x006400191c007388 */ /* 0x0041e80000000400 */
[----:B---3--:R1:W-:Y:S04]  /*11530*/  STL [R1+0x1c84], R24 ;  /* 0x001c841801007387 */ /* 0x0083e80000100800 */
[----:B0-----:R-:W2:Y:S04]  /*11540*/  LDL R25, [R1+0x858] ;  /* 0x0008580001197983 */ /* 0x001ea80000100800 */
[----:B-1----:R-:W3:Y:S04]  /*11550*/  LDL R24, [R1+0xa1c] ;  /* 0x000a1c0001187983 */ /* 0x002ee80000100800 */
[----:B------:R-:W3:Y:S04]  /*11560*/  LDL.LU R27, [R1+0xf4] ;  /* 0x0000f400011b7983 */ /* 0x000ee80000300800 */
[----:B----4-:R0:W-:Y:S04]  /*11570*/  STL [R1+0x1c88], R23 ;  /* 0x001c881701007387 */ /* 0x0101e80000100800 */
[----:B------:R1:W-:Y:S04]  /*11580*/  STS.U16 [R28+0x7400], R9 ;  /* 0x007400091c007388 */ /* 0x0003e80000000400 */
[----:B0-----:R-:W4:Y:S04]  /*11590*/  LDL R23, [R1+0x844] ;  /* 0x0008440001177983 */ /* 0x001f280000100800 */
[----:B-1----:R-:W4:Y:S01]  /*115a0*/  LDL R9, [R1+0xa0c] ;  /* 0x000a0c0001097983 */ /* 0x002f220000100800 */
[----:B------:R-:W-:-:S02]  /*115b0*/  @!P0 IMAD.MOV.U32 R2, RZ, RZ, R0 ;  /* 0x000000ffff028224 */ /* 0x000fc400078e0000 */
[----:B------:R-:W-:Y:S01]  /*115c0*/  @!P0 IMAD.MOV.U32 R3, RZ, RZ, R7 ;  /* 0x000000ffff038224 */ /* 0x000fe200078e0007 */
[----:B------:R-:W-:Y:S01]  /*115d0*/  PRMT R5, RZ, 0x7610, R5 ;  /* 0x00007610ff057816 */ /* 0x000fe20000000005 */
[----:B------:R-:W4:Y:S04]  /*115e0*/  LDL.LU R29, [R1+0xdc] ;  /* 0x0000dc00011d7983 */ /* 0x000f280000300800 */
[----:B------:R2:W4:Y:S01]  /*115f0*/  @!P0 LDG.E.U16 R6, [R2.64] ;  /* 0x0000000602068981 */ /* 0x000522000c1e1500 */
[----:B------:R-:W-:-:S03]  /*11600*/  PRMT R22, RZ, 0x7610, R22 ;  /* 0x00007610ff167816 */ /* 0x000fc60000000016 */
[----:B------:R0:W-:Y:S01]  /*11610*/  STS.U16 [R28+0x8400], R10 ;  /* 0x0084000a1c007388 */ /* 0x0001e20000000400 */
[----:B--2---:R-:W-:Y:S02]  /*11620*/  @!P0 IMAD.MOV.U32 R3, RZ, RZ, R25 ;  /* 0x000000ffff038224 */ /* 0x004fe400078e0019 */
[----:B---3--:R-:W-:-:S05]  /*11630*/  @!P0 IMAD.MOV.U32 R2, RZ, RZ, R24 ;  /* 0x000000ffff028224 */ /* 0x008fca00078e0018 */
[----:B------:R4:W2:Y:S02]  /*11640*/  @!P0 LDG.E.U16 R5, [R2.64] ;  /* 0x0000000602058981 */ /* 0x0008a4000c1e1500 */
[----:B----4-:R-:W-:Y:S02]  /*11650*/  @!P0 IMAD.MOV.U32 R3, RZ, RZ, R23 ;  /* 0x000000ffff038224 */ /* 0x010fe400078e0017 */
[----:B------:R-:W-:-:S05]  /*11660*/  @!P0 IMAD.MOV.U32 R2, RZ, RZ, R9 ;  /* 0x000000ffff028224 */ /* 0x000fca00078e0009 */
[----:B------:R-:W3:Y:S04]  /*11670*/  @!P0 LDG.E.U16 R22, [R2.64] ;  /* 0x0000000602168981 */ /* 0x000ee8000c1e1500 */
[----:B------:R-:W-:Y:S04]  /*11680*/  STL [R1+0x1c8c], R6 ;  /* 0x001c8c0601007387 */ /* 0x000fe80000100800 */
[----:B0-----:R-:W4:Y:S04]  /*11690*/  LDL R10, [R1+0x9f8] ;  /* 0x0009f800010a7983 */ /* 0x001f280000100800 */
[----:B------:R-:W4:Y:S04]  /*116a0*/  LDL R0, [R1+0x9fc] ;  /* 0x0009fc0001007983 */ /* 0x000f280000100800 */
[----:B------:R-:W4:Y:S04]  /*116b0*/  LDL.LU R7, [R1+0xac] ;  /* 0x0000ac0001077983 */ /* 0x000f280000300800 */
[----:B------:R0:W-:Y:S01]  /*116c0*/  STS.U16 [R28+0x9400], R8 ;  /* 0x009400081c007388 */ /* 0x0001e20000000400 */
[----:B------:R-:W-:-:S03]  /*116d0*/  PRMT R21, RZ, 0x7610, R21 ;  /* 0x00007610ff157816 */ /* 0x000fc60000000015 */
[----:B--2---:R1:W-:Y:S04]  /*116e0*/  STL [R1+0x1c90], R5 ;  /* 0x001c900501007387 */ /* 0x0043e80000100800 */
[----:B0-----:R-:W2:Y:S04]  /*116f0*/  LDL R8, [R1+0x9d8] ;  /* 0x0009d80001087983 */ /* 0x001ea80000100800 */
[----:B------:R-:W2:Y:S04]  /*11700*/  LDL R6, [R1+0x9dc] ;  /* 0x0009dc0001067983 */ /* 0x000ea80000100800 */
[----:B------:R-:W2:Y:S04]  /*11710*/  LDL.LU R9, [R1+0x94] ;  /* 0x0000940001097983 */ /* 0x000ea80000300800 */
[----:B---3--:R0:W-:Y:S04]  /*11720*/  STL [R1+0x1c94], R22 ;  /* 0x001c941601007387 */ /* 0x0081e80000100800 */
[----:B------:R-:W3:Y:S01]  /*11730*/  LDL R23, [R1+0x9b8] ;  /* 0x0009b80001177983 */ /* 0x000ee20000100800 */
[----:B----4-:R-:W-:-:S03]  /*11740*/  @!P0 IMAD.MOV.U32 R3, RZ, RZ, R10 ;  /* 0x000000ffff038224 */ /* 0x010fc600078e000a */
[----:B-1----:R-:W4:Y:S04]  /*11750*/  LDL R5, [R1+0x998] ;  /* 0x0009980001057983 */ /* 0x002f280000100800 */
[----:B0-----:R-:W4:Y:S01]  /*11760*/  LDL R22, [R1+0x9bc] ;  /* 0x0009bc0001167983 */ /* 0x001f220000100800 */
[----:B------:R-:W-:-:S03]  /*11770*/  @!P0 IMAD.MOV.U32 R2, RZ, RZ, R0 ;  /* 0x000000ffff028224 */ /* 0x000fc600078e0000 */
[----:B------:R-:W4:Y:S04]  /*11780*/  LDL R0, [R1+0x99c] ;  /* 0x00099c0001007983 */ /* 0x000f280000100800 */
[----:B------:R2:W4:Y:S01]  /*11790*/  @!P0 LDG.E.U16 R21, [R2.64] ;  /* 0x0000000602158981 */ /* 0x000522000c1e1500 */
[----:B------:R-:W-:Y:S02]  /*117a0*/  PRMT R20, RZ, 0x7610, R20 ;  /* 0x00007610ff147816 */ /* 0x000fe40000000014 */
[----:B------:R-:W-:Y:S01]  /*117b0*/  PRMT R19, RZ, 0x7610, R19 ;  /* 0x00007610ff137816 */ /* 0x000fe20000000013 */
[----:B------:R-:W4:Y:S01]  /*117c0*/  LDL.LU R10, [R1+0x7c] ;  /* 0x00007c00010a7983 */ /* 0x000f220000300800 */
[----:B------:R-:W-:Y:S01]  /*117d0*/  PRMT R18, RZ, 0x7610, R18 ;  /* 0x00007610ff127816 */ /* 0x000fe20000000012 */
[----:B--2---:R-:W-:-:S02]  /*117e0*/  @!P0 IMAD.MOV.U32 R3, RZ, RZ, R8 ;  /* 0x000000ffff038224 */ /* 0x004fc400078e0008 */
[----:B------:R-:W-:-:S05]  /*117f0*/  @!P0 IMAD.MOV.U32 R2, RZ, RZ, R6 ;  /* 0x000000ffff028224 */ /* 0x000fca00078e0006 */
[----:B------:R3:W2:Y:S02]  /*11800*/  @!P0 LDG.E.U16 R20, [R2.64] ;  /* 0x0000000602148981 */ /* 0x0006a4000c1e1500 */
[----:B---3--:R-:W-:Y:S02]  /*11810*/  @!P0 IMAD.MOV.U32 R3, RZ, RZ, R23 ;  /* 0x000000ffff038224 */ /* 0x008fe400078e0017 */
[----:B----4-:R-:W-:-:S05]  /*11820*/  @!P0 IMAD.MOV.U32 R2, RZ, RZ, R22 ;  /* 0x000000ffff028224 */ /* 0x010fca00078e0016 */
[----:B------:R0:W3:Y:S04]  /*11830*/  @!P0 LDG.E.U16 R19, [R2.64] ;  /* 0x0000000602138981 */ /* 0x0000e8000c1e1500 */
[----:B------:R-:W-:Y:S04]  /*11840*/  STL [R1+0x1c98], R21 ;  /* 0x001c981501007387 */ /* 0x000fe80000100800 */
[----:B------:R-:W4:Y:S01]  /*11850*/  LDL R8, [R1+0x978] ;  /* 0x0009780001087983 */ /* 0x000f220000100800 */
[----:B0-----:R-:W-:Y:S02]  /*11860*/  @!P0 IMAD.MOV.U32 R2, RZ, RZ, R0 ;  /* 0x000000ffff028224 */ /* 0x001fe400078e0000 */
[----:B------:R-:W-:Y:S01]  /*11870*/  @!P0 IMAD.MOV.U32 R3, RZ, RZ, R5 ;  /* 0x000000ffff038224 */ /* 0x000fe200078e0005 */
[----:B------:R-:W4:Y:S04]  /*11880*/  LDL R6, [R1+0x97c] ;  /* 0x00097c0001067983 */ /* 0x000f280000100800 */
[----:B------:R4:W4:Y:S04]  /*11890*/  @!P0 LDG.E.U16 R18, [R2.64] ;  /* 0x0000000602128981 */ /* 0x000928000c1e1500 */
[----:B------:R0:W-:Y:S01]  /*118a0*/  STS.U16 [R28+0xa400], R26 ;  /* 0x00a4001a1c007388 */ /* 0x0001e20000000400 */
[----:B------:R-:W-:-:S03]  /*118b0*/  PRMT R17, RZ, 0x7610, R17 ;  /* 0x00007610ff117816 */ /* 0x000fc60000000011 */
[----:B------:R-:W-:Y:S04]  /*118c0*/  STS.U16 [R28+0xb400], R27 ;  /* 0x00b4001b1c007388 */ /* 0x000fe80000000400 */
[----:B------:R-:W-:Y:S04]  /*118d0*/  STS.U16 [R28+0xc400], R29 ;  /* 0x00c4001d1c007388 */ /* 0x000fe80000000400 */
[----:B------:R1:W-:Y:S04]  /*118e0*/  STS.U16 [R28+0xd400], R7 ;  /* 0x00d400071c007388 */ /* 0x0003e80000000400 */
[----:B------:R0:W-:Y:S04]  /*118f0*/  STS.U16 [R28+0xe400], R9 ;  /* 0x00e400091c007388 */ /* 0x0001e80000000400 */
[----:B--2---:R-:W-:Y:S04]  /*11900*/  STL [R1+0x1c9c], R20 ;  /* 0x001c9c1401007387 */ /* 0x004fe80000100800 */
[----:B------:R-:W2:Y:S04]  /*11910*/  LDL.LU R25, [R1+0x418] ;  /* 0x0004180001197983 */ /* 0x000ea80000300800 */
[----:B---3--:R-:W-:Y:S04]  /*11920*/  STL [R1+0x1ca0], R19 ;  /* 0x001ca01301007387 */ /* 0x008fe80000100800 */
[----:B0-----:R-:W3:Y:S04]  /*11930*/  LDL.LU R26, [R1+0x404] ;  /* 0x00040400011a7983 */ /* 0x001ee80000300800 */
[----:B------:R-:W2:Y:S04]  /*11940*/  LDL R5, [R1+0x958] ;  /* 0x0009580001057983 */ /* 0x000ea80000100800 */
[----:B------:R-:W3:Y:S01]  /*11950*/  LDL R0, [R1+0x95c] ;  /* 0x00095c0001007983 */ /* 0x000ee20000100800 */
[----:B----4-:R-:W-:-:S02]  /*11960*/  @!P0 IMAD.MOV.U32 R2, RZ, RZ, R6 ;  /* 0x000000ffff028224 */ /* 0x010fc400078e0006 */
[----:B------:R-:W-:Y:S01]  /*11970*/  @!P0 IMAD.MOV.U32 R3, RZ, RZ, R8 ;  /* 0x000000ffff038224 */ /* 0x000fe200078e0008 */
[----:B-1----:R-:W4:Y:S04]  /*11980*/  LDL.LU R7, [R1+0x3f4] ;  /* 0x0003f40001077983 */ /* 0x002f280000300800 */
[----:B------:R-:W-:Y:S04]  /*11990*/  STL [R1+0x1ca4], R18 ;  /* 0x001ca41201007387 */ /* 0x000fe80000100800 */
[----:B------:R-:W4:Y:S04]  /*119a0*/  LDL R9, [R1+0x938] ;  /* 0x0009380001097983 */ /* 0x000f280000100800 */
[----:B------:R-:W4:Y:S04]  /*119b0*/  LDL R8, [R1+0x93c] ;  /* 0x00093c0001087983 */ /* 0x000f280000100800 */
[----:B------:R2:W4:Y:S01]  /*119c0*/  @!P0 LDG.E.U16 R17, [R2.64] ;  /* 0x0000000602118981 */ /* 0x000522000c1e1500 */
[----:B------:R-:W-:-:S02]  /*119d0*/  PRMT R16, RZ, 0x7610, R16 ;  /* 0x00007610ff107816 */ /* 0x000fc40000000010 */
[----:B------:R-:W-:Y:S01]  /*119e0*/  PRMT R15, RZ, 0x7610, R15 ;  /* 0x00007610ff0f7816 */ /* 0x000fe2000000000f */
[----:B------:R-:W4:Y:S04]  /*119f0*/  LDL.LU R27, [R1+0x3e0] ;  /* 0x0003e000011b7983 */ /* 0x000f280000300800 */
[----:B------:R0:W-:Y:S01]  /*11a00*/  STS.U16 [R28+0xf400], R10 ;  /* 0x00f4000a1c007388 */ /* 0x0001e20000000400 */
[----:B--2---:R-:W-:Y:S02]  /*11a10*/  @!P0 IMAD.MOV.U32 R3, RZ, RZ, R5 ;  /* 0x000000ffff038224 */ /* 0x004fe400078e0005 */
[----:B---3--:R-:W-:-:S05]  /*11a20*/  @!P0 IMAD.MOV.U32 R2, RZ, RZ, R0 ;  /* 0x000000ffff028224 */ /* 0x008fca00078e0000 */
[----:B------:R4:W2:Y:S02]  /*11a30*/  @!P0 LDG.E.U16 R16, [R2.64] ;  /* 0x0000000602108981 */ /* 0x0008a4000c1e1500 */
[----:B----4-:R-:W-:Y:S02]  /*11a40*/  @!P0 IMAD.MOV.U32 R3, RZ, RZ, R9 ;  /* 0x000000ffff038224 */ /* 0x010fe400078e0009 */
[----:B------:R-:W-:Y:S01]  /*11a50*/  @!P0 IMAD.MOV.U32 R2, RZ, RZ, R8 ;  /* 0x000000ffff028224 */ /* 0x000fe200078e0008 */
[----:B------:R-:W-:Y:S04]  /*11a60*/  STL [R1+0x1ca8], R17 ;  /* 0x001ca81101007387 */ /* 0x000fe80000100800 */
[----:B0-----:R-:W3:Y:S04]  /*11a70*/  LDL R10, [R1+0x918] ;  /* 0x00091800010a7983 */ /* 0x001ee80000100800 */
[----:B------:R-:W4:Y:S04]  /*11a80*/  LDL R6, [R1+0x91c] ;  /* 0x00091c0001067983 */ /* 0x000f280000100800 */
[----:B------:R3:W4:Y:S04]  /*11a90*/  @!P0 LDG.E.U16 R15, [R2.64] ;  /* 0x00000006020f8981 */ /* 0x000728000c1e1500 */
[----:B------:R-:W0:Y:S04]  /*11aa0*/  S2R R29, SR_TID.X ;  /* 0x00000000001d7919 */ /* 0x000e280000002100 */
[----:B------:R-:W4:Y:S04]  /*11ab0*/  LDL.LU R28, [R1+0x3cc] ;  /* 0x0003cc00011c7983 */ /* 0x000f280000300800 */
[----:B------:R-:W4:Y:S04]  /*11ac0*/  LDL R5, [R1+0x8f8] ;  /* 0x0008f80001057983 */ /* 0x000f280000100800 */
[----:B------:R-:W4:Y:S01]  /*11ad0*/  LDL R0, [R1+0x8fc] ;  /* 0x0008fc0001007983 */ /* 0x000f220000100800 */
[----:B0-----:R-:W-:-:S05]  /*11ae0*/  LOP3.LUT R29, R29, 0xff, RZ, 0xc0, !PT ;  /* 0x000000ff1d1d7812 */ /* 0x001fca00078ec0ff */
[----:B------:R-:W-:Y:S01]  /*11af0*/  IMAD.SHL.U32 R29, R29, 0x2, RZ ;  /* 0x000000021d1d7824 */ /* 0x000fe200078e00ff */
[----:B------:R-:W-:-:S04]  /*11b00*/  PRMT R14, RZ, 0x7610, R14 ;  /* 0x00007610ff0e7816 */ /* 0x000fc8000000000e */
[----:B------:R-:W-:Y:S02]  /*11b10*/  LOP3.LUT R20, R29, 0x30, RZ, 0x3c, !PT ;  /* 0x000000301d147812 */ /* 0x000fe400078e3cff */
[----:B------:R-:W4:Y:S04]  /*11b20*/  LDL.LU R29, [R1+0x3b8] ;  /* 0x0003b800011d7983 */ /* 0x000f280000300800 */
[----:B--2---:R-:W-:Y:S04]  /*11b30*/  STL [R1+0x1cac], R16 ;  /* 0x001cac1001007387 */ /* 0x004fe80000100800 */
[----:B------:R-:W2:Y:S04]  /*11b40*/  LDL R9, [R1+0x8d8] ;  /* 0x0008d80001097983 */ /* 0x000ea80000100800 */
[----:B------:R-:W2:Y:S01]  /*11b50*/  LDL R8, [R1+0x8dc] ;  /* 0x0008dc0001087983 */ /* 0x000ea20000100800 */
[----:B---3--:R-:W-:-:S02]  /*11b60*/  @!P0 IMAD.MOV.U32 R3, RZ, RZ, R10 ;  /* 0x000000ffff038224 */ /* 0x008fc400078e000a */
[----:B----4-:R-:W-:Y:S01]  /*11b70*/  @!P0 IMAD.MOV.U32 R2, RZ, RZ, R6 ;  /* 0x000000ffff028224 */ /* 0x010fe200078e0006 */
[----:B------:R-:W-:Y:S04]  /*11b80*/  STL [R1+0x1cb0], R15 ;  /* 0x001cb00f01007387 */ /* 0x000fe80000100800 */
[----:B------:R-:W3:Y:S04]  /*11b90*/  LDL R10, [R1+0x8b8] ;  /* 0x0008b800010a7983 */ /* 0x000ee80000100800 */
[----:B------:R-:W4:Y:S04]  /*11ba0*/  LDL R6, [R1+0x8bc] ;  /* 0x0008bc0001067983 */ /* 0x000f280000100800 */
[----:B------:R0:W4:Y:S01]  /*11bb0*/  @!P0 LDG.E.U16 R14, [R2.64] ;  /* 0x00000006020e8981 */ /* 0x000122000c1e1500 */
[----:B------:R-:W-:Y:S01]  /*11bc0*/  PRMT R4, RZ, 0x7610, R4 ;  /* 0x00007610ff047816 */ /* 0x000fe20000000004 */
[----:B0-----:R-:W-:-:S02]  /*11bd0*/  @!P0 IMAD.MOV.U32 R2, RZ, RZ, R0 ;  /* 0x000000ffff028224 */ /* 0x001fc400078e0000 */
[----:B------:R-:W-:-:S05]  /*11be0*/  @!P0 IMAD.MOV.U32 R3, RZ, RZ, R5 ;  /* 0x000000ffff038224 */ /* 0x000fca00078e0005 */
[----:B------:R0:W4:Y:S02]  /*11bf0*/  @!P0 LDG.E.U16 R4, [R2.64] ;  /* 0x0000000602048981 */ /* 0x000124000c1e1500 */
[----:B0-----:R-:W-:Y:S02]  /*11c00*/  PRMT R3, RZ, 0x7610, R3 ;  /* 0x00007610ff037816 */ /* 0x001fe40000000003 */
[----:B------:R-:W-:-:S04]  /*11c10*/  PRMT R2, RZ, 0x7610, R2 ;  /* 0x00007610ff027816 */ /* 0x000fc80000000002 */
[----:B--2---:R3:W2:Y:S02]  /*11c20*/  @!P0 LDG.E.U16 R3, [R8.64] ;  /* 0x0000000608038981 */ /* 0x0046a4000c1e1500 */
[----:B---3--:R-:W-:Y:S02]  /*11c30*/  @!P0 IMAD.MOV.U32 R9, RZ, RZ, R10 ;  /* 0x000000ffff098224 */ /* 0x008fe400078e000a */
[----:B----4-:R-:W-:Y:S01]  /*11c40*/  @!P0 IMAD.MOV.U32 R8, RZ, RZ, R6 ;  /* 0x000000ffff088224 */ /* 0x010fe200078e0006 */
[----:B------:R-:W-:Y:S04]  /*11c50*/  STL [R1+0x1cb4], R14 ;  /* 0x001cb40e01007387 */ /* 0x000fe80000100800 */
[----:B------:R-:W3:Y:S04]  /*11c60*/  LDL R0, [R1+0x89c] ;  /* 0x00089c0001007983 */ /* 0x000ee80000100800 */
[----:B------:R3:W4:Y:S04]  /*11c70*/  @!P0 LDG.E.U16 R2, [R8.64] ;  /* 0x0000000608028981 */ /* 0x000728000c1e1500 */
[----:B------:R-:W4:Y:S04]  /*11c80*/  LDL R5, [R1+0x898] ;  /* 0x0008980001057983 */ /* 0x000f280000100800 */
[----:B------:R-:W-:Y:S04]  /*11c90*/  STS.U16 [R20+0x600], R25 ;  /* 0x0006001914007388 */ /* 0x000fe80000000400 */
[----:B------:R-:W-:Y:S04]  /*11ca0*/  STS.U16 [R20+0x1600], R26 ;  /* 0x0016001a14007388 */ /* 0x000fe80000000400 */
[----:B------:R0:W-:Y:S04]  /*11cb0*/  STS.U16 [R20+0x2600], R7 ;  /* 0x0026000714007388 */ /* 0x0001e80000000400 */
[----:B0-----:R-:W4:Y:S04]  /*11cc0*/  LDL.LU R7, [R1+0x3ac] ;  /* 0x0003ac0001077983 */ /* 0x001f280000300800 */
[----:B------:R0:W-:Y:S04]  /*11cd0*/  STL [R1+0x1cb8], R4 ;  /* 0x001cb80401007387 */ /* 0x0001e80000100800 */
[----:B--2---:R1:W-:Y:S04]  /*11ce0*/  STL [R1+0x1cbc], R3 ;  /* 0x001cbc0301007387 */ /* 0x0043e80000100800 */
[----:B------:R-:W2:Y:S01]  /*11cf0*/  LDL.LU R10, [R1+0x370] ;  /* 0x00037000010a7983 */ /* 0x000ea20000300800 */
[----:B---3--:R-:W-:-:S03]  /*11d00*/  @!P0 IMAD.MOV.U32 R8, RZ, RZ, R0 ;  /* 0x000000ffff088224 */ /* 0x008fc600078e0000 */
[----:B----4-:R3:W-:Y:S04]  /*11d10*/  STL [R1+0x1cc0], R2 ;  /* 0x001cc00201007387 */ /* 0x0107e80000100800 */
[----:B0-----:R-:W4:Y:S04]  /*11d20*/  LDL R4, [R1+0x878] ;  /* 0x0008780001047983 */ /* 0x001f280000100800 */
[----:B------:R-:W2:Y:S01]  /*11d30*/  LDL R0, [R1+0x87c] ;  /* 0x00087c0001007983 */ /* 0x000ea20000100800 */
[----:B------:R-:W-:Y:S01]  /*11d40*/  PRMT R11, RZ, 0x7610, R11 ;  /* 0x00007610ff0b7816 */ /* 0x000fe2000000000b */
[----:B------:R-:W-:-:S02]  /*11d50*/  @!P0 IMAD.MOV.U32 R9, RZ, RZ, R5 ;  /* 0x000000ffff098224 */ /* 0x000fc400078e0005 */
[----:B-1----:R-:W2:Y:S04]  /*11d60*/  LDL R3, [R1+0x864] ;  /* 0x0008640001037983 */ /* 0x002ea80000100800 */
[----:B---3--:R-:W3:Y:S04]  /*11d70*/  LDL R2, [R1+0xa28] ;  /* 0x000a280001027983 */ /* 0x008ee80000100800 */
[----:B------:R4:W3:Y:S01]  /*11d80*/  @!P0 LDG.E.U16 R11, [R8.64] ;  /* 0x00000006080b8981 */ /* 0x0008e2000c1e1500 */
[----:B------:R-:W-:-:S03]  /*11d90*/  PRMT R12, RZ, 0x7610, R12 ;  /* 0x00007610ff0c7816 */ /* 0x000fc6000000000c */
[----:B------:R-:W3:Y:S04]  /*11da0*/  LDL.LU R14, [R1+0x360] ;  /* 0x00036000010e7983 */ /* 0x000ee80000300800 */
[----:B------:R-:W3:Y:S04]  /*11db0*/  LDL.LU R15, [R1+0x348] ;  /* 0x00034800010f7983 */ /* 0x000ee80000300800 */
[----:B------:R-:W3:Y:S01]  /*11dc0*/  LDL.LU R17, [R1+0x140] ;  /* 0x0001400001117983 */ /* 0x000ee20000300800 */
[----:B------:R-:W-:-:S03]  /*11dd0*/  PRMT R13, RZ, 0x7610, R13 ;  /* 0x00007610ff0d7816 */ /* 0x000fc6000000000d */
[----:B------:R-:W3:Y:S04]  /*11de0*/  LDL.LU R18, [R1+0x124] ;  /* 0x0001240001127983 */ /* 0x000ee80000300800 */
[----:B------:R-:W3:Y:S04]  /*11df0*/  LDL.LU R19, [R1+0x10c] ;  /* 0x00010c0001137983 */ /* 0x000ee80000300800 */
[----:B------:R-:W3:Y:S04]  /*11e00*/  LDL.LU R21, [R1+0xf0] ;  /* 0x0000f00001157983 */ /* 0x000ee80000300800 */
[----:B------:R-:W3:Y:S04]  /*11e10*/  LDL.LU R22, [R1+0xd8] ;  /* 0x0000d80001167983 */ /* 0x000ee80000300800 */
[----:B------:R0:W-:Y:S04]  /*11e20*/  STS.U16 [R20+0x3600], R27 ;  /* 0x0036001b14007388 */ /* 0x0001e80000000400 */
[----:B------:R-:W3:Y:S01]  /*11e30*/  LDL.LU R5, [R1+0xc4] ;  /* 0x0000c40001057983 */ /* 0x000ee20000300800 */
[----:B----4-:R-:W-:-:S02]  /*11e40*/  @!P0 IMAD.MOV.U32 R9, RZ, RZ, R4 ;  /* 0x000000ffff098224 */ /* 0x010fc400078e0004 */
[----:B--2---:R-:W-:Y:S01]  /*11e50*/  @!P0 IMAD.MOV.U32 R8, RZ, RZ, R0 ;  /* 0x000000ffff088224 */ /* 0x004fe200078e0000 */
[----:B------:R1:W-:Y:S04]  /*11e60*/  STS.U16 [R20+0x4600], R28 ;  /* 0x0046001c14007388 */ /* 0x0003e80000000400 */
[----:B------:R3:W2:Y:S04]  /*11e70*/  @!P0 LDG.E.U16 R12, [R8.64] ;  /* 0x00000006080c8981 */ /* 0x0006a8000c1e1500 */
[----:B0-----:R-:W4:Y:S04]  /*11e80*/  LDL.LU R27, [R1+0x430] ;  /* 0x00043000011b7983 */ /* 0x001f280000300800 */
[----:B-1----:R-:W4:Y:S01]  /*11e90*/  LDL.LU R28, [R1+0x420] ;  /* 0x00042000011c7983 */ /* 0x002f220000300800 */
[----:B---3--:R-:W-:-:S02]  /*11ea0*/  @!P0 IMAD.MOV.U32 R8, RZ, RZ, R2 ;  /* 0x000000ffff088224 */ /* 0x008fc400078e0002 */
[----:B------:R-:W-:Y:S01]  /*11eb0*/  @!P0 IMAD.MOV.U32 R9, RZ, RZ, R3 ;  /* 0x000000ffff098224 */ /* 0x000fe200078e0003 */
[----:B------:R-:W-:Y:S04]  /*11ec0*/  STL [R1+0x1cc4], R11 ;  /* 0x001cc40b01007387 */ /* 0x000fe80000100800 */
[----:B------:R-:W3:Y:S04]  /*11ed0*/  LDL.LU R6, [R1+0x40c] ;  /* 0x00040c0001067983 */ /* 0x000ee80000300800 */
[----:B------:R-:W3:Y:S04]  /*11ee0*/  LDL.LU R23, [R1+0x3f8] ;  /* 0x0003f80001177983 */ /* 0x000ee80000300800 */
[----:B------:R-:W3:Y:S04]  /*11ef0*/  @!P0 LDG.E.U16 R13, [R8.64] ;  /* 0x00000006080d8981 */ /* 0x000ee8000c1e1500 */
[----:B------:R-:W3:Y:S04]  /*11f00*/  LDL.LU R24, [R1+0x3e4] ;  /* 0x0003e40001187983 */ /* 0x000ee80000300800 */
[----:B------:R-:W3:Y:S04]  /*11f10*/  LDL.LU R25, [R1+0x3c4] ;  /* 0x0003c40001197983 */ /* 0x000ee80000300800 */
[----:B------:R0:W-:Y:S04]  /*11f20*/  STS.U16 [R20+0x5600], R29 ;  /* 0x0056001d14007388 */ /* 0x0001e80000000400 */
[----:B------:R-:W3:Y:S04]  /*11f30*/  LDL.LU R26, [R1+0x38c] ;  /* 0x00038c00011a7983 */ /* 0x000ee80000300800 */
[----:B0-----:R-:W3:Y:S04]  /*11f40*/  LDL.LU R29, [R1+0x378] ;  /* 0x00037800011d7983 */ /* 0x001ee80000300800 */
[----:B------:R-:W3:Y:S04]  /*11f50*/  LDL.LU R0, [R1+0x35c] ;  /* 0x00035c0001007983 */ /* 0x000ee80000300800 */
[----:B------:R0:W-:Y:S04]  /*11f60*/  STS.U16 [R20+0x6600], R7 ;  /* 0x0066000714007388 */ /* 0x0001e80000000400 */
[----:B------:R1:W-:Y:S04]  /*11f70*/  STS.U16 [R20+0x7600], R10 ;  /* 0x0076000a14007388 */ /* 0x0003e80000000400 */
[----:B------:R-:W0:Y:S04]  /*11f80*/  S2R R16, SR_TID.X ;  /* 0x0000000000107919 */ /* 0x000e280000002100 */
[----:B--2---:R-:W-:Y:S04]  /*11f90*/  STL [R1+0x1cc8], R12 ;  /* 0x001cc80c01007387 */ /* 0x004fe80000100800 */
[----:B0-----:R-:W2:Y:S04]  /*11fa0*/  LDL.LU R7, [R1+0x344] ;  /* 0x0003440001077983 */ /* 0x001ea80000300800 */
[----:B-1----:R-:W2:Y:S01]  /*11fb0*/  LDL.LU R10, [R1+0x138] ;  /* 0x00013800010a7983 */ /* 0x002ea20000300800 */
[----:B------:R-:W-:-:S03]  /*11fc0*/  LOP3.LUT R16, R16, 0xff, RZ, 0xc0, !PT ;  /* 0x000000ff10107812 */ /* 0x000fc600078ec0ff */
[----:B------:R-:W-:Y:S02]  /*11fd0*/  STS.U16 [R20+0x8600], R14 ;  /* 0x0086000e14007388 */ /* 0x000fe40000000400 */
[----:B------:R-:W-:Y:S02]  /*11fe0*/  IMAD.SHL.U32 R4, R16, 0x2, RZ ;  /* 0x0000000210047824 */ /* 0x000fe400078e00ff */
[----:B------:R-:W-:Y:S03]  /*11ff0*/  STS.U16 [R20+0x9600], R15 ;  /* 0x0096000f14007388 */ /* 0x000fe60000000400 */
[C---:B------:R-:W-:Y:S01]  /*12000*/  LOP3.LUT R11, R4.reuse, 0x40, RZ, 0x3c, !PT ;  /* 0x00000040040b7812 */ /* 0x040fe200078e3cff */
[----:B------:R-:W-:Y:S04]  /*12010*/  STS.U16 [R20+0xa600], R17 ;  /* 0x00a6001114007388 */ /* 0x000fe80000000400 */
[----:B------:R-:W-:Y:S04]  /*12020*/  STS.U16 [R20+0xb600], R18 ;  /* 0x00b6001214007388 */ /* 0x000fe80000000400 */
[----:B------:R-:W-:Y:S04]  /*12030*/  STS.U16 [R20+0xc600], R19 ;  /* 0x00c6001314007388 */ /* 0x000fe80000000400 */
[----:B------:R-:W-:Y:S04]  /*12040*/  STS.U16 [R20+0xd600], R21 ;  /* 0x00d6001514007388 */ /* 0x000fe80000000400 */
[----:B------:R-:W-:Y:S04]  /*12050*/  STS.U16 [R20+0xe600], R22 ;  /* 0x00e6001614007388 */ /* 0x000fe80000000400 */
[----:B------:R-:W-:Y:S04]  /*12060*/  STS.U16 [R20+0xf600], R5 ;  /* 0x00f6000514007388 */ /* 0x000fe80000000400 */
[----:B----4-:R0:W-:Y:S04]  /*12070*/  STS.U16 [R11+0x800], R27 ;  /* 0x0008001b0b007388 */ /* 0x0101e80000000400 */
[----:B------:R1:W-:Y:S04]  /*12080*/  STS.U16 [R11+0x1800], R28 ;  /* 0x0018001c0b007388 */ /* 0x0003e80000000400 */
[----:B---3--:R-:W-:Y:S04]  /*12090*/  STS.U16 [R11+0x2800], R6 ;  /* 0x002800060b007388 */ /* 0x008fe80000000400 */
[----:B------:R-:W-:Y:S04]  /*120a0*/  STL [R1+0x1ccc], R13 ;  /* 0x001ccc0d01007387 */ /* 0x000fe80000100800 */
[----:B------:R-:W-:Y:S04]  /*120b0*/  STS.U16 [R11+0x3800], R23 ;  /* 0x003800170b007388 */ /* 0x000fe80000000400 */
[----:B0-----:R-:W3:Y:S04]  /*120c0*/  LDL.LU R27, [R1+0x120] ;  /* 0x00012000011b7983 */ /* 0x001ee80000300800 */
[----:B------:R-:W-:Y:S04]  /*120d0*/  STS.U16 [R11+0x4800], R24 ;  /* 0x004800180b007388 */ /* 0x000fe80000000400 */
[----:B-1----:R-:W4:Y:S04]  /*120e0*/  LDL.LU R28, [R1+0x108] ;  /* 0x00010800011c7983 */ /* 0x002f280000300800 */
[----:B------:R-:W-:Y:S04]  /*120f0*/  STS.U16 [R11+0x5800], R25 ;  /* 0x005800190b007388 */ /* 0x000fe80000000400 */
[----:B------:R-:W-:Y:S04]  /*12100*/  STS.U16 [R11+0x6800], R26 ;  /* 0x0068001a0b007388 */ /* 0x000fe80000000400 */
[----:B------:R-:W4:Y:S04]  /*12110*/  LDL.LU R9, [R1+0xec] ;  /* 0x0000ec0001097983 */ /* 0x000f280000300800 */
[----:B------:R0:W-:Y:S04]  /*12120*/  STS.U16 [R11+0x7800], R29 ;  /* 0x0078001d0b007388 */ /* 0x0001e80000000400 */
[----:B------:R-:W4:Y:S04]  /*12130*/  LDL.LU R12, [R1+0xd4] ;  /* 0x0000d400010c7983 */ /* 0x000f280000300800 */
[----:B0-----:R-:W4:Y:S04]  /*12140*/  LDL.LU R29, [R1+0xc0] ;  /* 0x0000c000011d7983 */ /* 0x001f280000300800 */
[----:B------:R-:W4:Y:S04]  /*12150*/  LDL.LU R2, [R1+0x42c] ;  /* 0x00042c0001027983 */ /* 0x000f280000300800 */
[----:B------:R-:W4:Y:S04]  /*12160*/  LDL.LU R3, [R1+0x41c] ;  /* 0x00041c0001037983 */ /* 0x000f280000300800 */
[----:B------:R-:W4:Y:S04]  /*12170*/  LDL.LU R20, [R1+0x408] ;  /* 0x0004080001147983 */ /* 0x000f280000300800 */
[----:B------:R0:W-:Y:S04]  /*12180*/  STS.U16 [R11+0x8800], R0 ;  /* 0x008800000b007388 */ /* 0x0001e80000000400 */
[----:B0-----:R-:W4:Y:S04]  /*12190*/  LDL.LU R0, [R1+0x3f0] ;  /* 0x0003f00001007983 */ /* 0x001f280000300800 */
[----:B------:R-:W4:Y:S04]  /*121a0*/  LDL.LU R14, [R1+0x3dc] ;  /* 0x0003dc00010e7983 */ /* 0x000f280000300800 */
        /* <DEDUP_REMOVED lines=10> */
[----:B--2---:R0:W-:Y:S04]  /*12250*/  STS.U16 [R11+0x9800], R7 ;  /* 0x009800070b007388 */ /* 0x0041e80000000400 */
[----:B------:R1:W-:Y:S04]  /*12260*/  STS.U16 [R11+0xa800], R10 ;  /* 0x00a8000a0b007388 */ /* 0x0003e80000000400 */
[----:B0-----:R-:W2:Y:S04]  /*12270*/  LDL.LU R7, [R1+0xa8] ;  /* 0x0000a80001077983 */ /* 0x001ea80000300800 */
[----:B-1----:R-:W2:Y:S01]  /*12280*/  LDL.LU R10, [R1+0x428] ;  /* 0x00042800010a7983 */ /* 0x002ea20000300800 */
[----:B------:R-:W-:-:S03]  /*12290*/  LOP3.LUT R4, R4, 0x50, RZ, 0x3c, !PT ;  /* 0x0000005004047812 */ /* 0x000fc600078e3cff */
[----:B------:R-:W2:Y:S04]  /*122a0*/  LDL.LU R24, [R1+0x414] ;  /* 0x0004140001187983 */ /* 0x000ea80000300800 */
[----:B------:R-:W2:Y:S04]  /*122b0*/  LDL.LU R25, [R1+0x400] ;  /* 0x0004000001197983 */ /* 0x000ea80000300800 */
[----:B------:R-:W2:Y:S04]  /*122c0*/  LDL.LU R26, [R1+0x3ec] ;  /* 0x0003ec00011a7983 */ /* 0x000ea80000300800 */
[----:B---3--:R0:W-:Y:S04]  /*122d0*/  STS.U16 [R11+0xb800], R27 ;  /* 0x00b8001b0b007388 */ /* 0x0081e80000000400 */
[----:B----4-:R1:W-:Y:S04]  /*122e0*/  STS.U16 [R11+0xc800], R28 ;  /* 0x00c8001c0b007388 */ /* 0x0103e80000000400 */
[----:B0-----:R-:W3:Y:S04]  /*122f0*/  LDL.LU R27, [R1+0x3d8] ;  /* 0x0003d800011b7983 */ /* 0x001ee80000300800 */
[----:B-1----:R-:W4:Y:S04]  /*12300*/  LDL.LU R28, [R1+0x3bc] ;  /* 0x0003bc00011c7983 */ /* 0x002f280000300800 */
[----:B------:R-:W-:Y:S04]  /*12310*/  STS.U16 [R11+0xd800], R9 ;  /* 0x00d800090b007388 */ /* 0x000fe80000000400 */
[----:B------:R-:W-:Y:S04]  /*12320*/  STS.U16 [R11+0xe800], R12 ;  /* 0x00e8000c0b007388 */ /* 0x000fe80000000400 */
[----:B------:R0:W-:Y:S04]  /*12330*/  STS.U16 [R11+0xf800], R29 ;  /* 0x00f8001d0b007388 */ /* 0x0001e80000000400 */
[----:B------:R-:W-:Y:S04]  /*12340*/  STS.U16 [R4+0xa00], R2 ;  /* 0x000a000204007388 */ /* 0x000fe80000000400 */
[----:B------:R-:W-:Y:S04]  /*12350*/  STS.U16 [R4+0x1a00], R3 ;  /* 0x001a000304007388 */ /* 0x000fe80000000400 */
[----:B------:R1:W-:Y:S04]  /*12360*/  STS.U16 [R4+0x2a00], R20 ;  /* 0x002a001404007388 */ /* 0x0003e80000000400 */
[----:B0-----:R-:W4:Y:S04]  /*12370*/  LDL.LU R29, [R1+0x384] ;  /* 0x00038400011d7983 */ /* 0x001f280000300800 */
[----:B-1----:R-:W0:Y:S04]  /*12380*/  S2R R20, SR_TID.X ;  /* 0x0000000000147919 */ /* 0x002e280000002100 */
[----:B------:R1:W-:Y:S04]  /*12390*/  STS.U16 [R4+0x3a00], R0 ;  /* 0x003a000004007388 */ /* 0x0003e80000000400 */
[----:B------:R-:W-:Y:S04]  /*123a0*/  STS.U16 [R4+0x4a00], R14 ;  /* 0x004a000e04007388 */ /* 0x000fe80000000400 */
[----:B------:R-:W-:Y:S04]  /*123b0*/  STS.U16 [R4+0x5a00], R15 ;  /* 0x005a000f04007388 */ /* 0x000fe80000000400 */
[----:B-1----:R-:W4:Y:S01]  /*123c0*/  LDL.LU R0, [R1+0x36c] ;  /* 0x00036c0001007983 */ /* 0x002f220000300800 */
[----:B0-----:R-:W-:-:S03]  /*123d0*/  LOP3.LUT R20, R20, 0xff, RZ, 0xc0, !PT ;  /* 0x000000ff14147812 */ /* 0x001fc600078ec0ff */
[----:B------:R-:W-:Y:S02]  /*123e0*/  STS.U16 [R4+0x6a00], R16 ;  /* 0x006a001004007388 */ /* 0x000fe40000000400 */
[----:B------:R-:W-:Y:S02]  /*123f0*/  IMAD.SHL.U32 R2, R20, 0x2, RZ ;  /* 0x0000000214027824 */ /* 0x000fe400078e00ff */
[----:B------:R-:W-:Y:S04]  /*12400*/  STS.U16 [R4+0x7a00], R17 ;  /* 0x007a001104007388 */ /* 0x000fe80000000400 */
[----:B------:R-:W-:Y:S01]  /*12410*/  STS.U16 [R4+0x8a00], R18 ;  /* 0x008a001204007388 */ /* 0x000fe20000000400 */
[----:B------:R-:W-:-:S03]  /*12420*/  LOP3.LUT R3, R2, 0x60, RZ, 0x3c, !PT ;  /* 0x0000006002037812 */ /* 0x000fc600078e3cff */
[----:B------:R-:W-:Y:S04]  /*12430*/  STS.U16 [R4+0x9a00], R19 ;  /* 0x009a001304007388 */ /* 0x000fe80000000400 */
[----:B------:R-:W-:Y:S04]  /*12440*/  STS.U16 [R4+0xaa00], R21 ;  /* 0x00aa001504007388 */ /* 0x000fe80000000400 */
[----:B------:R-:W-:Y:S04]  /*12450*/  STS.U16 [R4+0xba00], R22 ;  /* 0x00ba001604007388 */ /* 0x000fe80000000400 */
[----:B------:R-:W-:Y:S04]  /*12460*/  STS.U16 [R4+0xca00], R5 ;  /* 0x00ca000504007388 */ /* 0x000fe80000000400 */
[----:B------:R-:W-:Y:S04]  /*12470*/  STS.U16 [R4+0xda00], R6 ;  /* 0x00da000604007388 */ /* 0x000fe80000000400 */
[----:B------:R-:W-:Y:S04]  /*12480*/  STS.U16 [R4+0xea00], R23 ;  /* 0x00ea001704007388 */ /* 0x000fe80000000400 */
[----:B--2---:R0:W-:Y:S04]  /*12490*/  STS.U16 [R4+0xfa00], R7 ;  /* 0x00fa000704007388 */ /* 0x0041e80000000400 */
[----:B------:R1:W-:Y:S04]  /*124a0*/  STS.U16 [R3+0xc00], R10 ;  /* 0x000c000a03007388 */ /* 0x0003e80000000400 */
[----:B0-----:R-:W2:Y:S04]  /*124b0*/  LDL.LU R7, [R1+0x354] ;  /* 0x0003540001077983 */ /* 0x001ea80000300800 */
[----:B-1----:R-:W2:Y:S04]  /*124c0*/  LDL.LU R10, [R1+0x148] ;  /* 0x00014800010a7983 */ /* 0x002ea80000300800 */
[----:B------:R-:W2:Y:S04]  /*124d0*/  LDL.LU R13, [R1+0x130] ;  /* 0x00013000010d7983 */ /* 0x000ea80000300800 */
        /* <DEDUP_REMOVED lines=13> */
[----:B------:R0:W-:Y:S04]  /*125b0*/  STS.U16 [R3+0x1c00], R24 ;  /* 0x001c001803007388 */ /* 0x0001e80000000400 */
[----:B------:R-:W2:Y:S04]  /*125c0*/  LDL.LU R22, [R1+0x350] ;  /* 0x0003500001167983 */ /* 0x000ea80000300800 */
[----:B------:R-:W-:Y:S04]  /*125d0*/  STS.U16 [R3+0x2c00], R25 ;  /* 0x002c001903007388 */ /* 0x000fe80000000400 */
[----:B------:R-:W2:Y:S04]  /*125e0*/  LDL.LU R5, [R1+0x144] ;  /* 0x0001440001057983 */ /* 0x000ea80000300800 */
[----:B------:R-:W-:Y:S04]  /*125f0*/  STS.U16 [R3+0x3c00], R26 ;  /* 0x003c001a03007388 */ /* 0x000fe80000000400 */
[----:B------:R-:W2:Y:S04]  /*12600*/  LDL.LU R6, [R1+0x12c] ;  /* 0x00012c0001067983 */ /* 0x000ea80000300800 */
[----:B---3--:R-:W-:Y:S04]  /*12610*/  STS.U16 [R3+0x4c00], R27 ;  /* 0x004c001b03007388 */ /* 0x008fe80000000400 */
[----:B------:R-:W3:Y:S04]  /*12620*/  LDL.LU R23, [R1+0x114] ;  /* 0x0001140001177983 */ /* 0x000ee80000300800 */
[----:B----4-:R1:W-:Y:S04]  /*12630*/  STS.U16 [R3+0x5c00], R28 ;  /* 0x005c001c03007388 */ /* 0x0103e80000000400 */
[----:B0-----:R-:W4:Y:S04]  /*12640*/  LDL.LU R24, [R1+0xf8] ;  /* 0x0000f80001187983 */ /* 0x001f280000300800 */
[----:B------:R0:W-:Y:S04]  /*12650*/  STS.U16 [R3+0x6c00], R29 ;  /* 0x006c001d03007388 */ /* 0x0001e80000000400 */
[----:B-1----:R-:W4:Y:S04]  /*12660*/  LDL.LU R28, [R1+0xe0] ;  /* 0x0000e000011c7983 */ /* 0x002f280000300800 */
[----:B------:R1:W-:Y:S04]  /*12670*/  STS.U16 [R3+0x7c00], R0 ;  /* 0x007c000003007388 */ /* 0x0003e80000000400 */
[----:B0-----:R-:W4:Y:S04]  /*12680*/  LDL.LU R29, [R1+0xc8] ;  /* 0x0000c800011d7983 */ /* 0x001f280000300800 */
[----:B-1----:R-:W4:Y:S01]  /*12690*/  LDL.LU R0, [R1+0xa0] ;  /* 0x0000a00001007983 */ /* 0x002f220000300800 */
[----:B------:R-:W-:-:S03]  /*126a0*/  LOP3.LUT R2, R2, 0x70, RZ, 0x3c, !PT ;  /* 0x0000007002027812 */ /* 0x000fc600078e3cff */
[----:B------:R-:W4:Y:S04]  /*126b0*/  LDL.LU R25, [R1+0x98] ;  /* 0x0000980001197983 */ /* 0x000f280000300800 */
[----:B------:R-:W4:Y:S04]  /*126c0*/  LDL.LU R26, [R1+0x90] ;  /* 0x00009000011a7983 */ /* 0x000f280000300800 */
[----:B------:R-:W4:Y:S04]  /*126d0*/  LDL.LU R27, [R1+0x8c] ;  /* 0x00008c00011b7983 */ /* 0x000f280000300800 */
[----:B--2---:R0:W-:Y:S04]  /*126e0*/  STS.U16 [R3+0x8c00], R7 ;  /* 0x008c000703007388 */ /* 0x0041e80000000400 */
[----:B------:R1:W-:Y:S04]  /*126f0*/  STS.U16 [R3+0x9c00], R10 ;  /* 0x009c000a03007388 */ /* 0x0003e80000000400 */
[----:B------:R-:W-:Y:S04]  /*12700*/  STS.U16 [R3+0xac00], R13 ;  /* 0x00ac000d03007388 */ /* 0x000fe80000000400 */
[----:B0-----:R-:W2:Y:S04]  /*12710*/  LDL.LU R7, [R1+0x88] ;  /* 0x0000880001077983 */ /* 0x001ea80000300800 */
[----:B------:R-:W-:Y:S04]  /*12720*/  STS.U16 [R3+0xbc00], R8 ;  /* 0x00bc000803007388 */ /* 0x000fe80000000400 */
[----:B-1----:R-:W2:Y:S04]  /*12730*/  LDL.LU R10, [R1+0x84] ;  /* 0x00008400010a7983 */ /* 0x002ea80000300800 */
[----:B------:R-:W-:Y:S04]  /*12740*/  STS.U16 [R3+0xcc00], R9 ;  /* 0x00cc000903007388 */ /* 0x000fe80000000400 */
[----:B------:R-:W-:Y:S04]  /*12750*/  STS.U16 [R3+0xdc00], R12 ;  /* 0x00dc000c03007388 */ /* 0x000fe80000000400 */
[----:B------:R-:W-:Y:S04]  /*12760*/  STS.U16 [R3+0xec00], R11 ;  /* 0x00ec000b03007388 */ /* 0x000fe80000000400 */
[----:B------:R-:W-:Y:S04]  /*12770*/  STS.U16 [R3+0xfc00], R4 ;  /* 0x00fc000403007388 */ /* 0x000fe80000000400 */
[----:B------:R0:W-:Y:S04]  /*12780*/  STS.U16 [R2+0xe00], R15 ;  /* 0x000e000f02007388 */ /* 0x0001e80000000400 */
[----:B0-----:R-:W2:Y:S04]  /*12790*/  LDL R15, [R1+0x394] ;  /* 0x00039400010f7983 */ /* 0x001ea80000100800 */
[----:B------:R-:W-:Y:S01]  /*127a0*/  STS.U16 [R2+0x1e00], R14 ;  /* 0x001e000e02007388 */ /* 0x000fe20000000400 */
[----:B------:R-:W-:Y:S02]  /*127b0*/  STS.U16 [R2+0x2e00], R16 ;  /* 0x002e001002007388 */ /* 0x000fe40000000400 */
[----:B------:R-:W-:Y:S01]  /*127c0*/  STS.U16 [R2+0x3e00], R17 ;  /* 0x003e001102007388 */ /* 0x000fe20000000400 */
[----:B------:R-:W-:Y:S04]  /*127d0*/  STS.U16 [R2+0x4e00], R18 ;  /* 0x004e001202007388 */ /* 0x000fe80000000400 */
[----:B------:R-:W-:Y:S04]  /*127e0*/  STS.U16 [R2+0x5e00], R19 ;  /* 0x005e001302007388 */ /* 0x000fe80000000400 */
[----:B------:R-:W-:Y:S04]  /*127f0*/  STS.U16 [R2+0x6e00], R20 ;  /* 0x006e001402007388 */ /* 0x000fe80000000400 */
[----:B------:R-:W-:Y:S04]  /*12800*/  STS.U16 [R2+0x7e00], R21 ;  /* 0x007e001502007388 */ /* 0x000fe80000000400 */
[----:B------:R-:W-:Y:S04]  /*12810*/  STS.U16 [R2+0x8e00], R22 ;  /* 0x008e001602007388 */ /* 0x000fe80000000400 */
[----:B------:R-:W-:Y:S04]  /*12820*/  STS.U16 [R2+0x9e00], R5 ;  /* 0x009e000502007388 */ /* 0x000fe80000000400 */
[----:B------:R-:W-:Y:S04]  /*12830*/  STS.U16 [R2+0xae00], R6 ;  /* 0x00ae000602007388 */ /* 0x000fe80000000400 */
[----:B---3--:R-:W-:Y:S04]  /*12840*/  STS.U16 [R2+0xbe00], R23 ;  /* 0x00be001702007388 */ /* 0x008fe80000000400 */
[----:B----4-:R-:W-:Y:S04]  /*12850*/  STS.U16 [R2+0xce00], R24 ;  /* 0x00ce001802007388 */ /* 0x010fe80000000400 */
[----:B------:R0:W-:Y:S04]  /*12860*/  STS.U16 [R2+0xde00], R28 ;  /* 0x00de001c02007388 */ /* 0x0001e80000000400 */
[----:B------:R1:W-:Y:S04]  /*12870*/  STS.U16 [R2+0xee00], R29 ;  /* 0x00ee001d02007388 */ /* 0x0003e80000000400 */
[----:B0-----:R-:W3:Y:S04]  /*12880*/  LDL.LU R28, [R1+0x80] ;  /* 0x00008000011c7983 */ /* 0x001ee80000300800 */
[----:B------:R0:W-:Y:S04]  /*12890*/  STS.U16 [R2+0xfe00], R0 ;  /* 0x00fe000002007388 */ /* 0x0001e80000000400 */
[----:B-1----:R-:W3:Y:S04]  /*128a0*/  LDL.LU R29, [R1+0x78] ;  /* 0x00007800011d7983 */ /* 0x002ee80000300800 */
[----:B0-----:R-:W3:Y:S01]  /*128b0*/  LDL.LU R0, [R1+0x74] ;  /* 0x0000740001007983 */ /* 0x001ee20000300800 */
[----:B------:R-:W3:Y:S02]  /*128c0*/  LDL.LU R13, [R1+0x70] ;  /* 0x00007000010d7983 */ /* 0x000ee40000300800 */
[----:B------:R-:W3:Y:S02]  /*128d0*/  LDL.LU R12, [R1+0x6c] ;  /* 0x00006c00010c7983 */ /* 0x000ee40000300800 */
[----:B------:R-:W3:Y:S01]  /*128e0*/  LDL.LU R11, [R1+0x68] ;  /* 0x00006800010b7983 */ /* 0x000ee20000300800 */
[----:B------:R-:W3:Y:S01]  /*128f0*/  LDL.LU R2, [R1+0x64] ;  /* 0x0000640001027983 */ /* 0x000ee20000300800 */
        /* <DEDUP_REMOVED lines=13> */
[----:B------:R-:W3:Y:S01]  /*129d0*/  LDL.LU R24, [R1+0x2c] ;  /* 0x00002c0001187983 */ /* 0x000ee20000300800 */
[----:B--2---:R0:W-:Y:S01]  /*129e0*/  STS.U16 [R15+0x10000], R25 ;  /* 0x010000190f007388 */ /* 0x0041e20000000400 */
[----:B------:R1:W-:Y:S02]  /*129f0*/  STS.U16 [R15+0x10800], R26 ;  /* 0x0108001a0f007388 */ /* 0x0003e40000000400 */
[----:B------:R-:W-:Y:S02]  /*12a00*/  STS.U16 [R15+0x11000], R27 ;  /* 0x0110001b0f007388 */ /* 0x000fe40000000400 */
[----:B------:R2:W-:Y:S01]  /*12a10*/  STS.U16 [R15+0x11800], R7 ;  /* 0x011800070f007388 */ /* 0x0005e20000000400 */
[----:B------:R2:W-:Y:S04]  /*12a20*/  STS.U16 [R15+0x12000], R10 ;  /* 0x0120000a0f007388 */ /* 0x0005e80000000400 */
[----:B0-----:R-:W4:Y:S01]  /*12a30*/  LDL.LU R25, [R1+0x28] ;  /* 0x0000280001197983 */ /* 0x001f220000300800 */
[----:B-1----:R-:W4:Y:S02]  /*12a40*/  LDL.LU R26, [R1+0x24] ;  /* 0x00002400011a7983 */ /* 0x002f240000300800 */
[----:B--2---:R-:W2:Y:S01]  /*12a50*/  LDL.LU R7, [R1+0x20] ;  /* 0x0000200001077983 */ /* 0x004ea20000300800 */
[----:B------:R-:W2:Y:S01]  /*12a60*/  LDL.LU R10, [R1+0x1c] ;  /* 0x00001c00010a7983 */ /* 0x000ea20000300800 */
[----:B------:R-:W2:Y:S03]  /*12a70*/  LDL R27, [R1+0xa44] ;  /* 0x000a4400011b7983 */ /* 0x000ea60000100800 */
[----:B---3--:R0:W-:Y:S04]  /*12a80*/  STS.U16 [R15+0x12800], R28 ;  /* 0x0128001c0f007388 */ /* 0x0081e80000000400 */
[----:B------:R1:W-:Y:S04]  /*12a90*/  STS.U16 [R15+0x13000], R29 ;  /* 0x0130001d0f007388 */ /* 0x0003e80000000400 */
[----:B0-----:R-:W3:Y:S04]  /*12aa0*/  LDL.LU R28, [R1+0x18] ;  /* 0x00001800011c7983 */ /* 0x001ee80000300800 */
[----:B------:R0:W-:Y:S01]  /*12ab0*/  STS.U16 [R15+0x13800], R0 ;  /* 0x013800000f007388 */ /* 0x0001e20000000400 */
[----:B------:R0:W-:Y:S03]  /*12ac0*/  STS.U16 [R15+0x14000], R13 ;  /* 0x0140000d0f007388 */ /* 0x0001e60000000400 */
[----:B-1----:R-:W3:Y:S01]  /*12ad0*/  LDL.LU R29, [R1+0x14] ;  /* 0x00001400011d7983 */ /* 0x002ee20000300800 */
[----:B------:R1:W-:Y:S02]  /*12ae0*/  STS.U16 [R15+0x14800], R12 ;  /* 0x0148000c0f007388 */ /* 0x0003e40000000400 */
[----:B------:R1:W-:Y:S01]  /*12af0*/  STS.U16 [R15+0x15000], R11 ;  /* 0x0150000b0f007388 */ /* 0x0003e20000000400 */
[----:B0-----:R-:W3:Y:S01]  /*12b00*/  LDL.LU R0, [R1+0x10] ;  /* 0x0000100001007983 */ /* 0x001ee20000300800 */
[----:B------:R-:W3:Y:S02]  /*12b10*/  LDL.LU R8, [R1+0x8] ;  /* 0x0000080001087983 */ /* 0x000ee40000300800 */
[----:B------:R-:W3:Y:S02]  /*12b20*/  LDL.LU R9, [R1+0x4] ;  /* 0x0000040001097983 */ /* 0x000ee40000300800 */
[----:B------:R-:W3:Y:S01]  /*12b30*/  LDL.LU R13, [R1+0x1ccc] ;  /* 0x001ccc00010d7983 */ /* 0x000ee20000300800 */
[----:B------:R0:W-:Y:S04]  /*12b40*/  STS.U16 [R15+0x15800], R2 ;  /* 0x015800020f007388 */ /* 0x0001e80000000400 */
[----:B-1----:R-:W3:Y:S01]  /*12b50*/  LDL.LU R12, [R1+0x1cc8] ;  /* 0x001cc800010c7983 */ /* 0x002ee20000300800 */
[----:B------:R-:W3:Y:S02]  /*12b60*/  LDL.LU R11, [R1+0x1cc4] ;  /* 0x001cc400010b7983 */ /* 0x000ee40000300800 */
[----:B------:R1:W-:Y:S02]  /*12b70*/  STS.U16 [R15+0x16000], R3 ;  /* 0x016000030f007388 */ /* 0x0003e40000000400 */
[----:B------:R1:W-:Y:S01]  /*12b80*/  STS.U16 [R15+0x16800], R4 ;  /* 0x016800040f007388 */ /* 0x0003e20000000400 */
[----:B------:R1:W-:Y:S01]  /*12b90*/  STS.U16 [R15+0x17000], R14 ;  /* 0x0170000e0f007388 */ /* 0x0003e20000000400 */
[----:B------:R1:W-:Y:S03]  /*12ba0*/  STS.U16 [R15+0x17800], R16 ;  /* 0x017800100f007388 */ /* 0x0003e60000000400 */
[----:B0-----:R-:W3:Y:S01]  /*12bb0*/  LDL.LU R2, [R1+0x1cc0] ;  /* 0x001cc00001027983 */ /* 0x001ee20000300800 */
[----:B-1----:R-:W3:Y:S03]  /*12bc0*/  LDL.LU R3, [R1+0x1cbc] ;  /* 0x001cbc0001037983 */ /* 0x002ee60000300800 */
[----:B------:R-:W3:Y:S01]  /*12bd0*/  LDL.LU R4, [R1+0x1cb8] ;  /* 0x001cb80001047983 */ /* 0x000ee20000300800 */
[----:B------:R-:W3:Y:S02]  /*12be0*/  LDL.LU R14, [R1+0x1cb4] ;  /* 0x001cb400010e7983 */ /* 0x000ee40000300800 */
[----:B------:R-:W3:Y:S02]  /*12bf0*/  LDL.LU R15, [R1+0x1cb0] ;  /* 0x001cb000010f7983 */ /* 0x000ee40000300800 */
[----:B------:R-:W3:Y:S01]  /*12c00*/  LDL.LU R16, [R1+0x1cac] ;  /* 0x001cac0001107983 */ /* 0x000ee20000300800 */
[----:B--2---:R0:W-:Y:S01]  /*12c10*/  STS.U16 [R27+0x10200], R17 ;  /* 0x010200111b007388 */ /* 0x0041e20000000400 */
[----:B------:R1:W-:Y:S02]  /*12c20*/  STS.U16 [R27+0x10a00], R18 ;  /* 0x010a00121b007388 */ /* 0x0003e40000000400 */
[----:B------:R2:W-:Y:S02]  /*12c30*/  STS.U16 [R27+0x11200], R19 ;  /* 0x011200131b007388 */ /* 0x0005e40000000400 */
[----:B------:R4:W-:Y:S01]  /*12c40*/  STS.U16 [R27+0x11a00], R20 ;  /* 0x011a00141b007388 */ /* 0x0009e20000000400 */
[----:B------:R4:W-:Y:S01]  /*12c50*/  STS.U16 [R27+0x12200], R21 ;  /* 0x012200151b007388 */ /* 0x0009e20000000400 */
[----:B------:R4:W-:Y:S03]  /*12c60*/  STS.U16 [R27+0x12a00], R22 ;  /* 0x012a00161b007388 */ /* 0x0009e60000000400 */
[----:B0-----:R-:W3:Y:S01]  /*12c70*/  LDL.LU R17, [R1+0x1ca8] ;  /* 0x001ca80001117983 */ /* 0x001ee20000300800 */
[----:B-1----:R-:W3:Y:S02]  /*12c80*/  LDL.LU R18, [R1+0x1ca4] ;  /* 0x001ca40001127983 */ /* 0x002ee40000300800 */
[----:B--2---:R-:W2:Y:S02]  /*12c90*/  LDL.LU R19, [R1+0x1ca0] ;  /* 0x001ca00001137983 */ /* 0x004ea40000300800 */
[----:B----4-:R-:W4:Y:S01]  /*12ca0*/  LDL.LU R20, [R1+0x1c9c] ;  /* 0x001c9c0001147983 */ /* 0x010f220000300800 */
[----:B------:R-:W2:Y:S01]  /*12cb0*/  LDL.LU R21, [R1+0x1c98] ;  /* 0x001c980001157983 */ /* 0x000ea20000300800 */
[----:B------:R-:W2:Y:S03]  /*12cc0*/  LDL.LU R22, [R1+0x1c94] ;  /* 0x001c940001167983 */ /* 0x000ea60000300800 */
[----:B------:R0:W-:Y:S01]  /*12cd0*/  STS.U16 [R27+0x13200], R5 ;  /* 0x013200051b007388 */ /* 0x0001e20000000400 */
[----:B------:R1:W-:Y:S02]  /*12ce0*/  STS.U16 [R27+0x13a00], R6 ;  /* 0x013a00061b007388 */ /* 0x0003e40000000400 */
[----:B------:R1:W-:Y:S02]  /*12cf0*/  STS.U16 [R27+0x14200], R23 ;  /* 0x014200171b007388 */ /* 0x0003e40000000400 */
[----:B------:R1:W-:Y:S01]  /*12d00*/  STS.U16 [R27+0x14a00], R24 ;  /* 0x014a00181b007388 */ /* 0x0003e20000000400 */
[----:B------:R1:W-:Y:S01]  /*12d10*/  STS.U16 [R27+0x15200], R25 ;  /* 0x015200191b007388 */ /* 0x0003e20000000400 */
[----:B------:R1:W-:Y:S03]  /*12d20*/  STS.U16 [R27+0x15a00], R26 ;  /* 0x015a001a1b007388 */ /* 0x0003e60000000400 */
[----:B0-----:R-:W2:Y:S01]  /*12d30*/  LDL.LU R5, [R1+0x1c90] ;  /* 0x001c900001057983 */ /* 0x001ea20000300800 */
[----:B-1----:R-:W2:Y:S03]  /*12d40*/  LDL.LU R6, [R1+0x1c8c] ;  /* 0x001c8c0001067983 */ /* 0x002ea60000300800 */
[----:B------:R-:W2:Y:S01]  /*12d50*/  LDL.LU R23, [R1+0x1c88] ;  /* 0x001c880001177983 */ /* 0x000ea20000300800 */
[----:B------:R-:W2:Y:S03]  /*12d60*/  LDL.LU R24, [R1+0x1c84] ;  /* 0x001c840001187983 */ /* 0x000ea60000300800 */
[----:B------:R-:W2:Y:S01]  /*12d70*/  LDL.LU R25, [R1+0x1c80] ;  /* 0x001c800001197983 */ /* 0x000ea20000300800 */
[----:B------:R-:W2:Y:S03]  /*12d80*/  LDL.LU R26, [R1+0x1c7c] ;  /* 0x001c7c00011a7983 */ /* 0x000ea60000300800 */
[----:B------:R0:W-:Y:S01]  /*12d90*/  STS.U16 [R27+0x16200], R7 ;  /* 0x016200071b007388 */ /* 0x0001e20000000400 */
[----:B------:R1:W-:Y:S03]  /*12da0*/  STS.U16 [R27+0x16a00], R10 ;  /* 0x016a000a1b007388 */ /* 0x0003e60000000400 */
[----:B0-----:R-:W2:Y:S01]  /*12db0*/  LDL.LU R7, [R1+0x1c78] ;  /* 0x001c780001077983 */ /* 0x001ea20000300800 */
[----:B-1----:R-:W2:Y:S03]  /*12dc0*/  LDL.LU R10, [R1+0x1c74] ;  /* 0x001c7400010a7983 */ /* 0x002ea60000300800 */
[----:B--2---:R0:W-:Y:S04]  /*12dd0*/  STS.U16 [R27+0x17200], R10 ;  /* 0x0172000a1b007388 */ /* 0x0041e80000000400 */
[----:B0-----:R-:W3:Y:S01]  /*12de0*/  LDL R10, [R1+0xa40] ;  /* 0x000a4000010a7983 */ /* 0x001ee20000100800 */
[----:B------:R0:W-:Y:S03]  /*12df0*/  STS.U16 [R27+0x17a00], R7 ;  /* 0x017a00071b007388 */ /* 0x0001e60000000400 */
[----:B0-----:R-:W2:Y:S01]  /*12e00*/  LDL.LU R27, [R1+0x1c70] ;  /* 0x001c7000011b7983 */ /* 0x001ea20000300800 */
[----:B------:R-:W2:Y:S03]  /*12e10*/  LDL.LU R7, [R1+0xc] ;  /* 0x00000c0001077983 */ /* 0x000ea60000300800 */
[----:B---3--:R0:W-:Y:S01]  /*12e20*/  STS.U16 [R10+0x10400], R28 ;  /* 0x0104001c0a007388 */ /* 0x0081e20000000400 */
[----:B------:R1:W-:Y:S02]  /*12e30*/  STS.U16 [R10+0x10c00], R29 ;  /* 0x010c001d0a007388 */ /* 0x0003e40000000400 */
[----:B------:R3:W-:Y:S01]  /*12e40*/  STS.U16 [R10+0x11400], R0 ;  /* 0x011400000a007388 */ /* 0x0007e20000000400 */
[----:B0-----:R-:W4:Y:S01]  /*12e50*/  LDL.LU R28, [R1+0x1c6c] ;  /* 0x001c6c00011c7983 */ /* 0x001f220000300800 */
[----:B-1----:R-:W4:Y:S02]  /*12e60*/  LDL.LU R29, [R1+0x1c68] ;  /* 0x001c6800011d7983 */ /* 0x002f240000300800 */
[----:B---3--:R-:W3:Y:S01]  /*12e70*/  LDL.LU R0, [R1+0x1c64] ;  /* 0x001c640001007983 */ /* 0x008ee20000300800 */
[----:B--2---:R-:W-:Y:S01]  /*12e80*/  STS.U16 [R10+0x11c00], R7 ;  /* 0x011c00070a007388 */ /* 0x004fe20000000400 */
[----:B------:R-:W-:Y:S02]  /*12e90*/  STS.U16 [R10+0x12400], R8 ;  /* 0x012400080a007388 */ /* 0x000fe40000000400 */
[----:B------:R0:W-:Y:S02]  /*12ea0*/  STS.U16 [R10+0x12c00], R9 ;  /* 0x012c00090a007388 */ /* 0x0001e40000000400 */
[----:B0-----:R-:W0:Y:S04]  /*12eb0*/  S2R R9, SR_TID.X ;  /* 0x0000000000097919 */ /* 0x001e280000002100 */
[----:B---3--:R1:W-:Y:S04]  /*12ec0*/  STS.U16 [R10+0x13400], R0 ;  /* 0x013400000a007388 */ /* 0x0083e80000000400 */
[----:B-1----:R-:W2:Y:S01]  /*12ed0*/  LDL.LU R0, [R1+0x1c60] ;  /* 0x001c600001007983 */ /* 0x002ea20000300800 */
[----:B0-----:R-:W-:Y:S01]  /*12ee0*/  LOP3.LUT R7, R9, 0x7f, RZ, 0xc0, !PT ;  /* 0x0000007f09077812 */ /* 0x001fe200078ec0ff */
[----:B------:R-:W-:-:S02]  /*12ef0*/  SHF.R.S32.HI R9, RZ, 0x7, R9 ;  /* 0x00000007ff097819 */ /* 0x000fc40000011409 */
[----:B----4-:R-:W-:Y:S01]  /*12f00*/  STS.U16 [R10+0x13c00], R29 ;  /* 0x013c001d0a007388 */ /* 0x010fe20000000400 */
[----:B------:R-:W3:Y:S01]  /*12f10*/  LDL R8, [R1+0x390] ;  /* 0x0003900001087983 */ /* 0x000ee20000100800 */
[----:B------:R-:W-:Y:S01]  /*12f20*/  IMAD.SHL.U32 R7, R7, 0x2, RZ ;  /* 0x0000000207077824 */ /* 0x000fe200078e00ff */
[----:B------:R-:W-:Y:S02]  /*12f30*/  SGXT R9, R9, 0x1 ;  /* 0x000000010909781a */ /* 0x000fe40000000200 */
[----:B------:R-:W-:Y:S01]  /*12f40*/  STS.U16 [R10+0x14400], R28 ;  /* 0x0144001c0a007388 */ /* 0x000fe20000000400 */
[----:B------:R-:W-:Y:S01]  /*12f50*/  STS.U16 [R10+0x14c00], R27 ;  /* 0x014c001b0a007388 */ /* 0x000fe20000000400 */
[----:B------:R-:W-:Y:S02]  /*12f60*/  LOP3.LUT R7, R7, 0x110, R9, 0x78, !PT ;  /* 0x0000011007077812 */ /* 0x000fe400078e7809 */
[----:B------:R-:W-:Y:S01]  /*12f70*/  STS.U16 [R10+0x15400], R26 ;  /* 0x0154001a0a007388 */ /* 0x000fe20000000400 */
[----:B------:R-:W-:Y:S02]  /*12f80*/  STS.U16 [R10+0x15c00], R25 ;  /* 0x015c00190a007388 */ /* 0x000fe40000000400 */
[----:B------:R-:W-:Y:S01]  /*12f90*/  STS.U16 [R10+0x16400], R24 ;  /* 0x016400180a007388 */ /* 0x000fe20000000400 */
[----:B------:R-:W-:Y:S01]  /*12fa0*/  LOP3.LUT R7, R7, 0x60, RZ, 0x3c, !PT ;  /* 0x0000006007077812 */ /* 0x000fe200078e3cff */
[----:B------:R-:W-:Y:S01]  /*12fb0*/  STS.U16 [R10+0x16c00], R23 ;  /* 0x016c00170a007388 */ /* 0x000fe20000000400 */
[----:B------:R-:W-:Y:S02]  /*12fc0*/  STS.U16 [R10+0x17400], R6 ;  /* 0x017400060a007388 */ /* 0x000fe40000000400 */
[----:B------:R-:W-:Y:S01]  /*12fd0*/  STS.U16 [R10+0x17c00], R5 ;  /* 0x017c00050a007388 */ /* 0x000fe20000000400 */
[----:B--2---:R0:W-:Y:S04]  /*12fe0*/  STS.U16 [R7+0x17e00], R0 ;  /* 0x017e000007007388 */ /* 0x0041e80000000400 */
[----:B0-----:R-:W2:Y:S01]  /*12ff0*/  LDL R0, [R1+0x398] ;  /* 0x0003980001007983 */ /* 0x001ea20000100800 */
[----:B------:R-:W-:Y:S02]  /*13000*/  STS.U16 [R7+0x10600], R22 ;  /* 0x0106001607007388 */ /* 0x000fe40000000400 */
[----:B------:R-:W-:Y:S02]  /*13010*/  STS.U16 [R7+0x10e00], R21 ;  /* 0x010e001507007388 */ /* 0x000fe40000000400 */
[----:B------:R-:W-:Y:S01]  /*13020*/  STS.U16 [R7+0x11600], R20 ;  /* 0x0116001407007388 */ /* 0x000fe20000000400 */
[----:B------:R-:W-:Y:S01]  /*13030*/  STS.U16 [R7+0x11e00], R19 ;  /* 0x011e001307007388 */ /* 0x000fe20000000400 */
[----:B------:R-:W-:Y:S02]  /*13040*/  STS.U16 [R7+0x12600], R18 ;  /* 0x0126001207007388 */ /* 0x000fe40000000400 */
[----:B------:R-:W-:Y:S02]  /*13050*/  STS.U16 [R7+0x12e00], R17 ;  /* 0x012e001107007388 */ /* 0x000fe40000000400 */
[----:B------:R-:W-:Y:S01]  /*13060*/  STS.U16 [R7+0x13600], R16 ;  /* 0x0136001007007388 */ /* 0x000fe20000000400 */
[----:B------:R-:W-:Y:S01]  /*13070*/  STS.U16 [R7+0x13e00], R15 ;  /* 0x013e000f07007388 */ /* 0x000fe20000000400 */
[----:B------:R-:W-:Y:S02]  /*13080*/  STS.U16 [R7+0x14600], R14 ;  /* 0x0146000e07007388 */ /* 0x000fe40000000400 */
[----:B------:R0:W-:Y:S02]  /*13090*/  STS.U16 [R7+0x14e00], R4 ;  /* 0x014e000407007388 */ /* 0x0001e40000000400 */
[----:B------:R-:W-:Y:S01]  /*130a0*/  STS.U16 [R7+0x15600], R3 ;  /* 0x0156000307007388 */ /* 0x000fe20000000400 */
[----:B------:R-:W-:Y:S01]  /*130b0*/  STS.U16 [R7+0x15e00], R2 ;  /* 0x015e000207007388 */ /* 0x000fe20000000400 */
[----:B------:R-:W-:Y:S02]  /*130c0*/  STS.U16 [R7+0x16600], R11 ;  /* 0x0166000b07007388 */ /* 0x000fe40000000400 */
[----:B------:R-:W-:Y:S02]  /*130d0*/  STS.U16 [R7+0x16e00], R12 ;  /* 0x016e000c07007388 */ /* 0x000fe40000000400 */
[----:B------:R1:W-:Y:S01]  /*130e0*/  STS.U16 [R7+0x17600], R13 ;  /* 0x0176000d07007388 */ /* 0x0003e20000000400 */
[----:B------:R-:W-:Y:S06]  /*130f0*/  BAR.SYNC.DEFER_BLOCKING 0x0 ;  /* 0x0000000000007b1d */ /* 0x000fec0000010000 */
[----:B0-----:R-:W4:Y:S04]  /*13100*/  LDL.LU.64 R4, [R1+0x2c0] ;  /* 0x0002c00001047983 */ /* 0x001f280000300a00 */
[----:B-1----:R-:W4:Y:S04]  /*13110*/  LDL.LU.64 R6, [R1+0x2c8] ;  /* 0x0002c80001067983 */ /* 0x002f280000300a00 */
[----:B---3--:R-:W-:Y:S04]  /*13120*/  LDSM.16.MT88.4 R8, [R8] ;  /* 0x000000000808783b */ /* 0x008fe80000004200 */
[----:B--2---:R-:W0:Y:S04]  /*13130*/  LDSM.16.M88.4 R16, [R0+0x10000] ;  /* 0x010000000010783b */ /* 0x004e280000000200 */
[----:B------:R-:W1:Y:S04]  /*13140*/  LDSM.16.M88.4 R12, [R0+0x11000] ;  /* 0x01100000000c783b */ /* 0x000e680000000200 */
[----:B------:R-:W-:Y:S04]  /*13150*/  LDSM.16.M88.4 R24, [R0+0x13000] ;  /* 0x013000000018783b */ /* 0x000fe80000000200 */
[----:B------:R-:W-:Y:S04]  /*13160*/  LDSM.16.M88.4 R20, [R0+0x14000] ;  /* 0x014000000014783b */ /* 0x000fe80000000200 */
[----:B0-----:R-:W-:Y:S01]  /*13170*/  STL.64 [R1+0xa0], R16 ;  /* 0x0000a01001007387 */ /* 0x001fe20000100a00 */
[----:B------:R-:W-:Y:S02]  /*13180*/  STL.64 [R1+0xa8], R18 ;  /* 0x0000a81201007387 */ /* 0x000fe40000100a00 */
[----:B------:R-:W0:Y:S04]  /*13190*/  LDSM.16.M88.4 R16, [R0+0x12000] ;  /* 0x012000000010783b */ /* 0x000e280000000200 */
[----:B-1----:R-:W-:-:S02]  /*131a0*/  IMAD.MOV.U32 R2, RZ, RZ, R15 ;  /* 0x000000ffff027224 */ /* 0x002fc400078e000f */
[----:B------:R-:W-:Y:S01]  /*131b0*/  IMAD.MOV.U32 R3, RZ, RZ, R14 ;  /* 0x000000ffff037224 */ /* 0x000fe200078e000e */
[----:B------:R-:W-:Y:S01]  /*131c0*/  STL.64 [R1+0x90], R12 ;  /* 0x0000900c01007387 */ /* 0x000fe20000100a00 */
[----:B------:R-:W-:Y:S02]  /*131d0*/  STL.64 [R1+0x98], R14 ;  /* 0x0000980e01007387 */ /* 0x000fe40000100a00 */
[----:B------:R-:W-:Y:S01]  /*131e0*/  STL [R1+0x1b7c], R2 ;  /* 0x001b7c0201007387 */ /* 0x000fe20000100800 */
[----:B------:R-:W-:Y:S04]  /*131f0*/  STL [R1+0x1b78], R3 ;  /* 0x001b780301007387 */ /* 0x000fe80000100800 */
[----:B0-----:R-:W-:Y:S01]  /*13200*/  STL.64 [R1+0x80], R16 ;  /* 0x0000801001007387 */ /* 0x001fe20000100a00 */
[----:B------:R-:W-:Y:S02]  /*13210*/  STL.64 [R1+0x88], R18 ;  /* 0x0000881201007387 */ /* 0x000fe40000100a00 */
[----:B------:R-:W-:Y:S02]  /*13220*/  STL.64 [R1+0x1c58], R26 ;  /* 0x001c581a01007387 */ /* 0x000fe40000100a00 */
[----:B------:R0:W-:Y:S02]  /*13230*/  STL.64 [R1+0x1c50], R24 ;  /* 0x001c501801007387 */ /* 0x0001e40000100a00 */
[----:B0-----:R-:W4:Y:S01]  /*13240*/  LDL.64 R24, [R1+0xa0] ;  /* 0x0000a00001187983 */ /* 0x001f220000100a00 */
[----:B------:R-:W2:Y:S01]  /*13250*/  LDL.LU.64 R26, [R1+0x1c58] ;  /* 0x001c5800011a7983 */ /* 0x000ea20000300a00 */
[----:B----4-:R-:W-:Y:S01]  /*13260*/  HMMA.16816.F32.BF16 R4, R8, R24, R4 ;  /* 0x000000180804723c */ /* 0x010fe20000041804 */
[----:B------:R-:W-:-:S02]  /*13270*/  IMAD.MOV.U32 R13, RZ, RZ, R24 ;  /* 0x000000ffff0d7224 */ /* 0x000fc400078e0018 */
[----:B------:R-:W-:Y:S02]  /*13280*/  IMAD.MOV.U32 R12, RZ, RZ, R25 ;  /* 0x000000ffff0c7224 */ /* 0x000fe400078e0019 */
[----:B------:R-:W3:Y:S11]  /*13290*/  LDL.LU.64 R24, [R1+0x1c50] ;  /* 0x001c500001187983 */ /* 0x000ef60000300a00 */
[----:B------:R-:W-:Y:S07]  /*132a0*/  @!UPT UIADD3 URZ, URZ, URZ, URZ ;  /* 0x0000003f3f3ff290 */ /* 0x000fee000fffe03f */
[----:B------:R0:W-:Y:S01]  /*132b0*/  STL.64 [R1+0x140], R4 ;  /* 0x0001400401007387 */ /* 0x0001e20000100a00 */
[----:B------:R-:W-:Y:S02]  /*132c0*/  STL.64 [R1+0x1c48], R10 ;  /* 0x001c480a01007387 */ /* 0x000fe40000100a00 */
[----:B------:R-:W-:Y:S02]  /*132d0*/  STL.64 [R1+0x1c40], R8 ;  /* 0x001c400801007387 */ /* 0x000fe40000100a00 */
[----:B------:R1:W-:Y:S02]  /*132e0*/  STL.64 [R1+0x1c38], R12 ;  /* 0x001c380c01007387 */ /* 0x0003e40000100a00 */
[----:B------:R-:W-:Y:S02]  /*132f0*/  IMAD.MOV.U32 R2, RZ, RZ, R6 ;  /* 0x000000ffff027224 */ /* 0x000fe400078e0006 */
[----:B------:R-:W-:Y:S02]  /*13300*/  IMAD.MOV.U32 R3, RZ, RZ, R7 ;  /* 0x000000ffff037224 */ /* 0x000fe400078e0007 */
[----:B------:R-:W-:-:S02]  /*13310*/  IMAD.MOV.U32 R15, RZ, RZ, R16 ;  /* 0x000000ffff0f7224 */ /* 0x000fc400078e0010 */
[----:B------:R-:W-:Y:S01]  /*13320*/  IMAD.MOV.U32 R14, RZ, RZ, R17 ;  /* 0x000000ffff0e7224 */ /* 0x000fe200078e0011 */
[----:B------:R-:W-:Y:S04]  /*13330*/  LDSM.16.M88.4 R8, [R0+0x16000] ;  /* 0x016000000008783b */ /* 0x000fe80000000200 */
[----:B------:R-:W4:Y:S04]  /*13340*/  LDSM.16.M88.4 R16, [R0+0x15000] ;  /* 0x015000000010783b */ /* 0x000f280000000200 */
[----:B0-----:R-:W2:Y:S01]  /*13350*/  LDL.LU.64 R4, [R1+0x2e0] ;  /* 0x0002e00001047983 */ /* 0x001ea20000300a00 */
[----:B------:R-:W2:Y:S03]  /*13360*/  LDL.LU.64 R6, [R1+0x2e8] ;  /* 0x0002e80001067983 */ /* 0x000ea60000300a00 */
[----:B--2---:R-:W-:Y:S01]  /*13370*/  STL.64 [R1+0x1c20], R6 ;  /* 0x001c200601007387 */ /* 0x004fe20000100a00 */
[----:B------:R0:W-:Y:S02]  /*13380*/  STL.64 [R1+0x1c18], R4 ;  /* 0x001c180401007387 */ /* 0x0001e40000100a00 */
[----:B-1----:R-:W2:Y:S02]  /*13390*/  LDL.LU.64 R12, [R1+0x2b0] ;  /* 0x0002b000010c7983 */ /* 0x002ea40000300a00 */
[----:B0-----:R-:W-:-:S02]  /*133a0*/  IMAD.MOV.U32 R4, RZ, RZ, R15 ;  /* 0x000000ffff047224 */ /* 0x001fc400078e000f */
[----:B------:R-:W-:Y:S02]  /*133b0*/  IMAD.MOV.U32 R5, RZ, RZ, R14 ;  /* 0x000000ffff057224 */ /* 0x000fe400078e000e */
[----:B------:R-:W2:Y:S03]  /*133c0*/  LDL.LU.64 R14, [R1+0x2b8] ;  /* 0x0002b800010e7983 */ /* 0x000ea60000300a00 */
[----:B------:R0:W-:Y:S02]  /*133d0*/  STL.64 [R1+0x1c30], R4 ;  /* 0x001c300401007387 */ /* 0x0001e40000100a00 */
[----:B0-----:R-:W2:Y:S01]  /*133e0*/  LDL.64 R4, [R1+0x90] ;  /* 0x0000900001047983 */ /* 0x001ea20000100a00 */
[----:B------:R-:W-:Y:S02]  /*133f0*/  STL.64 [R1+0x60], R20 ;  /* 0x0000601401007387 */ /* 0x000fe40000100a00 */
[----:B------:R-:W-:Y:S02]  /*13400*/  STL.64 [R1+0x68], R22 ;  /* 0x0000681601007387 */ /* 0x000fe40000100a00 */
[----:B------:R0:W-:Y:S02]  /*13410*/  STL.64 [R1+0x1c28], R20 ;  /* 0x001c281401007387 */ /* 0x0001e40000100a00 */
[----:B0-----:R-:W2:Y:S01]  /*13420*/  LDL.LU.64 R20, [R1+0x2f0] ;  /* 0x0002f00001147983 */ /* 0x001ea20000300a00 */
[----:B------:R-:W2:Y:S02]  /*13430*/  LDL.LU.64 R22, [R1+0x2f8] ;  /* 0x0002f80001167983 */ /* 0x000ea40000300a00 */
[----:B----4-:R-:W-:Y:S02]  /*13440*/  STL.64 [R1+0x50], R16 ;  /* 0x0000501001007387 */ /* 0x010fe40000100a00 */
[----:B------:R-:W-:Y:S01]  /*13450*/  STL.64 [R1+0x58], R18 ;  /* 0x0000581201007387 */ /* 0x000fe20000100a00 */
[----:B------:R0:W-:Y:S04]  /*13460*/  STL.64 [R1+0x1c10], R16 ;  /* 0x001c101001007387 */ /* 0x0001e80000100a00 */
[----:B0-----:R-:W4:Y:S01]  /*13470*/  LDL.LU.64 R16, [R1+0x220] ;  /* 0x0002200001107983 */ /* 0x001f220000300a00 */
[----:B------:R-:W4:Y:S02]  /*13480*/  LDL.LU.64 R18, [R1+0x228] ;  /* 0x0002280001127983 */ /* 0x000f240000300a00 */
[----:B---3--:R-:W-:Y:S02]  /*13490*/  STL.64 [R1+0x70], R24 ;  /* 0x0000701801007387 */ /* 0x008fe40000100a00 */
[----:B------:R0:W-:Y:S02]  /*134a0*/  STL.64 [R1+0x78], R26 ;  /* 0x0000781a01007387 */ /* 0x0001e40000100a00 */
[----:B0-----:R-:W3:Y:S01]  /*134b0*/  LDL R27, [R1+0x390] ;  /* 0x00039000011b7983 */ /* 0x001ee20000100800 */
[----:B------:R-:W-:Y:S02]  /*134c0*/  STL [R1+0x1ba4], R3 ;  /* 0x001ba40301007387 */ /* 0x000fe40000100800 */
[----:B------:R-:W-:Y:S02]  /*134d0*/  STL [R1+0x1ba0], R2 ;  /* 0x001ba00201007387 */ /* 0x000fe40000100800 */
[----:B------:R-:W-:Y:S01]  /*134e0*/  STL.64 [R1+0x40], R8 ;  /* 0x0000400801007387 */ /* 0x000fe20000100a00 */
[----:B------:R0:W-:Y:S04]  /*134f0*/  STL.64 [R1+0x48], R10 ;  /* 0x0000480a01007387 */ /* 0x0001e80000100a00 */
[----:B0-----:R-:W2:Y:S01]  /*13500*/  LDL.LU.64 R10, [R1+0x1c48] ;  /* 0x001c4800010a7983 */ /* 0x001ea20000300a00 */
[----:B------:R-:W2:Y:S02]  /*13510*/  LDL.LU.64 R8, [R1+0x1c40] ;  /* 0x001c400001087983 */ /* 0x000ea40000300a00 */
[C---:B--2---:R-:W-:Y:S11]  /*13520*/  HMMA.16816.F32.BF16 R12, R8.reuse, R4, R12 ;  /* 0x00000004080c723c */ /* 0x044ff6000004180c */
[----:B------:R-:W-:Y:S11]  /*13530*/  @!UPT UIADD3 URZ, URZ, URZ, URZ ;  /* 0x0000003f3f3ff290 */ /* 0x000ff6000fffe03f */
[----:B------:R-:W-:Y:S01]  /*13540*/  @!UPT UIADD3 URZ, URZ, URZ, URZ ;  /* 0x0000003f3f3ff290 */ /* 0x000fe2000fffe03f */
[----:B------:R0:W-:Y:S01]  /*13550*/  STL.64 [R1+0x130], R12 ;  /* 0x0001300c01007387 */ /* 0x0001e20000100a00 */
[----:B------:R1:W-:Y:S03]  /*13560*/  STL.64 [R1+0x138], R14 ;  /* 0x0001380e01007387 */ /* 0x0003e60000100a00 */
[----:B0-----:R-:W2:Y:S01]  /*13570*/  LDL.LU.64 R12, [R1+0x1c38] ;  /* 0x001c3800010c7983 */ /* 0x001ea20000300a00 */
[----:B-1----:R-:W-:Y:S02]  /*13580*/  IMAD.MOV.U32 R15, RZ, RZ, R4 ;  /* 0x000000ffff0f7224 */ /* 0x002fe400078e0004 */
[----:B------:R-:W-:Y:S02]  /*13590*/  IMAD.MOV.U32 R14, RZ, RZ, R5 ;  /* 0x000000ffff0e7224 */ /* 0x000fe400078e0005 */
[----:B------:R-:W0:Y:S04]  /*135a0*/  LDSM.16.M88.4 R4, [R0+0x17000] ;  /* 0x017000000004783b */ /* 0x000e280000000200 */
[----:B0-----:R0:W-:Y:S01]  /*135b0*/  STL.64 [R1+0x30], R4 ;  /* 0x0000300401007387 */ /* 0x0011e20000100a00 */
[----:B------:R1:W-:Y:S03]  /*135c0*/  STL.64 [R1+0x38], R6 ;  /* 0x0000380601007387 */ /* 0x0003e60000100a00 */
[----:B0-----:R-:W1:Y:S01]  /*135d0*/  LDL.LU.64 R4, [R1+0x1c30] ;  /* 0x001c300001047983 */ /* 0x001e620000300a00 */
[----:B------:R-:W-:Y:S01]  /*135e0*/  STL [R1+0x1498], R0 ;  /* 0x0014980001007387 */ /* 0x000fe20000100800 */
[C---:B-1----:R-:W-:Y:S02]  /*135f0*/  HMMA.16816.F32.BF16 R4, R8.reuse, R4, R20 ;  /* 0x000000040804723c */ /* 0x042fe40000041814 */
[----:B------:R-:W4:Y:S11]  /*13600*/  LDL.LU.64 R20, [R1+0x1c28] ;  /* 0x001c280001147983 */ /* 0x000f360000300a00 */
[----:B------:R-:W-:Y:S10]  /*13610*/  @!UPT UIADD3 URZ, URZ, URZ, URZ ;  /* 0x0000003f3f3ff290 */ /* 0x000ff4000fffe03f */
[----:B------:R0:W-:Y:S01]  /*13620*/  STL.64 [R1+0x120], R4 ;  /* 0x0001200401007387 */ /* 0x0001e20000100a00 */
[----:B------:R-:W-:Y:S02]  /*13630*/  IMAD.MOV.U32 R3, RZ, RZ, R6 ;  /* 0x000000ffff037224 */ /* 0x000fe400078e0006 */
[----:B------:R-:W-:Y:S02]  /*13640*/  IMAD.MOV.U32 R2, RZ, RZ, R7 ;  /* 0x000000ffff027224 */ /* 0x000fe400078e0007 */
[----:B------:R-:W2:Y:S04]  /*13650*/  LDL.LU.64 R6, [R1+0x1c20] ;  /* 0x001c200001067983 */ /* 0x000ea80000300a00 */
[----:B0-----:R-:W2:Y:S01]  /*13660*/  LDL.LU.64 R4, [R1+0x1c18] ;  /* 0x001c180001047983 */ /* 0x001ea20000300a00 */
[----:B------:R0:W-:Y:S01]  /*13670*/  STL.64 [R1+0x1bd8], R24 ;  /* 0x001bd81801007387 */ /* 0x0001e20000100a00 */
[C---:B--2---:R-:W-:Y:S11]  /*13680*/  HMMA.16816.F32.BF16 R4, R8.reuse, R24, R4 ;  /* 0x000000180804723c */ /* 0x044ff60000041804 */
[----:B------:R-:W-:Y:S11]  /*13690*/  @!UPT UIADD3 URZ, URZ, URZ, URZ ;  /* 0x0000003f3f3ff290 */ /* 0x000ff6000fffe03f */
[----:B------:R-:W-:Y:S01]  /*136a0*/  @!UPT UIADD3 URZ, URZ, URZ, URZ ;  /* 0x0000003f3f3ff290 */ /* 0x000fe2000fffe03f */
[----:B------:R-:W-:Y:S01]  /*136b0*/  STL.64 [R1+0x110], R4 ;  /* 0x0001100401007387 */ /* 0x000fe20000100a00 */
[----:B------:R-:W-:Y:S02]  /*136c0*/  STL.64 [R1+0x118], R6 ;  /* 0x0001180601007387 */ /* 0x000fe40000100a00 */
[----:B---3--:R-:W1:Y:S01]  /*136d0*/  LDSM.16.MT88.4 R4, [R27+0x80] ;  /* 0x000080001b04783b */ /* 0x008e620000004200 */
[----:B----4-:R-:W-:Y:S03]  /*136e0*/  HMMA.16816.F32.BF16 R16, R8, R20, R16 ;  /* 0x000000140810723c */ /* 0x010fe60000041810 */
[----:B0-----:R-:W-:Y:S02]  /*136f0*/  IMAD.MOV.U32 R24, RZ, RZ, R15 ;  /* 0x000000ffff187224 */ /* 0x001fe400078e000f */
[----:B------:R-:W-:Y:S02]  /*13700*/  IMAD.MOV.U32 R25, RZ, RZ, R14 ;  /* 0x000000ffff197224 */ /* 0x000fe400078e000e */
[----:B------:R-:W-:-:S02]  /*13710*/  IMAD.MOV.U32 R26, RZ, RZ, R20 ;  /* 0x000000ffff1a7224 */ /* 0x000fc400078e0014 */
[----:B------:R-:W-:Y:S01]  /*13720*/  IMAD.MOV.U32 R0, RZ, RZ, R21 ;  /* 0x000000ffff007224 */ /* 0x000fe200078e0015 */
[----:B-1----:R-:W-:Y:S01]  /*13730*/  STL.64 [R1+0x1c08], R6 ;  /* 0x001c080601007387 */ /* 0x002fe20000100a00 */
[----:B------:R0:W-:Y:S03]  /*13740*/  STL.64 [R1+0x1c00], R4 ;  /* 0x001c000401007387 */ /* 0x0001e60000100a00 */
[----:B0-----:R-:W2:Y:S01]  /*13750*/  LDL.LU.64 R4, [R1+0x210] ;  /* 0x0002100001047983 */ /* 0x001ea20000300a00 */
[----:B------:R-:W2:Y:S08]  /*13760*/  LDL.LU.64 R6, [R1+0x218] ;  /* 0x0002180001067983 */ /* 0x000eb00000300a00 */
[----:B------:R0:W-:Y:S02]  /*13770*/  STL.64 [R1+0x100], R16 ;  /* 0x0001001001007387 */ /* 0x0001e40000100a00 */
[----:B------:R-:W-:Y:S01]  /*13780*/  STL.64 [R1+0x108], R18 ;  /* 0x0001081201007387 */ /* 0x000fe20000100a00 */
[----:B0-----:R-:W2:Y:S01]  /*13790*/  LDL.LU.64 R16, [R1+0x1c10] ;  /* 0x001c100001107983 */ /* 0x001ea20000300a00 */
[----:B------:R-:W3:Y:S02]  /*137a0*/  LDL.LU.64 R20, [R1+0x260] ;  /* 0x0002600001147983 */ /* 0x000ee40000300a00 */
[----:B------:R-:W3:Y:S02]  /*137b0*/  LDL.LU.64 R22, [R1+0x268] ;  /* 0x0002680001167983 */ /* 0x000ee40000300a00 */
[----:B------:R0:W-:Y:S02]  /*137c0*/  STL.64 [R1+0x1be8], R24 ;  /* 0x001be81801007387 */ /* 0x0001e40000100a00 */
[----:B0-----:R-:W-:-:S02]  /*137d0*/  IMAD.MOV.U32 R24, RZ, RZ, R13 ;  /* 0x000000ffff187224 */ /* 0x001fc400078e000d */
[----:B------:R-:W-:Y:S02]  /*137e0*/  IMAD.MOV.U32 R25, RZ, RZ, R12 ;  /* 0x000000ffff197224 */ /* 0x000fe400078e000c */
[----:B------:R-:W0:Y:S04]  /*137f0*/  LDSM.16.MT88.4 R12, [R27+0x100] ;  /* 0x000100001b0c783b */ /* 0x000e280000004200 */
[----:B0-----:R-:W-:Y:S01]  /*13800*/  STL.64 [R1+0x1bb0], R14 ;  /* 0x001bb00e01007387 */ /* 0x001fe20000100a00 */
[----:B------:R0:W-:Y:S03]  /*13810*/  STL.64 [R1+0x1ba8], R12 ;  /* 0x001ba80c01007387 */ /* 0x0001e60000100a00 */
[----:B0-----:R-:W3:Y:S01]  /*13820*/  LDL.LU.64 R12, [R1+0x40] ;  /* 0x00004000010c7983 */ /* 0x001ee20000300a00 */
[----:B--2---:R-:W-:Y:S01]  /*13830*/  HMMA.16816.F32.BF16 R4, R8, R16, R4 ;  /* 0x000000100804723c */ /* 0x004fe20000041804 */
[----:B------:R-:W-:-:S02]  /*13840*/  IMAD.MOV.U32 R29, RZ, RZ, R16 ;  /* 0x000000ffff1d7224 */ /* 0x000fc400078e0010 */
[----:B------:R-:W-:Y:S02]  /*13850*/  IMAD.MOV.U32 R28, RZ, RZ, R17 ;  /* 0x000000ffff1c7224 */ /* 0x000fe400078e0011 */
[----:B------:R-:W0:Y:S11]  /*13860*/  LDSM.16.MT88.4 R16, [R27+0x180] ;  /* 0x000180001b10783b */ /* 0x000e360000004200 */
[----:B------:R-:W-:Y:S07]  /*13870*/  @!UPT UIADD3 URZ, URZ, URZ, URZ ;  /* 0x0000003f3f3ff290 */ /* 0x000fee000fffe03f */
[----:B------:R-:W-:Y:S01]  /*13880*/  STL.64 [R1+0xf0], R4 ;  /* 0x0000f00401007387 */ /* 0x000fe20000100a00 */
[----:B------:R1:W-:Y:S03]  /*13890*/  STL.64 [R1+0xf8], R6 ;  /* 0x0000f80601007387 */ /* 0x0003e60000100a00 */
[----:B-1----:R-:W2:Y:S01]  /*138a0*/  LDL.LU.64 R6, [R1+0x1c08] ;  /* 0x001c080001067983 */ /* 0x002ea20000300a00 */
[----:B------:R-:W2:Y:S03]  /*138b0*/  LDL.LU.64 R4, [R1+0x1c00] ;  /* 0x001c000001047983 */ /* 0x000ea60000300a00 */
[----:B0-----:R-:W-:Y:S01]  /*138c0*/  STL.64 [R1+0x1b38], R18 ;  /* 0x001b381201007387 */ /* 0x001fe20000100a00 */
[----:B------:R0:W-:Y:S03]  /*138d0*/  STL.64 [R1+0x1b30], R16 ;  /* 0x001b301001007387 */ /* 0x0001e60000100a00 */
[----:B0-----:R-:W4:Y:S04]  /*138e0*/  LDL R16, [R1+0x30] ;  /* 0x0000300001107983 */ /* 0x001f280000100800 */
[----:B------:R-:W4:Y:S01]  /*138f0*/  LDL R17, [R1+0x34] ;  /* 0x0000340001117983 */ /* 0x000f220000100800 */
[C---:B---3--:R-:W-:Y:S03]  /*13900*/  HMMA.16816.F32.BF16 R20, R8.reuse, R12, R20 ;  /* 0x0000000c0814723c */ /* 0x048fe60000041814 */
[----:B------:R0:W-:Y:S04]  /*13910*/  STL.64 [R1+0x1bb8], R12 ;  /* 0x001bb80c01007387 */ /* 0x0001e80000100a00 */
[----:B0-----:R-:W4:Y:S11]  /*13920*/  LDL.LU.64 R12, [R1+0x250] ;  /* 0x00025000010c7983 */ /* 0x001f360000300a00 */
[----:B------:R-:W-:Y:S05]  /*13930*/  @!UPT UIADD3 URZ, URZ, URZ, URZ ;  /* 0x0000003f3f3ff290 */ /* 0x000fea000fffe03f */
[----:B------:R-:W-:Y:S01]  /*13940*/  STL.64 [R1+0xe0], R20 ;  /* 0x0000e01401007387 */ /* 0x000fe20000100a00 */
[----:B------:R-:W-:Y:S02]  /*13950*/  STL.64 [R1+0xe8], R22 ;  /* 0x0000e81601007387 */ /* 0x000fe40000100a00 */
[----:B------:R-:W0:Y:S04]  /*13960*/  LDSM.16.MT88.4 R20, [R27+0x2000] ;  /* 0x002000001b14783b */ /* 0x000e280000004200 */
[----:B------:R-:W4:Y:S01]  /*13970*/  LDL.LU.64 R14, [R1+0x258] ;  /* 0x00025800010e7983 */ /* 0x000f220000300a00 */
[----:B0-----:R-:W-:Y:S01]  /*13980*/  STL.64 [R1+0x1a80], R22 ;  /* 0x001a801601007387 */ /* 0x001fe20000100a00 */
[----:B------:R0:W-:Y:S03]  /*13990*/  STL.64 [R1+0x1a78], R20 ;  /* 0x001a781401007387 */ /* 0x0001e60000100a00 */
[----:B0-----:R-:W3:Y:S04]  /*139a0*/  LDL.LU.64 R20, [R1+0x80] ;  /* 0x0000800001147983 */ /* 0x001ee80000300a00 */
[----:B---3--:R0:W-:Y:S04]  /*139b0*/  STL.64 [R1+0x1be0], R20 ;  /* 0x001be01401007387 */ /* 0x0081e80000100a00 */
[----:B0-----:R-:W3:Y:S01]  /*139c0*/  LDL.LU.64 R20, [R1+0x320] ;  /* 0x0003200001147983 */ /* 0x001ee20000300a00 */
[----:B------:R-:W2:Y:S01]  /*139d0*/  LDL.LU.64 R22, [R1+0x328] ;  /* 0x0003280001167983 */ /* 0x000ea20000300a00 */
[----:B----4-:R-:W-:Y:S11]  /*139e0*/  HMMA.16816.F32.BF16 R8, R8, R16, R12 ;  /* 0x000000100808723c */ /* 0x010ff6000004180c */
[----:B------:R-:W-:Y:S11]  /*139f0*/  @!UPT UIADD3 URZ, URZ, URZ, URZ ;  /* 0x0000003f3f3ff290 */ /* 0x000ff6000fffe03f */
[----:B------:R-:W-:Y:S01]  /*13a00*/  @!UPT UIADD3 URZ, URZ, URZ, URZ ;  /* 0x0000003f3f3ff290 */ /* 0x000fe2000fffe03f */
[----:B------:R-:W-:Y:S01]  /*13a10*/  STL.64 [R1+0xc0], R8 ;  /* 0x0000c00801007387 */ /* 0x000fe20000100a00 */
[----:B------:R-:W-:Y:S02]  /*13a20*/  STL.64 [R1+0xc8], R10 ;  /* 0x0000c80a01007387 */ /* 0x000fe40000100a00 */
[----:B------:R-:W0:Y:S01]  /*13a30*/  LDSM.16.MT88.4 R8, [R27+0x2080] ;  /* 0x002080001b08783b */ /* 0x000e220000004200 */
[----:B--2---:R-:W-:Y:S03]  /*13a40*/  STL.64 [R1+0x1bf8], R22 ;  /* 0x001bf81601007387 */ /* 0x004fe60000100a00 */
[----:B---3--:R1:W-:Y:S02]  /*13a50*/  STL.64 [R1+0x1bf0], R20 ;  /* 0x001bf01401007387 */ /* 0x0083e40000100a00 */
[----:B-1----:R-:W2:Y:S01]  /*13a60*/  LDL.LU.64 R20, [R1+0x330] ;  /* 0x0003300001147983 */ /* 0x002ea20000300a00 */
[----:B------:R-:W2:Y:S02]  /*13a70*/  LDL.LU.64 R22, [R1+0x338] ;  /* 0x0003380001167983 */ /* 0x000ea40000300a00 */
[----:B------:R-:W3:Y:S02]  /*13a80*/  LDL.LU.64 R12, [R1+0x310] ;  /* 0x00031000010c7983 */ /* 0x000ee40000300a00 */
[----:B------:R-:W3:Y:S01]  /*13a90*/  LDL.LU.64 R14, [R1+0x318] ;  /* 0x00031800010e7983 */ /* 0x000ee20000300a00 */
[----:B0-----:R-:W-:Y:S01]  /*13aa0*/  STL.64 [R1+0x1a10], R10 ;  /* 0x001a100a01007387 */ /* 0x001fe20000100a00 */
[----:B------:R0:W-:Y:S03]  /*13ab0*/  STL.64 [R1+0x1a08], R8 ;  /* 0x001a080801007387 */ /* 0x0001e60000100a00 */
[----:B0-----:R-:W4:Y:S01]  /*13ac0*/  LDL.LU.64 R8, [R1+0x30] ;  /* 0x0000300001087983 */ /* 0x001f220000300a00 */
[----:B------:R-:W2:Y:S03]  /*13ad0*/  LDL.64 R10, [R1+0x38] ;  /* 0x00003800010a7983 */ /* 0x000ea60000100a00 */
[----:B--2---:R-:W-:Y:S01]  /*13ae0*/  STL [R1+0x1b2c], R10 ;  /* 0x001b2c0a01007387 */ /* 0x004fe20000100800 */
[----:B------:R-:W-:Y:S02]  /*13af0*/  STL [R1+0x1b28], R11 ;  /* 0x001b280b01007387 */ /* 0x000fe40000100800 */
[----:B----4-:R0:W-:Y:S02]  /*13b00*/  STL.64 [R1+0x1bc0], R8 ;  /* 0x001bc00801007387 */ /* 0x0101e40000100a00 */
[----:B------:R-:W2:Y:S01]  /*13b10*/  LDL.LU.64 R16, [R1+0x300] ;  /* 0x0003000001107983 */ /* 0x000ea20000300a00 */
[----:B------:R-:W2:Y:S01]  /*13b20*/  LDL.LU.64 R18, [R1+0x308] ;  /* 0x0003080001127983 */ /* 0x000ea20000300a00 */
[----:B0-----:R-:W-:-:S02]  /*13b30*/  IMAD.MOV.U32 R8, RZ, RZ, R26 ;  /* 0x000000ffff087224 */ /* 0x001fc400078e001a */
[----:B------:R-:W-:Y:S01]  /*13b40*/  HMMA.16816.F32.BF16 R24, R4, R24, R20 ;  /* 0x000000180418723c */ /* 0x000fe20000041814 */
[----:B------:R-:W4:Y:S01]  /*13b50*/  LDL.LU.64 R22, [R1+0x1bf8] ;  /* 0x001bf80001167983 */ /* 0x000f220000300a00 */
[----:B------:R-:W4:Y:S11]  /*13b60*/  LDL.LU.64 R20, [R1+0x1bf0] ;  /* 0x001bf00001147983 */ /* 0x000f360000300a00 */
[----:B------:R-:W-:Y:S10]  /*13b70*/  @!UPT UIADD3 URZ, URZ, URZ, URZ ;  /* 0x0000003f3f3ff290 */ /* 0x000ff4000fffe03f */
[----:B------:R0:W-:Y:S01]  /*13b80*/  STL.64 [R1+0x20], R24 ;  /* 0x0000201801007387 */ /* 0x0001e20000100a00 */
[----:B------:R4:W-:Y:S03]  /*13b90*/  STL [R1+0x28], R26 ;  /* 0x0000281a01007387 */ /* 0x0009e60000100800 */
[----:B0-----:R-:W4:Y:S01]  /*13ba0*/  LDL.LU.64 R24, [R1+0x1be8] ;  /* 0x001be80001187983 */ /* 0x001f220000300a00 */
[----:B------:R-:W-:Y:S02]  /*13bb0*/  IMAD.MOV.U32 R9, RZ, RZ, R0 ;  /* 0x000000ffff097224 */ /* 0x000fe400078e0000 */
[----:B------:R-:W-:-:S05]  /*13bc0*/  IMAD.MOV.U32 R0, RZ, RZ, R27 ;  /* 0x000000ffff007224 */ /* 0x000fca00078e001b */
[----:B------:R-:W-:Y:S01]  /*13bd0*/  STL [R1+0x1a38], R0 ;  /* 0x001a380001007387 */ /* 0x000fe20000100800 */
[C---:B----4-:R-:W-:Y:S03]  /*13be0*/  HMMA.16816.F32.BF16 R24, R4.reuse, R24, R20 ;  /* 0x000000180418723c */ /* 0x050fe60000041814 */
[----:B------:R-:W3:Y:S11]  /*13bf0*/  LDL.LU.64 R20, [R1+0x1be0] ;  /* 0x001be00001147983 */ /* 0x000ef60000300a00 */
[----:B------:R-:W-:Y:S09]  /*13c00*/  @!UPT UIADD3 URZ, URZ, URZ, URZ ;  /* 0x0000003f3f3ff290 */ /* 0x000ff2000fffe03f */
[----:B------:R0:W-:Y:S01]  /*13c10*/  STL.64 [R1+0x10], R24 ;  /* 0x0000101801007387 */ /* 0x0001e20000100a00 */
[----:B------:R-:W-:Y:S03]  /*13c20*/  STL.64 [R1+0x18], R26 ;  /* 0x0000181a01007387 */ /* 0x000fe60000100a00 */
[----:B0-----:R-:W2:Y:S01]  /*13c30*/  LDL.LU.64 R24, [R1+0x1bd8] ;  /* 0x001bd80001187983 */ /* 0x001ea20000300a00 */
[C---:B---3--:R-:W-:Y:S11]  /*13c40*/  HMMA.16816.F32.BF16 R12, R4.reuse, R20, R12 ;  /* 0x00000014040c723c */ /* 0x048ff6000004180c */
[----:B------:R-:W-:Y:S11]  /*13c50*/  @!UPT UIADD3 URZ, URZ, URZ, URZ ;  /* 0x0000003f3f3ff290 */ /* 0x000ff6000fffe03f */
[----:B------:R-:W-:Y:S01]  /*13c60*/  @!UPT UIADD3 URZ, URZ, URZ, URZ ;  /* 0x0000003f3f3ff290 */ /* 0x000fe2000fffe03f */
[----:B------:R0:W-:Y:S01]  /*13c70*/  STL.64 [R1], R12 ;  /* 0x0000000c01007387 */ /* 0x0001e20000100a00 */
[----:B------:R1:W-:Y:S02]  /*13c80*/  STL [R1+0x8], R14 ;  /* 0x0000080e01007387 */ /* 0x0003e40000100800 */
[----:B------:R-:W-:Y:S01]  /*13c90*/  IMAD.MOV.U32 R0, RZ, RZ, R15 ;  /* 0x000000ffff007224 */ /* 0x000fe200078e000f */
[----:B0-----:R-:W3:Y:S01]  /*13ca0*/  LDL.LU.64 R12, [R1+0x190] ;  /* 0x00019000010c7983 */ /* 0x001ee20000300a00 */
[----:B-1----:R-:W4:Y:S01]  /*13cb0*/  LDL.LU.64 R14, [R1+0x198] ;  /* 0x00019800010e7983 */ /* 0x002f220000300a00 */
[----:B--2---:R-:W-:Y:S01]  /*13cc0*/  HMMA.16816.F32.BF16 R24, R4, R24, R16 ;  /* 0x000000180418723c */ /* 0x004fe20000041810 */
[----:B------:R-:W-:Y:S02]  /*13cd0*/  IMAD.MOV.U32 R11, RZ, RZ, R20 ;  /* 0x000000ffff0b7224 */ /* 0x000fe400078e0014 */
[----:B------:R-:W-:Y:S01]  /*13ce0*/  IMAD.MOV.U32 R10, RZ, RZ, R21 ;  /* 0x000000ffff0a7224 */ /* 0x000fe200078e0015 */
[----:B----4-:R-:W-:Y:S01]  /*13cf0*/  STL.64 [R1+0x1bd0], R14 ;  /* 0x001bd00e01007387 */ /* 0x010fe20000100a00 */
[----:B---3--:R0:W-:Y:S03]  /*13d00*/  STL.64 [R1+0x1bc8], R12 ;  /* 0x001bc80c01007387 */ /* 0x0081e60000100a00 */
[----:B0-----:R-:W2:Y:S01]  /*13d10*/  LDL.LU.64 R12, [R1+0x240] ;  /* 0x00024000010c7983 */ /* 0x001ea20000300a00 */
[----:B------:R-:W2:Y:S02]  /*13d20*/  LDL.LU.64 R14, [R1+0x248] ;  /* 0x00024800010e7983 */ /* 0x000ea40000300a00 */
[----:B------:R-:W3:Y:S02]  /*13d30*/  LDL.LU.64 R20, [R1+0x230] ;  /* 0x0002300001147983 */ /* 0x000ee40000300a00 */
[----:B------:R-:W3:Y:S01]  /*13d40*/  LDL.LU.64 R22, [R1+0x238] ;  /* 0x0002380001167983 */ /* 0x000ee20000300a00 */
[----:B------:R-:W4:Y:S01]  /*13d50*/  LDL.LU.64 R16, [R1+0x200] ;  /* 0x0002000001107983 */ /* 0x000f220000300a00 */
[----:B------:R-:W4:Y:S08]  /*13d60*/  LDL.LU.64 R18, [R1+0x208] ;  /* 0x0002080001127983 */ /* 0x000f300000300a00 */
[----:B------:R0:W-:Y:S02]  /*13d70*/  STL.64 [R1+0x19c8], R26 ;  /* 0x0019c81a01007387 */ /* 0x0001e40000100a00 */
[----:B------:R1:W-:Y:S01]  /*13d80*/  STL.64 [R1+0x19c0], R24 ;  /* 0x0019c01801007387 */ /* 0x0003e20000100a00 */
[----:B0-----:R-:W3:Y:S04]  /*13d90*/  LDL R26, [R1+0x88] ;  /* 0x00008800011a7983 */ /* 0x001ee80000100800 */
[----:B------:R-:W3:Y:S01]  /*13da0*/  LDL R27, [R1+0x8c] ;  /* 0x00008c00011b7983 */ /* 0x000ee20000100800 */
[----:B-1----:R-:W-:-:S02]  /*13db0*/  IMAD.MOV.U32 R24, RZ, RZ, R11 ;  /* 0x000000ffff187224 */ /* 0x002fc400078e000b */
[----:B------:R-:W-:Y:S02]  /*13dc0*/  IMAD.MOV.U32 R25, RZ, RZ, R10 ;  /* 0x000000ffff197224 */ /* 0x000fe400078e000a */
[C---:B--2---:R-:W-:Y:S01]  /*13dd0*/  HMMA.16816.F32.BF16 R8, R4.reuse, R8, R12 ;  /* 0x000000080408723c */ /* 0x044fe2000004180c */
[----:B---3--:R-:W-:Y:S02]  /*13de0*/  STL.64 [R1+0x1b88], R26 ;  /* 0x001b881a01007387 */ /* 0x008fe40000100a00 */
[----:B------:R0:W-:Y:S02]  /*13df0*/  STL.64 [R1+0x1b80], R24 ;  /* 0x001b801801007387 */ /* 0x0001e40000100a00 */
[----:B------:R-:W2:Y:S02]  /*13e00*/  LDL.LU.64 R14, [R1+0x1bd0] ;  /* 0x001bd000010e7983 */ /* 0x000ea40000300a00 */
[----:B------:R-:W2:Y:S11]  /*13e10*/  LDL.LU.64 R12, [R1+0x1bc8] ;  /* 0x001bc800010c7983 */ /* 0x000eb60000300a00 */
[----:B------:R-:W-:Y:S05]  /*13e20*/  @!UPT UIADD3 URZ, URZ, URZ, URZ ;  /* 0x0000003f3f3ff290 */ /* 0x000fea000fffe03f */
[----:B------:R1:W-:Y:S01]  /*13e30*/  STL.64 [R1+0xd0], R8 ;  /* 0x0000d00801007387 */ /* 0x0003e20000100a00 */
[----:B0-----:R-:W-:Y:S02]  /*13e40*/  IMAD.MOV.U32 R24, RZ, RZ, R29 ;  /* 0x000000ffff187224 */ /* 0x001fe400078e001d */
[----:B------:R-:W-:Y:S01]  /*13e50*/  IMAD.MOV.U32 R25, RZ, RZ, R28 ;  /* 0x000000ffff197224 */ /* 0x000fe200078e001c */
[----:B-1----:R-:W4:Y:S06]  /*13e60*/  LDL.LU.64 R8, [R1+0x1bc0] ;  /* 0x001bc00001087983 */ /* 0x002f2c0000300a00 */
[C---:B--2---:R-:W-:Y:S01]  /*13e70*/  HMMA.16816.F32.BF16 R24, R4.reuse, R24, R12 ;  /* 0x000000180418723c */ /* 0x044fe2000004180c */
[----:B------:R-:W2:Y:S11]  /*13e80*/  LDL.LU.64 R12, [R1+0x1bb8] ;  /* 0x001bb800010c7983 */ /* 0x000eb60000300a00 */
[----:B------:R-:W-:Y:S11]  /*13e90*/  @!UPT UIADD3 URZ, URZ, URZ, URZ ;  /* 0x0000003f3f3ff290 */ /* 0x000ff6000fffe03f */
[----:B------:R-:W-:Y:S01]  /*13ea0*/  STL.64 [R1+0x190], R24 ;  /* 0x0001901801007387 */ /* 0x000fe20000100a00 */
[----:B------:R2:W-:Y:S02]  /*13eb0*/  STL.64 [R1+0x198], R26 ;  /* 0x0001981a01007387 */ /* 0x0005e40000100a00 */
[C---:B--2---:R-:W-:Y:S08]  /*13ec0*/  HMMA.16816.F32.BF16 R24, R4.reuse, R12, R20 ;  /* 0x0000000c0418723c */ /* 0x044ff00000041814 */
[----:B----4-:R-:W-:Y:S01]  /*13ed0*/  HMMA.16816.F32.BF16 R4, R4, R8, R16 ;  /* 0x000000080404723c */ /* 0x010fe20000041810 */
[----:B------:R-:W-:-:S02]  /*13ee0*/  IMAD.MOV.U32 R23, RZ, RZ, R12 ;  /* 0x000000ffff177224 */ /* 0x000fc400078e000c */
[----:B------:R-:W-:Y:S11]  /*13ef0*/  IMAD.MOV.U32 R22, RZ, RZ, R13 ;  /* 0x000000ffff167224 */ /* 0x000ff600078e000d */
[----:B------:R-:W-:Y:S01]  /*13f00*/  @!UPT UIADD3 URZ, URZ, URZ, URZ ;  /* 0x0000003f3f3ff290 */ /* 0x000fe2000fffe03f */
[----:B------:R-:W-:Y:S01]  /*13f10*/  STL.64 [R1+0x220], R24 ;  /* 0x0002201801007387 */ /* 0x000fe20000100a00 */
[----:B------:R-:W-:Y:S02]  /*13f20*/  STL.64 [R1+0x228], R26 ;  /* 0x0002281a01007387 */ /* 0x000fe40000100a00 */
[----:B------:R-:W2:Y:S02]  /*13f30*/  LDL.LU.64 R14, [R1+0x1bb0] ;  /* 0x001bb000010e7983 */ /* 0x000ea40000300a00 */
[----:B------:R-:W2:Y:S01]  /*13f40*/  LDL.LU.64 R12, [R1+0x1ba8] ;  /* 0x001ba800010c7983 */ /* 0x000ea20000300a00 */
[----:B------:R0:W-:Y:S01]  /*13f50*/  STL.64 [R1+0x1b98], R22 ;  /* 0x001b981601007387 */ /* 0x0001e20000100a00 */
[----:B------:R-:W2:Y:S03]  /*13f60*/  LDL.LU.64 R20, [R1+0x2d0] ;  /* 0x0002d00001147983 */ /* 0x000ea60000300a00 */
[----:B0-----:R-:W2:Y:S01]  /*13f70*/  LDL.LU.64 R22, [R1+0x2d8] ;  /* 0x0002d80001167983 */ /* 0x001ea20000300a00 */
[----:B------:R0:W-:Y:S03]  /*13f80*/  STL.64 [R1+0x1b90], R8 ;  /* 0x001b900801007387 */ /* 0x0001e60000100a00 */
[----:B0-----:R-:W2:Y:S01]  /*13f90*/  LDL.LU.64 R8, [R1+0xa0] ;  /* 0x0000a00001087983 */ /* 0x001ea20000300a00 */
[----:B------:R0:W-:Y:S02]  /*13fa0*/  STL.64 [R1+0x240], R4 ;  /* 0x0002400401007387 */ /* 0x0001e40000100a00 */
[----:B------:R1:W-:Y:S02]  /*13fb0*/  STL.64 [R1+0x248], R6 ;  /* 0x0002480601007387 */ /* 0x0003e40000100a00 */
[----:B------:R-:W3:Y:S01]  /*13fc0*/  LDL.LU.64 R24, [R1+0x270] ;  /* 0x0002700001187983 */ /* 0x000ee20000300a00 */
[----:B------:R-:W3:Y:S04]  /*13fd0*/  LDL.LU.64 R26, [R1+0x278] ;  /* 0x00027800011a7983 */ /* 0x000ee80000300a00 */
[----:B0-----:R-:W4:Y:S01]  /*13fe0*/  LDL.LU R4, [R1+0x120] ;  /* 0x0001200001047983 */ /* 0x001f220000300800 */
[----:B------:R-:W4:Y:S02]  /*13ff0*/  LDL.LU R5, [R1+0x124] ;  /* 0x0001240001057983 */ /* 0x000f240000300800 */
[----:B-1----:R-:W-:-:S02]  /*14000*/  IMAD.MOV.U32 R6, RZ, RZ, R3 ;  /* 0x000000ffff067224 */ /* 0x002fc400078e0003 */
[----:B------:R-:W-:Y:S01]  /*14010*/  IMAD.MOV.U32 R7, RZ, RZ, R2 ;  /* 0x000000ffff077224 */ /* 0x000fe200078e0002 */
[----:B------:R-:W3:Y:S01]  /*14020*/  LDL.LU R3, [R1+0x1ba4] ;  /* 0x001ba40001037983 */ /* 0x000ee20000300800 */
[----:B------:R-:W3:Y:S02]  /*14030*/  LDL.LU R2, [R1+0x1ba0] ;  /* 0x001ba00001027983 */ /* 0x000ee40000300800 */
[----:B------:R-:W3:Y:S02]  /*14040*/  LDL.LU.64 R16, [R1+0x280] ;  /* 0x0002800001107983 */ /* 0x000ee40000300a00 */
[----:B------:R-:W3:Y:S01]  /*14050*/  LDL.LU.64 R18, [R1+0x288] ;  /* 0x0002880001127983 */ /* 0x000ee20000300a00 */
[----:B------:R-:W-:Y:S01]  /*14060*/  STL.64 [R1+0x1a70], R6 ;  /* 0x001a700601007387 */ /* 0x000fe20000100a00 */
[C---:B--2---:R-:W-:Y:S03]  /*14070*/  HMMA.16816.F32.BF16 R20, R12.reuse, R8, R20 ;  /* 0x000000080c14723c */ /* 0x044fe60000041814 */
[----:B----4-:R0:W-:Y:S04]  /*14080*/  STL.64 [R1+0x1a68], R4 ;  /* 0x001a680401007387 */ /* 0x0101e80000100a00 */
[----:B0-----:R-:W3:Y:S11]  /*14090*/  LDL.LU.64 R4, [R1+0x90] ;  /* 0x0000900001047983 */ /* 0x001ef60000300a00 */
[----:B------:R-:W-:Y:S05]  /*140a0*/  @!UPT UIADD3 URZ, URZ, URZ, URZ ;  /* 0x0000003f3f3ff290 */ /* 0x000fea000fffe03f */
[----:B------:R0:W-:Y:S02]  /*140b0*/  STL.64 [R1+0x260], R20 ;  /* 0x0002601401007387 */ /* 0x0001e40000100a00 */
[----:B------:R1:W-:Y:S02]  /*140c0*/  STL.64 [R1+0x268], R22 ;  /* 0x0002681601007387 */ /* 0x0003e40000100a00 */
[----:B0-----:R-:W-:Y:S02]  /*140d0*/  IMAD.MOV.U32 R21, RZ, RZ, R8 ;  /* 0x000000ffff157224 */ /* 0x001fe400078e0008 */
[----:B------:R-:W-:Y:S01]  /*140e0*/  IMAD.MOV.U32 R20, RZ, RZ, R9 ;  /* 0x000000ffff147224 */ /* 0x000fe200078e0009 */
[----:B-1----:R-:W2:Y:S01]  /*140f0*/  LDL.LU.64 R22, [R1+0x1b98] ;  /* 0x001b980001167983 */ /* 0x002ea20000300a00 */
[----:B------:R-:W4:Y:S03]  /*14100*/  LDL.LU.64 R8, [R1+0x1b90] ;  /* 0x001b900001087983 */ /* 0x000f260000300a00 */
[----:B------:R0:W-:Y:S04]  /*14110*/  STL.64 [R1+0x1b40], R20 ;  /* 0x001b401401007387 */ /* 0x0001e80000100a00 */
[----:B0-----:R-:W2:Y:S04]  /*14120*/  LDL.LU.64 R20, [R1+0x50] ;  /* 0x0000500001147983 */ /* 0x001ea80000300a00 */
[----:B--2---:R0:W-:Y:S04]  /*14130*/  STL.64 [R1+0x1b58], R20 ;  /* 0x001b581401007387 */ /* 0x0041e80000100a00 */
[----:B0-----:R-:W2:Y:S01]  /*14140*/  LDL.LU.64 R20, [R1+0x60] ;  /* 0x0000600001147983 */ /* 0x001ea20000300a00 */
[----:B---3--:R-:W-:Y:S01]  /*14150*/  HMMA.16816.F32.BF16 R24, R12, R4, R24 ;  /* 0x000000040c18723c */ /* 0x008fe20000041818 */
[----:B------:R-:W-:-:S02]  /*14160*/  IMAD.MOV.U32 R29, RZ, RZ, R10 ;  /* 0x000000ffff1d7224 */ /* 0x000fc400078e000a */
[----:B--2---:R0:W-:Y:S04]  /*14170*/  STL.64 [R1+0x1b60], R20 ;  /* 0x001b601401007387 */ /* 0x0041e80000100a00 */
[----:B0-----:R-:W2:Y:S11]  /*14180*/  LDL.LU.64 R20, [R1+0x70] ;  /* 0x0000700001147983 */ /* 0x001eb60000300a00 */
[----:B------:R-:W-:Y:S05]  /*14190*/  @!UPT UIADD3 URZ, URZ, URZ, URZ ;  /* 0x0000003f3f3ff290 */ /* 0x000fea000fffe03f */
[----:B------:R-:W-:Y:S02]  /*141a0*/  STL.64 [R1+0x270], R24 ;  /* 0x0002701801007387 */ /* 0x000fe40000100a00 */
[----:B------:R0:W-:Y:S02]  /*141b0*/  STL.64 [R1+0x278], R26 ;  /* 0x0002781a01007387 */ /* 0x0001e40000100a00 */
[----:B0-----:R-:W3:Y:S01]  /*141c0*/  LDL.LU.64 R26, [R1+0x1b88] ;  /* 0x001b8800011a7983 */ /* 0x001ee20000300a00 */
[----:B------:R-:W2:Y:S02]  /*141d0*/  LDL.LU.64 R24, [R1+0x1b80] ;  /* 0x001b800001187983 */ /* 0x000ea40000300a00 */
[----:B------:R-:W-:Y:S02]  /*141e0*/  IMAD.MOV.U32 R28, RZ, RZ, R11 ;  /* 0x000000ffff1c7224 */ /* 0x000fe400078e000b */
[----:B------:R-:W-:Y:S02]  /*141f0*/  IMAD.MOV.U32 R10, RZ, RZ, R4 ;  /* 0x000000ffff0a7224 */ /* 0x000fe400078e0004 */
[----:B------:R-:W-:-:S05]  /*14200*/  IMAD.MOV.U32 R11, RZ, RZ, R5 ;  /* 0x000000ffff0b7224 */ /* 0x000fca00078e0005 */
[----:B------:R-:W-:Y:S01]  /*14210*/  STL.64 [R1+0x1b50], R10 ;  /* 0x001b500a01007387 */ /* 0x000fe20000100a00 */
[----:B----4-:R-:W-:Y:S01]  /*14220*/  STL.64 [R1+0x1b48], R8 ;  /* 0x001b480801007387 */ /* 0x010fe20000100a00 */
[----:B--2---:R-:W-:Y:S02]  /*14230*/  HMMA.16816.F32.BF16 R4, R12, R24, R16 ;  /* 0x000000180c04723c */ /* 0x004fe40000041810 */
[----:B------:R-:W2:Y:S01]  /*14240*/  LDL.LU.64 R16, [R1+0x1f0] ;  /* 0x0001f00001107983 */ /* 0x000ea20000300a00 */
[----:B------:R-:W4:Y:S11]  /*14250*/  LDL.LU.64 R18, [R1+0x1f8] ;  /* 0x0001f80001127983 */ /* 0x000f360000300a00 */
[----:B------:R-:W-:Y:S09]  /*14260*/  @!UPT UIADD3 URZ, URZ, URZ, URZ ;  /* 0x0000003f3f3ff290 */ /* 0x000ff2000fffe03f */
[----:B------:R-:W-:Y:S01]  /*14270*/  STL.64 [R1+0x280], R4 ;  /* 0x0002800401007387 */ /* 0x000fe20000100a00 */
[----:B------:R-:W-:Y:S03]  /*14280*/  STL.64 [R1+0x288], R6 ;  /* 0x0002880601007387 */ /* 0x000fe60000100a00 */
[----:B----4-:R-:W-:Y:S01]  /*14290*/  STL.64 [R1+0x1b70], R18 ;  /* 0x001b701201007387 */ /* 0x010fe20000100a00 */
[----:B--2---:R0:W-:Y:S03]  /*142a0*/  STL.64 [R1+0x1b68], R16 ;  /* 0x001b681001007387 */ /* 0x0041e60000100a00 */
[----:B0-----:R-:W2:Y:S01]  /*142b0*/  LDL.LU.64 R16, [R1+0x290] ;  /* 0x0002900001107983 */ /* 0x001ea20000300a00 */
[----:B------:R-:W2:Y:S02]  /*142c0*/  LDL.LU.64 R18, [R1+0x298] ;  /* 0x0002980001127983 */ /* 0x000ea40000300a00 */
[----:B------:R-:W4:Y:S02]  /*142d0*/  LDL.LU.64 R8, [R1+0x1e0] ;  /* 0x0001e00001087983 */ /* 0x000f240000300a00 */
[----:B------:R-:W4:Y:S01]  /*142e0*/  LDL.LU.64 R10, [R1+0x1e8] ;  /* 0x0001e800010a7983 */ /* 0x000f220000300a00 */
[----:B---3--:R-:W-:Y:S01]  /*142f0*/  STL.64 [R1+0x1b00], R26 ;  /* 0x001b001a01007387 */ /* 0x008fe20000100a00 */
[----:B------:R0:W-:Y:S03]  /*14300*/  STL.64 [R1+0x1af8], R24 ;  /* 0x001af81801007387 */ /* 0x0001e60000100a00 */
[----:B0-----:R-:W3:Y:S01]  /*14310*/  LDL.LU.64 R24, [R1+0x1d0] ;  /* 0x0001d00001187983 */ /* 0x001ee20000300a00 */
[----:B------:R-:W3:Y:S02]  /*14320*/  LDL.LU.64 R26, [R1+0x1d8] ;  /* 0x0001d800011a7983 */ /* 0x000ee40000300a00 */
[----:B------:R-:W3:Y:S02]  /*14330*/  LDL.LU R4, [R1+0x140] ;  /* 0x0001400001047983 */ /* 0x000ee40000300800 */
[----:B------:R-:W3:Y:S02]  /*14340*/  LDL.LU R5, [R1+0x144] ;  /* 0x0001440001057983 */ /* 0x000ee40000300800 */
[----:B------:R-:W-:-:S02]  /*14350*/  IMAD.MOV.U32 R6, RZ, RZ, R2 ;  /* 0x000000ffff067224 */ /* 0x000fc400078e0002 */
[----:B------:R-:W-:Y:S01]  /*14360*/  IMAD.MOV.U32 R7, RZ, RZ, R3 ;  /* 0x000000ffff077224 */ /* 0x000fe200078e0003 */
[----:B------:R-:W4:Y:S01]  /*14370*/  LDL.LU R2, [R1+0x1b7c] ;  /* 0x001b7c0001027983 */ /* 0x000f220000300800 */
[----:B------:R-:W4:Y:S03]  /*14380*/  LDL.LU R3, [R1+0x1b78] ;  /* 0x001b780001037983 */ /* 0x000f260000300800 */
[----:B------:R0:W-:Y:S02]  /*14390*/  STL.64 [R1+0x1a90], R6 ;  /* 0x001a900601007387 */ /* 0x0001e40000100a00 */
[----:B0-----:R-:W-:Y:S02]  /*143a0*/  IMAD.MOV.U32 R7, RZ, RZ, R20 ;  /* 0x000000ffff077224 */ /* 0x001fe400078e0014 */
[----:B------:R-:W-:Y:S01]  /*143b0*/  IMAD.MOV.U32 R6, RZ, RZ, R21 ;  /* 0x000000ffff067224 */ /* 0x000fe200078e0015 */
[C---:B--2---:R-:W-:Y:S01]  /*143c0*/  HMMA.16816.F32.BF16 R16, R12.reuse, R20, R16 ;  /* 0x000000140c10723c */ /* 0x044fe20000041810 */
[----:B---3--:R-:W-:Y:S11]  /*143d0*/  STL.64 [R1+0x1a88], R4 ;  /* 0x001a880401007387 */ /* 0x008ff60000100a00 */
[----:B------:R-:W-:Y:S11]  /*143e0*/  @!UPT UIADD3 URZ, URZ, URZ, URZ ;  /* 0x0000003f3f3ff290 */ /* 0x000ff6000fffe03f */
[----:B------:R-:W-:Y:S01]  /*143f0*/  STL.64 [R1+0x290], R16 ;  /* 0x0002901001007387 */ /* 0x000fe20000100a00 */
[----:B------:R0:W-:Y:S03]  /*14400*/  STL.64 [R1+0x298], R18 ;  /* 0x0002981201007387 */ /* 0x0001e60000100a00 */
[----:B0-----:R-:W2:Y:S01]  /*14410*/  LDL.LU.64 R18, [R1+0x1b70] ;  /* 0x001b700001127983 */ /* 0x001ea20000300a00 */
[----:B------:R-:W2:Y:S02]  /*14420*/  LDL.LU.64 R16, [R1+0x1b68] ;  /* 0x001b680001107983 */ /* 0x000ea40000300a00 */
[----:B------:R-:W2:Y:S02]  /*14430*/  LDL.LU.64 R20, [R1+0x1b60] ;  /* 0x001b600001147983 */ /* 0x000ea40000300a00 */
[----:B--2---:R-:W-:Y:S11]  /*14440*/  HMMA.16816.F32.BF16 R16, R12, R20, R16 ;  /* 0x000000140c10723c */ /* 0x004ff60000041810 */
[----:B------:R-:W-:Y:S11]  /*14450*/  @!UPT UIADD3 URZ, URZ, URZ, URZ ;  /* 0x0000003f3f3ff290 */ /* 0x000ff6000fffe03f */
[----:B------:R-:W-:Y:S01]  /*14460*/  @!UPT UIADD3 URZ, URZ, URZ, URZ ;  /* 0x0000003f3f3ff290 */ /* 0x000fe2000fffe03f */
[----:B------:R0:W-:Y:S01]  /*14470*/  STL.64 [R1+0x2e0], R16 ;  /* 0x0002e01001007387 */ /* 0x0001e20000100a00 */
[----:B------:R1:W-:Y:S02]  /*14480*/  STL.64 [R1+0x2e8], R18 ;  /* 0x0002e81201007387 */ /* 0x0003e40000100a00 */
[----:B0-----:R-:W-:Y:S02]  /*14490*/  IMAD.MOV.U32 R17, RZ, RZ, R20 ;  /* 0x000000ffff117224 */ /* 0x001fe400078e0014 */
[----:B------:R-:W-:Y:S02]  /*144a0*/  IMAD.MOV.U32 R16, RZ, RZ, R21 ;  /* 0x000000ffff107224 */ /* 0x000fe400078e0015 */
[----:B------:R-:W4:Y:S01]  /*144b0*/  LDL.LU.64 R20, [R1+0x1b58] ;  /* 0x001b580001147983 */ /* 0x000f220000300a00 */
[----:B------:R-:W-:Y:S02]  /*144c0*/  IMAD.MOV.U32 R4, RZ, RZ, R23 ;  /* 0x000000ffff047224 */ /* 0x000fe400078e0017 */
[----:B------:R-:W-:-:S07]  /*144d0*/  IMAD.MOV.U32 R5, RZ, RZ, R22 ;  /* 0x000000ffff057224 */ /* 0x000fce00078e0016 */
[C---:B------:R-:W-:Y:S08]  /*144e0*/  HMMA.16816.F32.BF16 R24, R12.reuse, R4, R24 ;  /* 0x000000040c18723c */ /* 0x040ff00000041818 */
[----:B----4-:R-:W-:Y:S01]  /*144f0*/  HMMA.16816.F32.BF16 R8, R12, R20, R8 ;  /* 0x000000140c08723c */ /* 0x010fe20000041808 */
[----:B-1----:R-:W-:Y:S02]  /*14500*/  IMAD.MOV.U32 R19, RZ, RZ, R20 ;  /* 0x000000ffff137224 */ /* 0x002fe400078e0014 */
[----:B------:R-:W-:Y:S11]  /*14510*/  IMAD.MOV.U32 R18, RZ, RZ, R21 ;  /* 0x000000ffff127224 */ /* 0x000ff600078e0015 */
[----:B------:R-:W-:Y:S09]  /*14520*/  @!UPT UIADD3 URZ, URZ, URZ, URZ ;  /* 0x0000003f3f3ff290 */ /* 0x000ff2000fffe03f */
[----:B------:R-:W-:Y:S01]  /*14530*/  STL.64 [R1+0x2f0], R8 ;  /* 0x0002f00801007387 */ /* 0x000fe20000100a00 */
[----:B------:R0:W-:Y:S03]  /*14540*/  STL.64 [R1+0x2f8], R10 ;  /* 0x0002f80a01007387 */ /* 0x0001e60000100a00 */
[----:B0-----:R-:W2:Y:S01]  /*14550*/  LDL.LU.64 R10, [R1+0x1b50] ;  /* 0x001b5000010a7983 */ /* 0x001ea20000300a00 */
[----:B------:R-:W3:Y:S02]  /*14560*/  LDL.LU.64 R8, [R1+0x1b48] ;  /* 0x001b480001087983 */ /* 0x000ee40000300a00 */
[----:B------:R-:W4:Y:S02]  /*14570*/  LDL.LU.64 R20, [R1+0x1b40] ;  /* 0x001b400001147983 */ /* 0x000f240000300a00 */
[----:B------:R0:W-:Y:S01]  /*14580*/  STL.64 [R1+0x1aa8], R4 ;  /* 0x001aa80401007387 */ /* 0x0001e20000100a00 */
[----:B------:R-:W-:Y:S01]  /*14590*/  STL.64 [R1+0x310], R24 ;  /* 0x0003101801007387 */ /* 0x000fe20000100a00 */
[----:B------:R-:W-:Y:S02]  /*145a0*/  STL.64 [R1+0x318], R26 ;  /* 0x0003181a01007387 */ /* 0x000fe40000100a00 */
[----:B0-----:R-:W-:-:S02]  /*145b0*/  IMAD.MOV.U32 R4, RZ, RZ, R19 ;  /* 0x000000ffff047224 */ /* 0x001fc400078e0013 */
[----:B------:R-:W-:-:S05]  /*145c0*/  IMAD.MOV.U32 R5, RZ, RZ, R18 ;  /* 0x000000ffff057224 */ /* 0x000fca00078e0012 */
[----:B------:R0:W-:Y:S02]  /*145d0*/  STL.64 [R1+0x1ac0], R4 ;  /* 0x001ac00401007387 */ /* 0x0001e40000100a00 */
[----:B0-----:R-:W-:Y:S02]  /*145e0*/  IMAD.MOV.U32 R4, RZ, RZ, R17 ;  /* 0x000000ffff047224 */ /* 0x001fe400078e0011 */
[----:B------:R-:W-:-:S05]  /*145f0*/  IMAD.MOV.U32 R5, RZ, RZ, R16 ;  /* 0x000000ffff057224 */ /* 0x000fca00078e0010 */
[----:B------:R0:W-:Y:S01]  /*14600*/  STL.64 [R1+0x1ad8], R4 ;  /* 0x001ad80401007387 */ /* 0x0001e20000100a00 */
[----:B------:R-:W3:Y:S02]  /*14610*/  LDL.LU.64 R16, [R1+0x1b0] ;  /* 0x0001b00001107983 */ /* 0x000ee40000300a00 */
[----:B------:R-:W3:Y:S02]  /*14620*/  LDL.LU.64 R18, [R1+0x1b8] ;  /* 0x0001b80001127983 */ /* 0x000ee40000300a00 */
[----:B------:R-:W2:Y:S01]  /*14630*/  LDL.LU.64 R24, [R1+0x1c0] ;  /* 0x0001c00001187983 */ /* 0x000ea20000300a00 */
[----:B------:R-:W2:Y:S01]  /*14640*/  LDL.LU.64 R26, [R1+0x1c8] ;  /* 0x0001c800011a7983 */ /* 0x000ea20000300a00 */
[----:B0-----:R-:W-:Y:S02]  /*14650*/  IMAD.MOV.U32 R4, RZ, RZ, R7 ;  /* 0x000000ffff047224 */ /* 0x001fe400078e0007 */
[----:B------:R-:W-:Y:S01]  /*14660*/  IMAD.MOV.U32 R5, RZ, RZ, R6 ;  /* 0x000000ffff057224 */ /* 0x000fe200078e0006 */
[----:B--2---:R-:W-:Y:S01]  /*14670*/  STL.64 [R1+0x1b10], R26 ;  /* 0x001b101a01007387 */ /* 0x004fe20000100a00 */
[----:B------:R-:W-:Y:S03]  /*14680*/  STL.64 [R1+0x1b08], R24 ;  /* 0x001b081801007387 */ /* 0x000fe60000100a00 */
[----:B------:R0:W-:Y:S02]  /*14690*/  STL.64 [R1+0x1af0], R4 ;  /* 0x001af00401007387 */ /* 0x0001e40000100a00 */
[----:B0-----:R-:W2:Y:S01]  /*146a0*/  LDL.LU.64 R4, [R1+0x1a0] ;  /* 0x0001a00001047983 */ /* 0x001ea20000300a00 */
[----:B------:R-:W2:Y:S02]  /*146b0*/  LDL.LU.64 R6, [R1+0x1a8] ;  /* 0x0001a80001067983 */ /* 0x000ea40000300a00 */
[----:B----4-:R-:W-:-:S02]  /*146c0*/  IMAD.MOV.U32 R24, RZ, RZ, R21 ;  /* 0x000000ffff187224 */ /* 0x010fc400078e0015 */
[----:B------:R-:W-:Y:S01]  /*146d0*/  IMAD.MOV.U32 R25, RZ, RZ, R20 ;  /* 0x000000ffff197224 */ /* 0x000fe200078e0014 */
[----:B--2---:R-:W-:Y:S01]  /*146e0*/  STL.64 [R1+0x1b20], R6 ;  /* 0x001b200601007387 */ /* 0x004fe20000100a00 */
[----:B------:R0:W-:Y:S03]  /*146f0*/  STL.64 [R1+0x1b18], R4 ;  /* 0x001b180401007387 */ /* 0x0001e60000100a00 */
[----:B0-----:R-:W2:Y:S01]  /*14700*/  LDL.LU.64 R4, [R1+0x2a0] ;  /* 0x0002a00001047983 */ /* 0x001ea20000300a00 */
[----:B------:R-:W2:Y:S02]  /*14710*/  LDL.LU.64 R6, [R1+0x2a8] ;  /* 0x0002a80001067983 */ /* 0x000ea40000300a00 */
[----:B------:R-:W4:Y:S02]  /*14720*/  LDL.LU.64 R20, [R1+0xb0] ;  /* 0x0000b00001147983 */ /* 0x000f240000300a00 */
[----:B------:R-:W2:Y:S02]  /*14730*/  LDL.LU.64 R22, [R1+0xb8] ;  /* 0x0000b80001167983 */ /* 0x000ea40000300a00 */
[----:B--2---:R-:W-:Y:S01]  /*14740*/  STL.64 [R1+0x1aa0], R22 ;  /* 0x001aa01601007387 */ /* 0x004fe20000100a00 */
[----:B----4-:R0:W-:Y:S03]  /*14750*/  STL.64 [R1+0x1a98], R20 ;  /* 0x001a981401007387 */ /* 0x0101e60000100a00 */
[----:B0-----:R-:W2:Y:S01]  /*14760*/  LDL.LU.64 R20, [R1+0x150] ;  /* 0x0001500001147983 */ /* 0x001ea20000300a00 */
[----:B------:R-:W4:Y:S03]  /*14770*/  LDL.LU.64 R22, [R1+0x158] ;  /* 0x0001580001167983 */ /* 0x000f260000300a00 */
[----:B----4-:R-:W-:Y:S01]  /*14780*/  STL.64 [R1+0x1ab8], R22 ;  /* 0x001ab81601007387 */ /* 0x010fe20000100a00 */
[----:B--2---:R0:W-:Y:S03]  /*14790*/  STL.64 [R1+0x1ab0], R20 ;  /* 0x001ab01401007387 */ /* 0x0041e60000100a00 */
[----:B0-----:R-:W2:Y:S01]  /*147a0*/  LDL.LU.64 R20, [R1+0x160] ;  /* 0x0001600001147983 */ /* 0x001ea20000300a00 */
[----:B------:R-:W4:Y:S03]  /*147b0*/  LDL.LU.64 R22, [R1+0x168] ;  /* 0x0001680001167983 */ /* 0x000f260000300a00 */
[----:B----4-:R-:W-:Y:S01]  /*147c0*/  STL.64 [R1+0x1ad0], R22 ;  /* 0x001ad01601007387 */ /* 0x010fe20000100a00 */
[----:B--2---:R0:W-:Y:S03]  /*147d0*/  STL.64 [R1+0x1ac8], R20 ;  /* 0x001ac81401007387 */ /* 0x0041e60000100a00 */
[----:B0-----:R-:W2:Y:S01]  /*147e0*/  LDL.LU.64 R20, [R1+0x170] ;  /* 0x0001700001147983 */ /* 0x001ea20000300a00 */
[----:B------:R-:W4:Y:S01]  /*147f0*/  LDL.LU.64 R22, [R1+0x178] ;  /* 0x0001780001167983 */ /* 0x000f220000300a00 */
[----:B---3--:R-:W-:Y:S02]  /*14800*/  HMMA.16816.F32.BF16 R12, R12, R8, R16 ;  /* 0x000000080c0c723c */ /* 0x008fe40000041810 */
[----:B----4-:R-:W-:Y:S01]  /*14810*/  STL.64 [R1+0x1ae8], R22 ;  /* 0x001ae81601007387 */ /* 0x010fe20000100a00 */
[----:B--2---:R0:W-:Y:S03]  /*14820*/  STL.64 [R1+0x1ae0], R20 ;  /* 0x001ae01401007387 */ /* 0x0041e60000100a00 */
[----:B0-----:R-:W2:Y:S01]  /*14830*/  LDL.LU.64 R20, [R1+0x180] ;  /* 0x0001800001147983 */ /* 0x001ea20000300a00 */
[----:B------:R-:W2:Y:S02]  /*14840*/  LDL.LU.64 R22, [R1+0x188] ;  /* 0x0001880001167983 */ /* 0x000ea40000300a00 */
[----:B------:R-:W3:Y:S02]  /*14850*/  LDL.LU.64 R18, [R1+0x1b38] ;  /* 0x001b380001127983 */ /* 0x000ee40000300a00 */
[----:B------:R-:W3:Y:S11]  /*14860*/  LDL.LU.64 R16, [R1+0x1b30] ;  /* 0x001b300001107983 */ /* 0x000ef60000300a00 */
[----:B------:R-:W-:Y:S01]  /*14870*/  @!UPT UIADD3 URZ, URZ, URZ, URZ ;  /* 0x0000003f3f3ff290 */ /* 0x000fe2000fffe03f */
[----:B------:R0:W-:Y:S01]  /*14880*/  STL.64 [R1+0x2d0], R12 ;  /* 0x0002d00c01007387 */ /* 0x0001e20000100a00 */
[----:B------:R-:W-:Y:S02]  /*14890*/  STL.64 [R1+0x2d8], R14 ;  /* 0x0002d80e01007387 */ /* 0x000fe40000100a00 */
[----:B0-----:R-:W-:Y:S02]  /*148a0*/  IMAD.MOV.U32 R12, RZ, RZ, R10 ;  /* 0x000000ffff0c7224 */ /* 0x001fe400078e000a */
[----:B------:R-:W-:Y:S01]  /*148b0*/  IMAD.MOV.U32 R13, RZ, RZ, R11 ;  /* 0x000000ffff0d7224 */ /* 0x000fe200078e000b */
[----:B------:R-:W4:Y:S01]  /*148c0*/  LDL.LU R10, [R1+0x1b2c] ;  /* 0x001b2c00010a7983 */ /* 0x000f220000300800 */
[----:B------:R-:W4:Y:S01]  /*148d0*/  LDL.LU R11, [R1+0x1b28] ;  /* 0x001b2800010b7983 */ /* 0x000f220000300800 */
[C---:B---3--:R-:W-:Y:S02]  /*148e0*/  HMMA.16816.F32.BF16 R24, R16.reuse, R24, R4 ;  /* 0x000000181018723c */ /* 0x048fe40000041804 */
[----:B------:R-:W3:Y:S01]  /*148f0*/  LDL.LU.64 R6, [R1+0x1b20] ;  /* 0x001b200001067983 */ /* 0x000ee20000300a00 */
[----:B------:R-:W3:Y:S11]  /*14900*/  LDL.LU.64 R4, [R1+0x1b18] ;  /* 0x001b180001047983 */ /* 0x000ef60000300a00 */
[----:B------:R-:W-:Y:S09]  /*14910*/  @!UPT UIADD3 URZ, URZ, URZ, URZ ;  /* 0x0000003f3f3ff290 */ /* 0x000ff2000fffe03f */
[----:B------:R-:W-:Y:S01]  /*14920*/  STL.64 [R1+0x2c0], R24 ;  /* 0x0002c01801007387 */ /* 0x000fe20000100a00 */
[----:B------:R0:W-:Y:S03]  /*14930*/  STL.64 [R1+0x2c8], R26 ;  /* 0x0002c81a01007387 */ /* 0x0001e60000100a00 */
[----:B0-----:R-:W2:Y:S01]  /*14940*/  LDL.LU.64 R26, [R1+0x1b10] ;  /* 0x001b1000011a7983 */ /* 0x001ea20000300a00 */
[----:B------:R-:W2:Y:S02]  /*14950*/  LDL.LU.64 R24, [R1+0x1b08] ;  /* 0x001b080001187983 */ /* 0x000ea40000300a00 */
[----:B------:R-:W-:Y:S02]  /*14960*/  IMAD.MOV.U32 R14, RZ, RZ, R3 ;  /* 0x000000ffff0e7224 */ /* 0x000fe400078e0003 */
[----:B------:R-:W-:Y:S01]  /*14970*/  IMAD.MOV.U32 R15, RZ, RZ, R2 ;  /* 0x000000ffff0f7224 */ /* 0x000fe200078e0002 */
[C---:B--2---:R-:W-:Y:S11]  /*14980*/  HMMA.16816.F32.BF16 R24, R16.reuse, R12, R24 ;  /* 0x0000000c1018723c */ /* 0x044ff60000041818 */
[----:B------:R-:W-:Y:S11]  /*14990*/  @!UPT UIADD3 URZ, URZ, URZ, URZ ;  /* 0x0000003f3f3ff290 */ /* 0x000ff6000fffe03f */
[----:B------:R-:W-:Y:S01]  /*149a0*/  @!UPT UIADD3 URZ, URZ, URZ, URZ ;  /* 0x0000003f3f3ff290 */ /* 0x000fe2000fffe03f */
[----:B------:R0:W-:Y:S01]  /*149b0*/  STL.64 [R1+0x2b0], R24 ;  /* 0x0002b01801007387 */ /* 0x0001e20000100a00 */
[----:B------:R-:W-:Y:S02]  /*149c0*/  IMAD.MOV.U32 R3, RZ, RZ, R26 ;  /* 0x000000ffff037224 */ /* 0x000fe400078e001a */
[----:B------:R-:W-:Y:S02]  /*149d0*/  IMAD.MOV.U32 R2, RZ, RZ, R27 ;  /* 0x000000ffff027224 */ /* 0x000fe400078e001b */
[----:B------:R-:W2:Y:S04]  /*149e0*/  LDL.LU.64 R26, [R1+0x1b00] ;  /* 0x001b0000011a7983 */ /* 0x000ea80000300a00 */
[----:B0-----:R-:W3:Y:S01]  /*149f0*/  LDL.LU.64 R24, [R1+0x1af8] ;  /* 0x001af80001187983 */ /* 0x001ee20000300a00 */
[----:B------:R-:W-:Y:S02]  /*14a00*/  STL [R1+0x19b0], R2 ;  /* 0x0019b00201007387 */ /* 0x000fe40000100800 */
[----:B------:R-:W-:Y:S01]  /*14a10*/  STL [R1+0x197c], R3 ;  /* 0x00197c0301007387 */ /* 0x000fe20000100800 */
[C---:B---3--:R-:W-:Y:S11]  /*14a20*/  HMMA.16816.F32.BF16 R4, R16.reuse, R24, R4 ;  /* 0x000000181004723c */ /* 0x048ff60000041804 */
[----:B------:R-:W-:Y:S11]  /*14a30*/  @!UPT UIADD3 URZ, URZ, URZ, URZ ;  /* 0x0000003f3f3ff290 */ /* 0x000ff6000fffe03f */
[----:B------:R-:W-:Y:S01]  /*14a40*/  @!UPT UIADD3 URZ, URZ, URZ, URZ ;  /* 0x0000003f3f3ff290 */ /* 0x000fe2000fffe03f */
[----:B------:R0:W-:Y:S01]  /*14a50*/  STL.64 [R1+0x2a0], R4 ;  /* 0x0002a00401007387 */ /* 0x0001e20000100a00 */
[----:B------:R1:W-:Y:S03]  /*14a60*/  STL.64 [R1+0x2a8], R6 ;  /* 0x0002a80601007387 */ /* 0x0003e60000100a00 */
[----:B0-----:R-:W1:Y:S02]  /*14a70*/  LDL.LU.64 R4, [R1+0x1af0] ;  /* 0x001af00001047983 */ /* 0x001e640000300a00 */
[C---:B-1----:R-:W-:Y:S02]  /*14a80*/  HMMA.16816.F32.BF16 R4, R16.reuse, R4, R20 ;  /* 0x000000041004723c */ /* 0x042fe40000041814 */
[----:B------:R-:W3:Y:S01]  /*14a90*/  LDL.LU.64 R22, [R1+0x1ae8] ;  /* 0x001ae80001167983 */ /* 0x000ee20000300a00 */
[----:B------:R-:W3:Y:S11]  /*14aa0*/  LDL.LU.64 R20, [R1+0x1ae0] ;  /* 0x001ae00001147983 */ /* 0x000ef60000300a00 */
[----:B------:R-:W-:Y:S09]  /*14ab0*/  @!UPT UIADD3 URZ, URZ, URZ, URZ ;  /* 0x0000003f3f3ff290 */ /* 0x000ff2000fffe03f */
[----:B------:R0:W-:Y:S01]  /*14ac0*/  STL.64 [R1+0x380], R4 ;  /* 0x0003800401007387 */ /* 0x0001e20000100a00 */
[----:B------:R3:W-:Y:S03]  /*14ad0*/  STL.64 [R1+0x388], R6 ;  /* 0x0003880601007387 */ /* 0x0007e60000100a00 */
[----:B0-----:R-:W3:Y:S02]  /*14ae0*/  LDL.LU.64 R4, [R1+0x1ad8] ;  /* 0x001ad80001047983 */ /* 0x001ee40000300a00 */
[C---:B---3--:R-:W-:Y:S02]  /*14af0*/  HMMA.16816.F32.BF16 R4, R16.reuse, R4, R20 ;  /* 0x000000041004723c */ /* 0x048fe40000041814 */
        /* <DEDUP_REMOVED lines=17> */
[----:B------:R-:W-:Y:S01]  /*14c10*/  STL.64 [R1+0x350], R4 ;  /* 0x0003500401007387 */ /* 0x000fe20000100a00 */
[----:B------:R0:W-:Y:S03]  /*14c20*/  STL.64 [R1+0x358], R6 ;  /* 0x0003580601007387 */ /* 0x0001e60000100a00 */
[----:B0-----:R-:W2:Y:S01]  /*14c30*/  LDL.LU.64 R6, [R1+0x1a90] ;  /* 0x001a900001067983 */ /* 0x001ea20000300a00 */
[----:B------:R-:W2:Y:S01]  /*14c40*/  LDL.LU.64 R4, [R1+0x1a88] ;  /* 0x001a880001047983 */ /* 0x000ea20000300a00 */
[----:B---3--:R-:W-:Y:S02]  /*14c50*/  HMMA.16816.F32.BF16 R16, R16, R8, R20 ;  /* 0x000000081010723c */ /* 0x008fe40000041814 */
[----:B------:R-:W2:Y:S01]  /*14c60*/  LDL.LU.64 R22, [R1+0x1a80] ;  /* 0x001a800001167983 */ /* 0x000ea20000300a00 */
[----:B------:R-:W2:Y:S02]  /*14c70*/  LDL.LU.64 R20, [R1+0x1a78] ;  /* 0x001a780001147983 */ /* 0x000ea40000300a00 */
[----:B----4-:R0:W-:Y:S02]  /*14c80*/  STL.64 [R1+0x1a20], R10 ;  /* 0x001a200a01007387 */ /* 0x0101e40000100a00 */
[----:B------:R-:W3:Y:S11]  /*14c90*/  LDL.LU R8, [R1+0x130] ;  /* 0x0001300001087983 */ /* 0x000ef60000300800 */
[----:B------:R-:W-:Y:S05]  /*14ca0*/  @!UPT UIADD3 URZ, URZ, URZ, URZ ;  /* 0x0000003f3f3ff290 */ /* 0x000fea000fffe03f */
[----:B------:R-:W-:Y:S01]  /*14cb0*/  STL.64 [R1+0x250], R16 ;  /* 0x0002501001007387 */ /* 0x000fe20000100a00 */
[----:B------:R1:W-:Y:S02]  /*14cc0*/  STL.64 [R1+0x258], R18 ;  /* 0x0002581201007387 */ /* 0x0003e40000100a00 */
[----:B------:R-:W3:Y:S02]  /*14cd0*/  LDL.LU R9, [R1+0x134] ;  /* 0x0001340001097983 */ /* 0x000ee40000300800 */
[----:B0-----:R-:W3:Y:S01]  /*14ce0*/  LDL.LU R10, [R1+0x138] ;  /* 0x00013800010a7983 */ /* 0x001ee20000300800 */
[----:B------:R-:W3:Y:S04]  /*14cf0*/  LDL.LU R11, [R1+0x13c] ;  /* 0x00013c00010b7983 */ /* 0x000ee80000300800 */
[----:B-1----:R-:W4:Y:S04]  /*14d00*/  LDL R18, [R1+0x68] ;  /* 0x0000680001127983 */ /* 0x002f280000100800 */
[----:B------:R-:W4:Y:S04]  /*14d10*/  LDL R19, [R1+0x6c] ;  /* 0x00006c0001137983 */ /* 0x000f280000100800 */
[----:B----4-:R0:W-:Y:S04]  /*14d20*/  STL.64 [R1+0x1a50], R18 ;  /* 0x001a501201007387 */ /* 0x0101e80000100a00 */
[----:B0-----:R-:W2:Y:S02]  /*14d30*/  LDL.64 R18, [R1+0xa8] ;  /* 0x0000a80001127983 */ /* 0x001ea40000100a00 */
[C---:B--2---:R-:W-:Y:S11]  /*14d40*/  HMMA.16816.F32.BF16 R4, R20.reuse, R18, R4 ;  /* 0x000000121404723c */ /* 0x044ff60000041804 */
[----:B------:R-:W-:Y:S11]  /*14d50*/  @!UPT UIADD3 URZ, URZ, URZ, URZ ;  /* 0x0000003f3f3ff290 */ /* 0x000ff6000fffe03f */
[----:B------:R-:W-:Y:S01]  /*14d60*/  @!UPT UIADD3 URZ, URZ, URZ, URZ ;  /* 0x0000003f3f3ff290 */ /* 0x000fe2000fffe03f */
[----:B------:R-:W-:Y:S01]  /*14d70*/  STL.64 [R1+0x230], R4 ;  /* 0x0002300401007387 */ /* 0x000fe20000100a00 */
[----:B------:R0:W-:Y:S03]  /*14d80*/  STL.64 [R1+0x238], R6 ;  /* 0x0002380601007387 */ /* 0x0001e60000100a00 */
[----:B0-----:R-:W2:Y:S01]  /*14d90*/  LDL.LU.64 R6, [R1+0x1a70] ;  /* 0x001a700001067983 */ /* 0x001ea20000300a00 */
[----:B------:R-:W2:Y:S01]  /*14da0*/  LDL.LU.64 R4, [R1+0x1a68] ;  /* 0x001a680001047983 */ /* 0x000ea20000300a00 */
[C---:B---3--:R-:W-:Y:S01]  /*14db0*/  HMMA.16816.F32.BF16 R8, R20.reuse, R14, R8 ;  /* 0x0000000e1408723c */ /* 0x048fe20000041808 */
[----:B------:R-:W-:Y:S02]  /*14dc0*/  IMAD.MOV.U32 R3, RZ, RZ, R18 ;  /* 0x000000ffff037224 */ /* 0x000fe400078e0012 */
[----:B------:R-:W-:Y:S02]  /*14dd0*/  IMAD.MOV.U32 R2, RZ, RZ, R19 ;  /* 0x000000ffff027224 */ /* 0x000fe400078e0013 */
[----:B------:R-:W3:Y:S11]  /*14de0*/  LDL.64 R18, [R1+0x78] ;  /* 0x0000780001127983 */ /* 0x000ef60000100a00 */
[----:B------:R-:W-:Y:S07]  /*14df0*/  @!UPT UIADD3 URZ, URZ, URZ, URZ ;  /* 0x0000003f3f3ff290 */ /* 0x000fee000fffe03f */
[----:B------:R-:W-:Y:S01]  /*14e00*/  STL.64 [R1+0x210], R8 ;  /* 0x0002100801007387 */ /* 0x000fe20000100a00 */
[----:B------:R-:W-:Y:S02]  /*14e10*/  STL.64 [R1+0x218], R10 ;  /* 0x0002180a01007387 */ /* 0x000fe40000100a00 */
[----:B------:R0:W-:Y:S01]  /*14e20*/  STL.64 [R1+0x19d8], R26 ;  /* 0x0019d81a01007387 */ /* 0x0001e20000100a00 */
[----:B--2---:R-:W-:Y:S11]  /*14e30*/  HMMA.16816.F32.BF16 R4, R20, R26, R4 ;  /* 0x0000001a1404723c */ /* 0x004ff60000041804 */
[----:B------:R-:W-:Y:S11]  /*14e40*/  @!UPT UIADD3 URZ, URZ, URZ, URZ ;  /* 0x0000003f3f3ff290 */ /* 0x000ff6000fffe03f */
[----:B------:R-:W-:Y:S01]  /*14e50*/  @!UPT UIADD3 URZ, URZ, URZ, URZ ;  /* 0x0000003f3f3ff290 */ /* 0x000fe2000fffe03f */
[----:B------:R1:W-:Y:S01]  /*14e60*/  STL.64 [R1+0x200], R4 ;  /* 0x0002000401007387 */ /* 0x0003e20000100a00 */
[----:B------:R2:W-:Y:S02]  /*14e70*/  STL.64 [R1+0x208], R6 ;  /* 0x0002080601007387 */ /* 0x0005e40000100a00 */
[----:B------:R-:W4:Y:S02]  /*14e80*/  LDL.LU R24, [R1+0x10] ;  /* 0x0000100001187983 */ /* 0x000f240000300800 */
[----:B------:R-:W4:Y:S01]  /*14e90*/  LDL.LU R25, [R1+0x14] ;  /* 0x0000140001197983 */ /* 0x000f220000300800 */
[----:B0-----:R-:W3:Y:S01]  /*14ea0*/  LDL.LU R26, [R1+0x18] ;  /* 0x00001800011a7983 */ /* 0x001ee20000300800 */
[----:B------:R-:W3:Y:S02]  /*14eb0*/  LDL.LU R27, [R1+0x1c] ;  /* 0x00001c00011b7983 */ /* 0x000ee40000300800 */
[----:B------:R-:W3:Y:S02]  /*14ec0*/  LDL.LU R12, [R1+0xe0] ;  /* 0x0000e000010c7983 */ /* 0x000ee40000300800 */
[----:B------:R-:W3:Y:S01]  /*14ed0*/  LDL.LU R13, [R1+0xe4] ;  /* 0x0000e400010d7983 */ /* 0x000ee20000300800 */
[----:B------:R-:W3:Y:S01]  /*14ee0*/  LDL.LU R14, [R1+0xe8] ;  /* 0x0000e800010e7983 */ /* 0x000ee20000300800 */
[----:B------:R-:W3:Y:S03]  /*14ef0*/  LDL.LU R15, [R1+0xec] ;  /* 0x0000ec00010f7983 */ /* 0x000ee60000300800 */
[----:B-1----:R-:W3:Y:S01]  /*14f00*/  LDL.LU R4, [R1+0xf0] ;  /* 0x0000f00001047983 */ /* 0x002ee20000300800 */
[----:B------:R-:W3:Y:S02]  /*14f10*/  LDL.LU R5, [R1+0xf4] ;  /* 0x0000f40001057983 */ /* 0x000ee40000300800 */
[----:B--2---:R-:W2:Y:S02]  /*14f20*/  LDL.LU R6, [R1+0xf8] ;  /* 0x0000f80001067983 */ /* 0x004ea40000300800 */
[----:B------:R-:W2:Y:S02]  /*14f30*/  LDL.LU R7, [R1+0xfc] ;  /* 0x0000fc0001077983 */ /* 0x000ea40000300800 */
[----:B--2---:R-:W-:Y:S01]  /*14f40*/  STL.64 [R1+0x1a48], R6 ;  /* 0x001a480601007387 */ /* 0x004fe20000100a00 */
[----:B---3--:R0:W-:Y:S03]  /*14f50*/  STL.64 [R1+0x1a40], R4 ;  /* 0x001a400401007387 */ /* 0x0081e60000100a00 */
[----:B0-----:R-:W2:Y:S01]  /*14f60*/  LDL.LU R4, [R1+0x100] ;  /* 0x0001000001047983 */ /* 0x001ea20000300800 */
[----:B------:R-:W2:Y:S02]  /*14f70*/  LDL.LU R5, [R1+0x104] ;  /* 0x0001040001057983 */ /* 0x000ea40000300800 */
[----:B------:R-:W3:Y:S02]  /*14f80*/  LDL.LU R6, [R1+0x108] ;  /* 0x0001080001067983 */ /* 0x000ee40000300800 */
[----:B------:R-:W3:Y:S02]  /*14f90*/  LDL.LU R7, [R1+0x10c] ;  /* 0x00010c0001077983 */ /* 0x000ee40000300800 */
[----:B---3--:R-:W-:Y:S01]  /*14fa0*/  STL.64 [R1+0x1a60], R6 ;  /* 0x001a600601007387 */ /* 0x008fe20000100a00 */
[----:B--2---:R0:W-:Y:S03]  /*14fb0*/  STL.64 [R1+0x1a58], R4 ;  /* 0x001a580401007387 */ /* 0x0041e60000100a00 */
[----:B0-----:R-:W2:Y:S01]  /*14fc0*/  LDL.LU R4, [R1+0x110] ;  /* 0x0001100001047983 */ /* 0x001ea20000300800 */
[----:B------:R-:W2:Y:S02]  /*14fd0*/  LDL.LU R5, [R1+0x114] ;  /* 0x0001140001057983 */ /* 0x000ea40000300800 */
[----:B------:R-:W2:Y:S02]  /*14fe0*/  LDL.LU R6, [R1+0x118] ;  /* 0x0001180001067983 */ /* 0x000ea40000300800 */
[----:B------:R-:W2:Y:S01]  /*14ff0*/  LDL.LU R7, [R1+0x11c] ;  /* 0x00011c0001077983 */ /* 0x000ea20000300800 */
[----:B------:R0:W-:Y:S01]  /*15000*/  STL.64 [R1+0x1a30], R14 ;  /* 0x001a300e01007387 */ /* 0x0001e20000100a00 */
[----:B------:R-:W-:Y:S02]  /*15010*/  STL.64 [R1+0x1a28], R12 ;  /* 0x001a280c01007387 */ /* 0x000fe40000100a00 */
[----:B------:R-:W3:Y:S01]  /*15020*/  LDL.64 R10, [R1+0x48] ;  /* 0x00004800010a7983 */ /* 0x000ee20000100a00 */
[----:B0-----:R-:W3:Y:S01]  /*15030*/  LDL.64 R14, [R1+0x58] ;  /* 0x00005800010e7983 */ /* 0x001ee20000100a00 */
[----:B------:R0:W-:Y:S02]  /*15040*/  STL.64 [R1+0x19f8], R26 ;  /* 0x0019f81a01007387 */ /* 0x0001e40000100a00 */
[----:B----4-:R1:W-:Y:S02]  /*15050*/  STL.64 [R1+0x19f0], R24 ;  /* 0x0019f01801007387 */ /* 0x0103e40000100a00 */
[----:B0-----:R-:W-:-:S02]  /*15060*/  IMAD.MOV.U32 R26, RZ, RZ, R3 ;  /* 0x000000ffff1a7224 */ /* 0x001fc400078e0003 */
[----:B------:R-:W-:-:S05]  /*15070*/  IMAD.MOV.U32 R27, RZ, RZ, R2 ;  /* 0x000000ffff1b7224 */ /* 0x000fca00078e0002 */
[----:B------:R0:W-:Y:S01]  /*15080*/  STL.64 [R1+0x1a18], R26 ;  /* 0x001a181a01007387 */ /* 0x0001e20000100a00 */
[----:B-1----:R-:W4:Y:S02]  /*15090*/  LDL.LU R24, [R1+0xc0] ;  /* 0x0000c00001187983 */ /* 0x002f240000300800 */
[----:B------:R-:W4:Y:S02]  /*150a0*/  LDL.LU R25, [R1+0xc4] ;  /* 0x0000c40001197983 */ /* 0x000f240000300800 */
[----:B------:R-:W-:Y:S02]  /*150b0*/  IMAD.MOV.U32 R3, RZ, RZ, R18 ;  /* 0x000000ffff037224 */ /* 0x000fe400078e0012 */
[----:B------:R-:W-:Y:S01]  /*150c0*/  IMAD.MOV.U32 R2, RZ, RZ, R19 ;  /* 0x000000ffff027224 */ /* 0x000fe200078e0013 */
[----:B0-----:R-:W4:Y:S01]  /*150d0*/  LDL.LU R26, [R1+0xc8] ;  /* 0x0000c800011a7983 */ /* 0x001f220000300800 */
[----:B------:R-:W4:Y:S01]  /*150e0*/  LDL.LU R27, [R1+0xcc] ;  /* 0x0000cc00011b7983 */ /* 0x000f220000300800 */
[C---:B--2---:R-:W-:Y:S11]  /*150f0*/  HMMA.16816.F32.BF16 R4, R20.reuse, R18, R4 ;  /* 0x000000121404723c */ /* 0x044ff60000041804 */
[----:B------:R-:W-:Y:S11]  /*15100*/  @!UPT UIADD3 URZ, URZ, URZ, URZ ;  /* 0x0000003f3f3ff290 */ /* 0x000ff6000fffe03f */
[----:B------:R-:W-:Y:S01]  /*15110*/  @!UPT UIADD3 URZ, URZ, URZ, URZ ;  /* 0x0000003f3f3ff290 */ /* 0x000fe2000fffe03f */
        /* <DEDUP_REMOVED lines=8> */
[----:B------:R-:W-:Y:S01]  /*151a0*/  STL.64 [R1+0x1e0], R4 ;  /* 0x0001e00401007387 */ /* 0x000fe20000100a00 */
[----:B------:R0:W-:Y:S03]  /*151b0*/  STL.64 [R1+0x1e8], R6 ;  /* 0x0001e80601007387 */ /* 0x0001e60000100a00 */
[----:B0-----:R-:W3:Y:S01]  /*151c0*/  LDL.LU.64 R6, [R1+0x1a48] ;  /* 0x001a480001067983 */ /* 0x001ee20000300a00 */
[----:B------:R-:W3:Y:S02]  /*151d0*/  LDL.LU.64 R4, [R1+0x1a40] ;  /* 0x001a400001047983 */ /* 0x000ee40000300a00 */
[----:B------:R0:W-:Y:S02]  /*151e0*/  STL.64 [R1+0x19b8], R18 ;  /* 0x0019b81201007387 */ /* 0x0001e40000100a00 */
[----:B0-----:R-:W-:Y:S02]  /*151f0*/  IMAD.MOV.U32 R18, RZ, RZ, R3 ;  /* 0x000000ffff127224 */ /* 0x001fe400078e0003 */
[----:B------:R-:W-:-:S05]  /*15200*/  IMAD.MOV.U32 R19, RZ, RZ, R2 ;  /* 0x000000ffff137224 */ /* 0x000fca00078e0002 */
[----:B------:R0:W-:Y:S01]  /*15210*/  STL.64 [R1+0x19d0], R18 ;  /* 0x0019d01201007387 */ /* 0x0001e20000100a00 */
[----:B------:R-:W2:Y:S02]  /*15220*/  LDL.LU R16, [R1] ;  /* 0x0000000001107983 */ /* 0x000ea40000300800 */
[----:B------:R-:W2:Y:S01]  /*15230*/  LDL.LU R17, [R1+0x4] ;  /* 0x0000040001117983 */ /* 0x000ea20000300800 */
[----:B0-----:R-:W2:Y:S01]  /*15240*/  LDL.LU R18, [R1+0x8] ;  /* 0x0000080001127983 */ /* 0x001ea20000300800 */
[----:B------:R-:W-:Y:S02]  /*15250*/  IMAD.MOV.U32 R19, RZ, RZ, R0 ;  /* 0x000000ffff137224 */ /* 0x000fe400078e0000 */
[----:B------:R-:W3:Y:S03]  /*15260*/  LDL.LU R0, [R1+0x1a38] ;  /* 0x001a380001007983 */ /* 0x000ee60000300800 */
[----:B--2---:R0:W-:Y:S01]  /*15270*/  STL.64 [R1+0x19e8], R18 ;  /* 0x0019e81201007387 */ /* 0x0041e20000100a00 */
[----:B------:R1:W-:Y:S03]  /*15280*/  STL.64 [R1+0x19e0], R16 ;  /* 0x0019e01001007387 */ /* 0x0003e60000100a00 */
[----:B0-----:R-:W2:Y:S01]  /*15290*/  LDL.LU.64 R18, [R1+0x98] ;  /* 0x0000980001127983 */ /* 0x001ea20000300a00 */
[C---:B---3--:R-:W-:Y:S03]  /*152a0*/  HMMA.16816.F32.BF16 R4, R20.reuse, R14, R4 ;  /* 0x0000000e1404723c */ /* 0x048fe60000041804 */
[----:B--2---:R0:W-:Y:S01]  /*152b0*/  STL.64 [R1+0x1a00], R18 ;  /* 0x001a001201007387 */ /* 0x0041e20000100a00 */
[----:B-1----:R-:W2:Y:S02]  /*152c0*/  LDL.LU R16, [R1+0x20] ;  /* 0x0000200001107983 */ /* 0x002ea40000300800 */
[----:B------:R-:W2:Y:S01]  /*152d0*/  LDL.LU R17, [R1+0x24] ;  /* 0x0000240001117983 */ /* 0x000ea20000300800 */
[----:B0-----:R-:W2:Y:S11]  /*152e0*/  LDL.LU R18, [R1+0x28] ;  /* 0x0000280001127983 */ /* 0x001eb60000300800 */
[----:B------:R-:W-:Y:S05]  /*152f0*/  @!UPT UIADD3 URZ, URZ, URZ, URZ ;  /* 0x0000003f3f3ff290 */ /* 0x000fea000fffe03f */
[----:B------:R0:W-:Y:S02]  /*15300*/  STL.64 [R1+0x1d0], R4 ;  /* 0x0001d00401007387 */ /* 0x0001e40000100a00 */
[----:B------:R-:W-:Y:S02]  /*15310*/  STL.64 [R1+0x1d8], R6 ;  /* 0x0001d80601007387 */ /* 0x000fe40000100a00 */
[----:B0-----:R-:W-:Y:S02]  /*15320*/  IMAD.MOV.U32 R5, RZ, RZ, R14 ;  /* 0x000000ffff057224 */ /* 0x001fe400078e000e */
[----:B------:R-:W-:Y:S02]  /*15330*/  IMAD.MOV.U32 R4, RZ, RZ, R15 ;  /* 0x000000ffff047224 */ /* 0x000fe400078e000f */
[----:B------:R-:W3:Y:S01]  /*15340*/  LDL.LU.64 R14, [R1+0x1a30] ;  /* 0x001a3000010e7983 */ /* 0x000ee20000300a00 */
[----:B------:R-:W3:Y:S02]  /*15350*/  LDL.LU.64 R12, [R1+0x1a28] ;  /* 0x001a2800010c7983 */ /* 0x000ee40000300a00 */
[C---:B---3--:R-:W-:Y:S11]  /*15360*/  HMMA.16816.F32.BF16 R12, R20.reuse, R10, R12 ;  /* 0x0000000a140c723c */ /* 0x048ff6000004180c */
[----:B------:R-:W-:Y:S11]  /*15370*/  @!UPT UIADD3 URZ, URZ, URZ, URZ ;  /* 0x0000003f3f3ff290 */ /* 0x000ff6000fffe03f */
[----:B------:R-:W-:Y:S01]  /*15380*/  @!UPT UIADD3 URZ, URZ, URZ, URZ ;  /* 0x0000003f3f3ff290 */ /* 0x000fe2000fffe03f */
[----:B------:R0:W-:Y:S01]  /*15390*/  STL.64 [R1+0x1c0], R12 ;  /* 0x0001c00c01007387 */ /* 0x0001e20000100a00 */
[----:B------:R-:W-:Y:S02]  /*153a0*/  STL.64 [R1+0x1c8], R14 ;  /* 0x0001c80e01007387 */ /* 0x000fe40000100a00 */
[----:B0-----:R-:W-:Y:S02]  /*153b0*/  IMAD.MOV.U32 R13, RZ, RZ, R10 ;  /* 0x000000ffff0d7224 */ /* 0x001fe400078e000a */
[----:B------:R-:W-:Y:S02]  /*153c0*/  IMAD.MOV.U32 R12, RZ, RZ, R11 ;  /* 0x000000ffff0c7224 */ /* 0x000fe400078e000b */
[----:B------:R-:W4:Y:S01]  /*153d0*/  LDL.LU.64 R10, [R1+0x1a20] ;  /* 0x001a2000010a7983 */ /* 0x000f220000300a00 */
[----:B------:R-:W-:Y:S01]  /*153e0*/  IMAD.MOV.U32 R19, RZ, RZ, R0 ;  /* 0x000000ffff137224 */ /* 0x000fe200078e0000 */
[----:B----4-:R-:W-:Y:S02]  /*153f0*/  HMMA.16816.F32.BF16 R20, R20, R10, R24 ;  /* 0x0000000a1414723c */ /* 0x010fe40000041818 */
[----:B------:R-:W2:Y:S01]  /*15400*/  LDL.LU.64 R26, [R1+0x1a18] ;  /* 0x001a1800011a7983 */ /* 0x000ea20000300a00 */
[----:B------:R-:W-:-:S02]  /*15410*/  IMAD.MOV.U32 R2, RZ, RZ, R11 ;  /* 0x000000ffff027224 */ /* 0x000fc400078e000b */
[----:B------:R-:W2:Y:S02]  /*15420*/  LDL.LU.64 R10, [R1+0x1a10] ;  /* 0x001a1000010a7983 */ /* 0x000ea40000300a00 */
[----:B------:R-:W2:Y:S11]  /*15430*/  LDL.LU.64 R8, [R1+0x1a08] ;  /* 0x001a080001087983 */ /* 0x000eb60000300a00 */
[----:B------:R-:W-:Y:S05]  /*15440*/  @!UPT UIADD3 URZ, URZ, URZ, URZ ;  /* 0x0000003f3f3ff290 */ /* 0x000fea000fffe03f */
[----:B------:R0:W-:Y:S01]  /*15450*/  STL.64 [R1+0x1b0], R20 ;  /* 0x0001b01401007387 */ /* 0x0001e20000100a00 */
[----:B------:R-:W-:Y:S02]  /*15460*/  IMAD.MOV.U32 R0, RZ, RZ, R23 ;  /* 0x000000ffff007224 */ /* 0x000fe400078e0017 */
[----:B------:R-:W-:Y:S01]  /*15470*/  STL [R1+0x1b8], R22 ;  /* 0x0001b81601007387 */ /* 0x000fe20000100800 */
[----:B0-----:R-:W3:Y:S01]  /*15480*/  LDL.LU R20, [R1+0xd0] ;  /* 0x0000d00001147983 */ /* 0x001ee20000300800 */
[----:B------:R-:W3:Y:S02]  /*15490*/  LDL.LU R21, [R1+0xd4] ;  /* 0x0000d40001157983 */ /* 0x000ee40000300800 */
[----:B------:R-:W-:Y:S01]  /*154a0*/  STL [R1+0x18e8], R0 ;  /* 0x0018e80001007387 */ /* 0x000fe20000100800 */
[----:B--2---:R-:W-:Y:S01]  /*154b0*/  HMMA.16816.F32.BF16 R24, R8, R26, R16 ;  /* 0x0000001a0818723c */ /* 0x004fe20000041810 */
[----:B------:R-:W2:Y:S11]  /*154c0*/  LDL.LU.64 R18, [R1+0x1a00] ;  /* 0x001a000001127983 */ /* 0x000eb60000300a00 */
[----:B------:R-:W-:Y:S11]  /*154d0*/  @!UPT UIADD3 URZ, URZ, URZ, URZ ;  /* 0x0000003f3f3ff290 */ /* 0x000ff6000fffe03f */
[----:B------:R-:W-:Y:S01]  /*154e0*/  STL.64 [R1+0x1a0], R24 ;  /* 0x0001a01801007387 */ /* 0x000fe20000100a00 */
[----:B------:R0:W-:Y:S03]  /*154f0*/  STL.64 [R1+0x1a8], R26 ;  /* 0x0001a81a01007387 */ /* 0x0001e60000100a00 */
[----:B0-----:R-:W4:Y:S01]  /*15500*/  LDL.LU.64 R26, [R1+0x19f8] ;  /* 0x0019f800011a7983 */ /* 0x001f220000300a00 */
[----:B------:R-:W4:Y:S02]  /*15510*/  LDL.LU.64 R24, [R1+0x19f0] ;  /* 0x0019f00001187983 */ /* 0x000f240000300a00 */
[----:B------:R-:W-:Y:S02]  /*15520*/  IMAD.MOV.U32 R22, RZ, RZ, R29 ;  /* 0x000000ffff167224 */ /* 0x000fe400078e001d */
[----:B------:R-:W-:Y:S02]  /*15530*/  IMAD.MOV.U32 R23, RZ, RZ, R28 ;  /* 0x000000ffff177224 */ /* 0x000fe400078e001c */
[----:B--2---:R-:W-:-:S02]  /*15540*/  IMAD.MOV.U32 R3, RZ, RZ, R18 ;  /* 0x000000ffff037224 */ /* 0x004fc400078e0012 */
[----:B------:R-:W-:Y:S01]  /*15550*/  IMAD.MOV.U32 R0, RZ, RZ, R19 ;  /* 0x000000ffff007224 */ /* 0x000fe200078e0013 */
[C---:B----4-:R-:W-:Y:S01]  /*15560*/  HMMA.16816.F32.BF16 R24, R8.reuse, R18, R24 ;  /* 0x000000120818723c */ /* 0x050fe20000041818 */
[----:B------:R-:W2:Y:S01]  /*15570*/  LDL.LU.64 R18, [R1+0x19e8] ;  /* 0x0019e80001127983 */ /* 0x000ea20000300a00 */
[----:B------:R-:W2:Y:S11]  /*15580*/  LDL.LU.64 R16, [R1+0x19e0] ;  /* 0x0019e00001107983 */ /* 0x000eb60000300a00 */
[----:B------:R-:W-:Y:S10]  /*15590*/  @!UPT UIADD3 URZ, URZ, URZ, URZ ;  /* 0x0000003f3f3ff290 */ /* 0x000ff4000fffe03f */
[----:B------:R-:W-:Y:S01]  /*155a0*/  STL.64 [R1+0x180], R24 ;  /* 0x0001801801007387 */ /* 0x000fe20000100a00 */
[----:B------:R-:W-:Y:S02]  /*155b0*/  IMAD.MOV.U32 R29, RZ, RZ, R26 ;  /* 0x000000ffff1d7224 */ /* 0x000fe400078e001a */
[----:B------:R-:W-:Y:S02]  /*155c0*/  IMAD.MOV.U32 R28, RZ, RZ, R27 ;  /* 0x000000ffff1c7224 */ /* 0x000fe400078e001b */
[----:B------:R-:W2:Y:S03]  /*155d0*/  LDL.LU.64 R26, [R1+0x19d8] ;  /* 0x0019d800011a7983 */ /* 0x000ea60000300a00 */
[----:B------:R0:W-:Y:S02]  /*155e0*/  STL [R1+0x17a4], R28 ;  /* 0x0017a41c01007387 */ /* 0x0001e40000100800 */
[----:B0-----:R-:W4:Y:S01]  /*155f0*/  LDL R28, [R1+0x390] ;  /* 0x00039000011c7983 */ /* 0x001f220000100800 */
[----:B------:R-:W-:Y:S01]  /*15600*/  STL [R1+0x17a0], R29 ;  /* 0x0017a01d01007387 */ /* 0x000fe20000100800 */
[C---:B--2---:R-:W-:Y:S02]  /*15610*/  HMMA.16816.F32.BF16 R24, R8.reuse, R26, R16 ;  /* 0x0000001a0818723c */ /* 0x044fe40000041810 */
[----:B------:R-:W2:Y:S11]  /*15620*/  LDL.LU.64 R18, [R1+0x19d0] ;  /* 0x0019d00001127983 */ /* 0x000eb60000300a00 */
[----:B------:R-:W-:Y:S10]  /*15630*/  @!UPT UIADD3 URZ, URZ, URZ, URZ ;  /* 0x0000003f3f3ff290 */ /* 0x000ff4000fffe03f */
[----:B------:R-:W-:Y:S01]  /*15640*/  STL.64 [R1+0x170], R24 ;  /* 0x0001701801007387 */ /* 0x000fe20000100a00 */
[----:B------:R0:W-:Y:S03]  /*15650*/  STL.64 [R1+0x178], R26 ;  /* 0x0001781a01007387 */ /* 0x0001e60000100a00 */
[----:B0-----:R-:W2:Y:S01]  /*15660*/  LDL.LU.64 R26, [R1+0x19c8] ;  /* 0x0019c800011a7983 */ /* 0x001ea20000300a00 */
[----:B------:R-:W2:Y:S02]  /*15670*/  LDL.LU.64 R24, [R1+0x19c0] ;  /* 0x0019c00001187983 */ /* 0x000ea40000300a00 */
[C---:B--2---:R-:W-:Y:S01]  /*15680*/  HMMA.16816.F32.BF16 R24, R8.reuse, R18, R24 ;  /* 0x000000120818723c */ /* 0x044fe20000041818 */
[----:B------:R-:W3:Y:S11]  /*15690*/  LDL.LU.64 R18, [R1+0x19b8] ;  /* 0x0019b80001127983 */ /* 0x000ef60000300a00 */
[----:B------:R-:W-:Y:S11]  /*156a0*/  @!UPT UIADD3 URZ, URZ, URZ, URZ ;  /* 0x0000003f3f3ff290 */ /* 0x000ff6000fffe03f */
[----:B------:R-:W-:Y:S01]  /*156b0*/  STL.64 [R1+0x150], R24 ;  /* 0x0001501801007387 */ /* 0x000fe20000100a00 */
[----:B------:R0:W-:Y:S02]  /*156c0*/  STL.64 [R1+0x158], R26 ;  /* 0x0001581a01007387 */ /* 0x0001e40000100a00 */
[----:B0-----:R-:W-:Y:S02]  /*156d0*/  IMAD.MOV.U32 R26, RZ, RZ, R5 ;  /* 0x000000ffff1a7224 */ /* 0x001fe400078e0005 */
[----:B------:R-:W-:Y:S02]  /*156e0*/  IMAD.MOV.U32 R27, RZ, RZ, R4 ;  /* 0x000000ffff1b7224 */ /* 0x000fe400078e0004 */
[----:B----4-:R-:W0:Y:S04]  /*156f0*/  LDSM.16.MT88.4 R4, [R28+0x2100] ;  /* 0x002100001c04783b */ /* 0x010e280000004200 */
[----:B0-----:R-:W-:Y:S01]  /*15700*/  STL.64 [R1+0x1988], R6 ;  /* 0x0019880601007387 */ /* 0x001fe20000100a00 */
[----:B------:R0:W-:Y:S03]  /*15710*/  STL.64 [R1+0x1980], R4 ;  /* 0x0019800401007387 */ /* 0x0001e60000100a00 */
[----:B0-----:R-:W2:Y:S01]  /*15720*/  LDL.LU R4, [R1+0x190] ;  /* 0x0001900001047983 */ /* 0x001ea20000300800 */
[----:B------:R-:W2:Y:S02]  /*15730*/  LDL.LU R5, [R1+0x194] ;  /* 0x0001940001057983 */ /* 0x000ea40000300800 */
[----:B------:R-:W2:Y:S02]  /*15740*/  LDL.LU R6, [R1+0x198] ;  /* 0x0001980001067983 */ /* 0x000ea40000300800 */
[----:B------:R-:W2:Y:S01]  /*15750*/  LDL.LU R7, [R1+0x19c] ;  /* 0x00019c0001077983 */ /* 0x000ea20000300800 */
[----:B---3--:R-:W-:Y:S07]  /*15760*/  HMMA.16816.F32.BF16 R16, R8, R18, R20 ;  /* 0x000000120810723c */ /* 0x008fee0000041814 */
[----:B------:R-:W-:-:S02]  /*15770*/  IMAD.MOV.U32 R22, RZ, RZ, R13 ;  /* 0x000000ffff167224 */ /* 0x000fc400078e000d */
[----:B------:R-:W-:Y:S02]  /*15780*/  IMAD.MOV.U32 R23, RZ, RZ, R12 ;  /* 0x000000ffff177224 */ /* 0x000fe400078e000c */
[----:B------:R-:W0:Y:S11]  /*15790*/  LDSM.16.MT88.4 R12, [R28+0x2180] ;  /* 0x002180001c0c783b */ /* 0x000e360000004200 */
[----:B------:R-:W-:Y:S01]  /*157a0*/  @!UPT UIADD3 URZ, URZ, URZ, URZ ;  /* 0x0000003f3f3ff290 */ /* 0x000fe2000fffe03f */
[----:B------:R-:W-:Y:S01]  /*157b0*/  STL.64 [R1+0x140], R16 ;  /* 0x0001401001007387 */ /* 0x000fe20000100a00 */
[----:B------:R-:W-:Y:S02]  /*157c0*/  STL.64 [R1+0x148], R18 ;  /* 0x0001481201007387 */ /* 0x000fe40000100a00 */
[----:B------:R-:W1:Y:S04]  /*157d0*/  LDSM.16.MT88.4 R16, [R28+0x4000] ;  /* 0x004000001c10783b */ /* 0x000e680000004200 */
[----:B------:R-:W-:Y:S01]  /*157e0*/  STL.64 [R1+0x19a0], R22 ;  /* 0x0019a01601007387 */ /* 0x000fe20000100a00 */
[----:B0-----:R-:W-:Y:S01]  /*157f0*/  STL.64 [R1+0x1908], R14 ;  /* 0x0019080e01007387 */ /* 0x001fe20000100a00 */
[----:B------:R-:W-:Y:S03]  /*15800*/  STL.64 [R1+0x1900], R12 ;  /* 0x0019000c01007387 */ /* 0x000fe60000100a00 */
[----:B-1----:R0:W-:Y:S01]  /*15810*/  STL.64 [R1+0x1860], R18 ;  /* 0x0018601201007387 */ /* 0x0021e20000100a00 */
[----:B------:R-:W-:Y:S03]  /*15820*/  STL.64 [R1+0x1858], R16 ;  /* 0x0018581001007387 */ /* 0x000fe60000100a00 */
[----:B0-----:R-:W3:Y:S04]  /*15830*/  LDL.LU R18, [R1+0x38] ;  /* 0x0000380001127983 */ /* 0x001ee80000300800 */
[----:B------:R-:W0:Y:S02]  /*15840*/  S2R R21, SR_TID.X ;  /* 0x0000000000157919 */ /* 0x000e240000002100 */
[C---:B0-----:R-:W-:Y:S01]  /*15850*/  LOP3.LUT R20, R21.reuse, 0x7, RZ, 0xc0, !PT ;  /* 0x0000000715147812 */ /* 0x041fe200078ec0ff */
[----:B------:R-:W-:-:S02]  /*15860*/  IMAD.SHL.U32 R29, R21, 0x40, RZ ;  /* 0x00000040151d7824 */ /* 0x000fc400078e00ff */
[----:B------:R-:W-:Y:S02]  /*15870*/  IMAD.SHL.U32 R21, R21, 0x2, RZ ;  /* 0x0000000215157824 */ /* 0x000fe400078e00ff */
[----:B------:R-:W-:-:S05]  /*15880*/  IMAD R20, R20, 0x110, RZ ;  /* 0x0000011014147824 */ /* 0x000fca00078e02ff */
[----:B------:R-:W-:-:S04]  /*15890*/  LOP3.LUT R20, R20, 0x30, R21, 0x78, !PT ;  /* 0x0000003014147812 */ /* 0x000fc800078e7815 */
[----:B------:R-:W-:-:S04]  /*158a0*/  LOP3.LUT R20, R20, 0x800, R29, 0xf8, !PT ;  /* 0x0000080014147812 */ /* 0x000fc800078ef81d */
[----:B------:R-:W-:-:S05]  /*158b0*/  LOP3.LUT R20, R20, 0x40, RZ, 0x3c, !PT ;  /* 0x0000004014147812 */ /* 0x000fca00078e3cff */
[----:B------:R-:W0:Y:S01]  /*158c0*/  LDSM.16.M88.4 R12, [R20+0x10000] ;  /* 0x01000000140c783b */ /* 0x000e220000000200 */
[----:B------:R-:W-:Y:S02]  /*158d0*/  IMAD.MOV.U32 R19, RZ, RZ, R2 ;  /* 0x000000ffff137224 */ /* 0x000fe400078e0002 */
[----:B------:R-:W4:Y:S01]  /*158e0*/  LDL.LU R2, [R1+0x19b0] ;  /* 0x0019b00001027983 */ /* 0x000f220000300800 */
[----:B--2---:R-:W-:Y:S01]  /*158f0*/  HMMA.16816.F32.BF16 R4, R8, R26, R4 ;  /* 0x0000001a0804723c */ /* 0x004fe20000041804 */
[----:B------:R-:W-:Y:S04]  /*15900*/  LDSM.16.M88.4 R24, [R20+0x13000] ;  /* 0x013000001418783b */ /* 0x000fe80000000200 */
[----:B---3--:R-:W-:Y:S02]  /*15910*/  STL.64 [R1+0x19a8], R18 ;  /* 0x0019a81201007387 */ /* 0x008fe40000100a00 */
[----:B------:R-:W1:Y:S04]  /*15920*/  LDSM.16.M88.4 R16, [R20+0x11000] ;  /* 0x011000001410783b */ /* 0x000e680000000200 */
[----:B0-----:R-:W-:Y:S02]  /*15930*/  STL.64 [R1+0x20], R12 ;  /* 0x0000200c01007387 */ /* 0x001fe40000100a00 */
[----:B------:R-:W-:Y:S02]  /*15940*/  STL.64 [R1+0x28], R14 ;  /* 0x0000280e01007387 */ /* 0x000fe40000100a00 */
[----:B------:R-:W0:Y:S08]  /*15950*/  LDSM.16.M88.4 R12, [R20+0x12000] ;  /* 0x01200000140c783b */ /* 0x000e300000000200 */
[----:B------:R2:W-:Y:S01]  /*15960*/  STL.64 [R1+0x130], R4 ;  /* 0x0001300401007387 */ /* 0x0005e20000100a00 */
[----:B------:R3:W-:Y:S03]  /*15970*/  STL.64 [R1+0x138], R6 ;  /* 0x0001380601007387 */ /* 0x0007e60000100a00 */
[----:B--2---:R-:W2:Y:S04]  /*15980*/  LDL.LU R4, [R1+0x240] ;  /* 0x0002400001047983 */ /* 0x004ea80000300800 */
[----:B-1----:R-:W-:Y:S01]  /*15990*/  STL.64 [R1+0x10], R16 ;  /* 0x0000101001007387 */ /* 0x002fe20000100a00 */
[----:B------:R-:W-:Y:S03]  /*159a0*/  STL.64 [R1+0x18], R18 ;  /* 0x0000181201007387 */ /* 0x000fe60000100a00 */
[----:B0-----:R-:W-:Y:S01]  /*159b0*/  STL.64 [R1], R12 ;  /* 0x0000000c01007387 */ /* 0x001fe20000100a00 */
[----:B------:R-:W-:Y:S03]  /*159c0*/  STL.64 [R1+0x8], R14 ;  /* 0x0000080e01007387 */ /* 0x000fe60000100a00 */
[----:B------:R-:W2:Y:S01]  /*159d0*/  LDL.LU R5, [R1+0x244] ;  /* 0x0002440001057983 */ /* 0x000ea20000300800 */
[----:B---3--:R-:W3:Y:S02]  /*159e0*/  LDL.LU R6, [R1+0x248] ;  /* 0x0002480001067983 */ /* 0x008ee40000300800 */
[----:B------:R-:W3:Y:S01]  /*159f0*/  LDL.LU R7, [R1+0x24c] ;  /* 0x00024c0001077983 */ /* 0x000ee20000300800 */
[----:B------:R-:W0:Y:S04]  /*15a00*/  LDSM.16.M88.4 R16, [R20+0x14000] ;  /* 0x014000001410783b */ /* 0x000e280000000200 */
[----:B---3--:R-:W-:Y:S01]  /*15a10*/  STL.64 [R1+0x1998], R6 ;  /* 0x0019980601007387 */ /* 0x008fe20000100a00 */
[----:B--2---:R1:W-:Y:S03]  /*15a20*/  STL.64 [R1+0x1990], R4 ;  /* 0x0019900401007387 */ /* 0x0043e60000100a00 */
[----:B-1----:R-:W2:Y:S01]  /*15a30*/  LDL.LU R4, [R1+0x220] ;  /* 0x0002200001047983 */ /* 0x002ea20000300800 */
[----:B------:R-:W2:Y:S02]  /*15a40*/  LDL.LU R5, [R1+0x224] ;  /* 0x0002240001057983 */ /* 0x000ea40000300800 */
[----:B------:R-:W2:Y:S02]  /*15a50*/  LDL.LU R6, [R1+0x228] ;  /* 0x0002280001067983 */ /* 0x000ea40000300800 */
[----:B------:R-:W2:Y:S01]  /*15a60*/  LDL.LU R7, [R1+0x22c] ;  /* 0x00022c0001077983 */ /* 0x000ea20000300800 */
[----:B------:R-:W-:Y:S01]  /*15a70*/  STL [R1+0x1780], R26 ;  /* 0x0017801a01007387 */ /* 0x000fe20000100800 */
[----:B------:R-:W-:Y:S02]  /*15a80*/  STL [R1+0x1680], R27 ;  /* 0x0016801b01007387 */ /* 0x000fe40000100800 */
[----:B------:R-:W3:Y:S02]  /*15a90*/  LDL.LU.64 R14, [R1+0x88] ;  /* 0x00008800010e7983 */ /* 0x000ee40000300a00 */
[----:B---3--:R1:W-:Y:S01]  /*15aa0*/  STL.64 [R1+0x1968], R14 ;  /* 0x0019680e01007387 */ /* 0x0083e20000100a00 */
[----:B0-----:R-:W-:Y:S02]  /*15ab0*/  STL.64 [R1+0xc0], R16 ;  /* 0x0000c01001007387 */ /* 0x001fe40000100a00 */
[----:B------:R-:W-:Y:S02]  /*15ac0*/  STL.64 [R1+0xc8], R18 ;  /* 0x0000c81201007387 */ /* 0x000fe40000100a00 */
[----:B------:R-:W0:Y:S04]  /*15ad0*/  LDSM.16.M88.4 R16, [R20+0x15000] ;  /* 0x015000001410783b */ /* 0x000e280000000200 */
[----:B------:R-:W3:Y:S01]  /*15ae0*/  LDL.LU R12, [R1+0x260] ;  /* 0x00026000010c7983 */ /* 0x000ee20000300800 */
[----:B------:R-:W3:Y:S03]  /*15af0*/  LDL.LU R13, [R1+0x264] ;  /* 0x00026400010d7983 */ /* 0x000ee60000300800 */
[----:B-1----:R-:W3:Y:S01]  /*15b00*/  LDL.LU R14, [R1+0x268] ;  /* 0x00026800010e7983 */ /* 0x002ee20000300800 */
[----:B------:R-:W3:Y:S03]  /*15b10*/  LDL.LU R15, [R1+0x26c] ;  /* 0x00026c00010f7983 */ /* 0x000ee60000300800 */
[----:B0-----:R-:W-:Y:S01]  /*15b20*/  STL.64 [R1+0xb0], R16 ;  /* 0x0000b01001007387 */ /* 0x001fe20000100a00 */
[----:B------:R-:W-:Y:S02]  /*15b30*/  STL.64 [R1+0xb8], R18 ;  /* 0x0000b81201007387 */ /* 0x000fe40000100a00 */
[----:B------:R-:W-:-:S02]  /*15b40*/  IMAD.MOV.U32 R27, RZ, RZ, R17 ;  /* 0x000000ffff1b7224 */ /* 0x000fc400078e0011 */
[----:B------:R-:W0:Y:S02]  /*15b50*/  LDSM.16.M88.4 R16, [R20+0x16000] ;  /* 0x016000001410783b */ /* 0x000e240000000200 */
[----:B------:R-:W1:Y:S02]  /*15b60*/  LDSM.16.M88.4 R20, [R20+0x17000] ;  /* 0x017000001414783b */ /* 0x000e640000000200 */
[----:B0-----:R-:W-:Y:S02]  /*15b70*/  STL.64 [R1+0xe0], R16 ;  /* 0x0000e01001007387 */ /* 0x001fe40000100a00 */
[----:B------:R0:W-:Y:S02]  /*15b80*/  STL.64 [R1+0xe8], R18 ;  /* 0x0000e81201007387 */ /* 0x0001e40000100a00 */
[----:B0-----:R-:W2:Y:S01]  /*15b90*/  LDL.LU.64 R18, [R1+0x19a8] ;  /* 0x0019a80001127983 */ /* 0x001ea20000300a00 */
[----:B-1----:R-:W-:Y:S02]  /*15ba0*/  STL.64 [R1+0x100], R20 ;  /* 0x0001001401007387 */ /* 0x002fe40000100a00 */
[----:B------:R0:W-:Y:S02]  /*15bb0*/  STL.64 [R1+0x108], R22 ;  /* 0x0001081601007387 */ /* 0x0001e40000100a00 */
[----:B0-----:R-:W2:Y:S01]  /*15bc0*/  LDL.LU.64 R22, [R1+0x19a0] ;  /* 0x0019a00001167983 */ /* 0x001ea20000300a00 */
[----:B------:R-:W-:-:S02]  /*15bd0*/  IMAD.MOV.U32 R17, RZ, RZ, R20 ;  /* 0x000000ffff117224 */ /* 0x000fc400078e0014 */
[----:B------:R-:W-:Y:S02]  /*15be0*/  IMAD.MOV.U32 R16, RZ, RZ, R21 ;  /* 0x000000ffff107224 */ /* 0x000fe400078e0015 */
[C---:B--2---:R-:W-:Y:S01]  /*15bf0*/  HMMA.16816.F32.BF16 R20, R8.reuse, R22, R4 ;  /* 0x000000160814723c */ /* 0x044fe20000041804 */
[----:B------:R-:W2:Y:S01]  /*15c00*/  LDL.LU.64 R6, [R1+0x1998] ;  /* 0x0019980001067983 */ /* 0x000ea20000300a00 */
[----:B------:R-:W2:Y:S11]  /*15c10*/  LDL.LU.64 R4, [R1+0x1990] ;  /* 0x0019900001047983 */ /* 0x000eb60000300a00 */
[----:B------:R-:W-:Y:S10]  /*15c20*/  @!UPT UIADD3 URZ, URZ, URZ, URZ ;  /* 0x0000003f3f3ff290 */ /* 0x000ff4000fffe03f */
[----:B------:R-:W-:Y:S01]  /*15c30*/  STL [R1+0x120], R20 ;  /* 0x0001201401007387 */ /* 0x000fe20000100800 */
[----:B------:R-:W-:Y:S02]  /*15c40*/  STL.64 [R1+0x128], R22 ;  /* 0x0001281601007387 */ /* 0x000fe40000100a00 */
[----:B------:R-:W-:Y:S02]  /*15c50*/  IMAD.MOV.U32 R26, RZ, RZ, R21 ;  /* 0x000000ffff1a7224 */ /* 0x000fe400078e0015 */
[----:B------:R-:W0:Y:S04]  /*15c60*/  LDSM.16.MT88.4 R20, [R28+0x4080] ;  /* 0x004080001c14783b */ /* 0x000e280000004200 */
[----:B------:R-:W-:Y:S01]  /*15c70*/  STL [R1+0x1784], R26 ;  /* 0x0017841a01007387 */ /* 0x000fe20000100800 */
[----:B------:R1:W-:Y:S02]  /*15c80*/  STL [R1+0x1978], R27 ;  /* 0x0019781b01007387 */ /* 0x0003e40000100800 */
[----:B------:R-:W-:Y:S01]  /*15c90*/  STL.64 [R1+0x1970], R24 ;  /* 0x0019701801007387 */ /* 0x000fe20000100a00 */
[----:B-1----:R-:W3:Y:S04]  /*15ca0*/  LDL.LU.64 R26, [R1+0xa8] ;  /* 0x0000a800011a7983 */ /* 0x002ee80000300a00 */
[----:B0-----:R0:W-:Y:S01]  /*15cb0*/  STL [R1+0x17bc], R20 ;  /* 0x0017bc1401007387 */ /* 0x0011e20000100800 */
[----:B------:R1:W-:Y:S02]  /*15cc0*/  STL [R1+0x17b8], R21 ;  /* 0x0017b81501007387 */ /* 0x0003e40000100800 */
[----:B------:R4:W-:Y:S02]  /*15cd0*/  STL [R1+0x17b4], R22 ;  /* 0x0017b41601007387 */ /* 0x0009e40000100800 */
[----:B------:R4:W-:Y:S01]  /*15ce0*/  STL [R1+0x17b0], R23 ;  /* 0x0017b01701007387 */ /* 0x0009e20000100800 */
[----:B0-----:R-:W3:Y:S01]  /*15cf0*/  LDL.LU R20, [R1+0x280] ;  /* 0x0002800001147983 */ /* 0x001ee20000300800 */
[----:B-1----:R-:W3:Y:S02]  /*15d00*/  LDL.LU R21, [R1+0x284] ;  /* 0x0002840001157983 */ /* 0x002ee40000300800 */
[----:B----4-:R-:W4:Y:S02]  /*15d10*/  LDL.LU R22, [R1+0x288] ;  /* 0x0002880001167983 */ /* 0x010f240000300800 */
[----:B------:R-:W4:Y:S01]  /*15d20*/  LDL.LU R23, [R1+0x28c] ;  /* 0x00028c0001177983 */ /* 0x000f220000300800 */
[----:B--2---:R-:W-:Y:S01]  /*15d30*/  HMMA.16816.F32.BF16 R8, R8, R18, R4 ;  /* 0x000000120808723c */ /* 0x004fe20000041804 */
[----:B------:R-:W2:Y:S01]  /*15d40*/  LDL.LU.64 R6, [R1+0x1988] ;  /* 0x0019880001067983 */ /* 0x000ea20000300a00 */
[----:B------:R-:W2:Y:S11]  /*15d50*/  LDL.LU.64 R4, [R1+0x1980] ;  /* 0x0019800001047983 */ /* 0x000eb60000300a00 */
[----:B------:R-:W-:Y:S10]  /*15d60*/  @!UPT UIADD3 URZ, URZ, URZ, URZ ;  /* 0x0000003f3f3ff290 */ /* 0x000ff4000fffe03f */
[----:B------:R-:W-:Y:S01]  /*15d70*/  STL.64 [R1+0x110], R8 ;  /* 0x0001100801007387 */ /* 0x000fe20000100a00 */
[----:B------:R-:W-:Y:S02]  /*15d80*/  STL.64 [R1+0x118], R10 ;  /* 0x0001180a01007387 */ /* 0x000fe40000100a00 */
[----:B------:R-:W0:Y:S02]  /*15d90*/  LDSM.16.MT88.4 R8, [R28+0x4100] ;  /* 0x004100001c08783b */ /* 0x000e240000004200 */
[----:B0-----:R-:W-:Y:S02]  /*15da0*/  STL.64 [R1+0x1730], R10 ;  /* 0x0017300a01007387 */ /* 0x001fe40000100a00 */
[----:B------:R0:W-:Y:S02]  /*15db0*/  STL.64 [R1+0x1728], R8 ;  /* 0x0017280801007387 */ /* 0x0001e40000100a00 */
[----:B0-----:R-:W-:Y:S02]  /*15dc0*/  IMAD.MOV.U32 R8, RZ, RZ, R17 ;  /* 0x000000ffff087224 */ /* 0x001fe400078e0011 */
[----:B------:R-:W-:-:S02]  /*15dd0*/  IMAD.MOV.U32 R9, RZ, RZ, R16 ;  /* 0x000000ffff097224 */ /* 0x000fc400078e0010 */
[----:B------:R-:W-:-:S03]  /*15de0*/  IMAD.MOV.U32 R10, RZ, RZ, R3 ;  /* 0x000000ffff0a7224 */ /* 0x000fc600078e0003 */
[----:B------:R3:W-:Y:S01]  /*15df0*/  STL.64 [R1+0x17c0], R8 ;  /* 0x0017c00801007387 */ /* 0x0007e20000100a00 */
[----:B------:R-:W4:Y:S02]  /*15e00*/  LDL.LU R3, [R1+0x197c] ;  /* 0x00197c0001037983 */ /* 0x000f240000300800 */
[----:B---3--:R-:W-:Y:S01]  /*15e10*/  IMAD.MOV.U32 R8, RZ, RZ, R27 ;  /* 0x000000ffff087224 */ /* 0x008fe200078e001b */
[----:B--2---:R-:W-:Y:S01]  /*15e20*/  HMMA.16816.F32.BF16 R12, R4, R26, R12 ;  /* 0x0000001a040c723c */ /* 0x004fe2000004180c */
[----:B------:R-:W2:Y:S01]  /*15e30*/  LDL.LU R27, [R1+0x1978] ;  /* 0x00197800011b7983 */ /* 0x000ea20000300800 */
[----:B------:R-:W3:Y:S02]  /*15e40*/  LDL.LU.64 R24, [R1+0x1970] ;  /* 0x0019700001187983 */ /* 0x000ee40000300a00 */
[----:B------:R-:W-:Y:S11]  /*15e50*/  IMAD.MOV.U32 R9, RZ, RZ, R26 ;  /* 0x000000ffff097224 */ /* 0x000ff600078e001a */
[----:B------:R-:W-:Y:S09]  /*15e60*/  @!UPT UIADD3 URZ, URZ, URZ, URZ ;  /* 0x0000003f3f3ff290 */ /* 0x000ff2000fffe03f */
[----:B------:R-:W-:Y:S01]  /*15e70*/  IMAD.MOV.U32 R26, RZ, RZ, R15 ;  /* 0x000000ffff1a7224 */ /* 0x000fe200078e000f */
[----:B------:R-:W-:Y:S01]  /*15e80*/  STL.64 [R1+0xf0], R12 ;  /* 0x0000f00c01007387 */ /* 0x000fe20000100a00 */
[----:B------:R0:W-:Y:S03]  /*15e90*/  STL [R1+0xf8], R14 ;  /* 0x0000f80e01007387 */ /* 0x0001e60000100800 */
[----:B0-----:R-:W4:Y:S01]  /*15ea0*/  LDL.LU.64 R14, [R1+0x1968] ;  /* 0x00196800010e7983 */ /* 0x001f220000300a00 */
[----:B------:R-:W-:Y:S03]  /*15eb0*/  STL [R1+0x1848], R26 ;  /* 0x0018481a01007387 */ /* 0x000fe60000100800 */
[----:B---3--:R0:W-:Y:S01]  /*15ec0*/  STL.64 [R1+0x1840], R24 ;  /* 0x0018401801007387 */ /* 0x0081e20000100a00 */
[----:B--2---:R1:W-:Y:S03]  /*15ed0*/  STL [R1+0x18f8], R27 ;  /* 0x0018f81b01007387 */ /* 0x0043e60000100800 */
[----:B0-----:R-:W2:Y:S01]  /*15ee0*/  LDL.LU R24, [R1+0x270] ;  /* 0x0002700001187983 */ /* 0x001ea20000300800 */
[----:B------:R-:W2:Y:S02]  /*15ef0*/  LDL.LU R25, [R1+0x274] ;  /* 0x0002740001197983 */ /* 0x000ea40000300800 */
[----:B------:R-:W2:Y:S02]  /*15f00*/  LDL.LU R26, [R1+0x278] ;  /* 0x00027800011a7983 */ /* 0x000ea40000300800 */
[----:B-1----:R-:W2:Y:S02]  /*15f10*/  LDL.LU R27, [R1+0x27c] ;  /* 0x00027c00011b7983 */ /* 0x002ea40000300800 */
[----:B------:R-:W-:-:S05]  /*15f20*/  IMAD.MOV.U32 R11, RZ, RZ, R0 ;  /* 0x000000ffff0b7224 */ /* 0x000fca00078e0000 */
[----:B------:R-:W-:Y:S01]  /*15f30*/  STL.64 [R1+0x1918], R10 ;  /* 0x0019180a01007387 */ /* 0x000fe20000100a00 */
[----:B------:R0:W-:Y:S02]  /*15f40*/  STL.64 [R1+0x1910], R8 ;  /* 0x0019100801007387 */ /* 0x0001e40000100a00 */
[----:B----4-:R-:W-:Y:S02]  /*15f50*/  IMAD.MOV.U32 R17, RZ, RZ, R14 ;  /* 0x000000ffff117224 */ /* 0x010fe400078e000e */
[----:B------:R-:W-:Y:S01]  /*15f60*/  IMAD.MOV.U32 R16, RZ, RZ, R15 ;  /* 0x000000ffff107224 */ /* 0x000fe200078e000f */
[C---:B--2---:R-:W-:Y:S08]  /*15f70*/  HMMA.16816.F32.BF16 R24, R4.reuse, R10, R24 ;  /* 0x0000000a0418723c */ /* 0x044ff00000041818 */
[C---:B0-----:R-:W-:Y:S11]  /*15f80*/  HMMA.16816.F32.BF16 R8, R4.reuse, R14, R20 ;  /* 0x0000000e0408723c */ /* 0x041ff60000041814 */
[----:B------:R-:W-:Y:S04]  /*15f90*/  @!UPT UIADD3 URZ, URZ, URZ, URZ ;  /* 0x0000003f3f3ff290 */ /* 0x000fe8000fffe03f */
[----:B------:R-:W-:Y:S01]  /*15fa0*/  STL.64 [R1+0xd0], R24 ;  /* 0x0000d01801007387 */ /* 0x000fe20000100a00 */
[----:B------:R-:W-:Y:S07]  /*15fb0*/  STL.64 [R1+0xd8], R26 ;  /* 0x0000d81a01007387 */ /* 0x000fee0000100a00 */
[----:B------:R-:W-:Y:S02]  /*15fc0*/  STL.64 [R1+0x160], R8 ;  /* 0x0001600801007387 */ /* 0x000fe40000100a00 */
[----:B------:R-:W-:Y:S01]  /*15fd0*/  STL.64 [R1+0x168], R10 ;  /* 0x0001680a01007387 */ /* 0x000fe20000100a00 */
[----:B------:R-:W2:Y:S01]  /*15fe0*/  LDL.LU R12, [R1+0x2d0] ;  /* 0x0002d000010c7983 */ /* 0x000ea20000300800 */
[----:B------:R-:W2:Y:S02]  /*15ff0*/  LDL.LU R13, [R1+0x2d4] ;  /* 0x0002d400010d7983 */ /* 0x000ea40000300800 */
[----:B------:R-:W3:Y:S02]  /*16000*/  LDL.LU R14, [R1+0x2d8] ;  /* 0x0002d800010e7983 */ /* 0x000ee40000300800 */
[----:B------:R-:W3:Y:S01]  /*16010*/  LDL.LU R15, [R1+0x2dc] ;  /* 0x0002dc00010f7983 */ /* 0x000ee20000300800 */
[----:B------:R-:W4:Y:S04]  /*16020*/  LDL.LU.64 R22, [R1+0x78] ;  /* 0x0000780001167983 */ /* 0x000f280000300a00 */
[----:B---3--:R-:W-:Y:S01]  /*16030*/  STL.64 [R1+0x1928], R14 ;  /* 0x0019280e01007387 */ /* 0x008fe20000100a00 */
[----:B--2---:R0:W-:Y:S03]  /*16040*/  STL.64 [R1+0x1920], R12 ;  /* 0x0019200c01007387 */ /* 0x0041e60000100a00 */
        /* <DEDUP_REMOVED lines=8> */
[----:B------:R-:W3:Y:S02]  /*160d0*/  LDL.LU R14, [R1+0x2f8] ;  /* 0x0002f800010e7983 */ /* 0x000ee40000300800 */
[----:B------:R-:W3:Y:S02]  /*160e0*/  LDL.LU R15, [R1+0x2fc] ;  /* 0x0002fc00010f7983 */ /* 0x000ee40000300800 */
[----:B---3--:R0:W-:Y:S01]  /*160f0*/  STL.64 [R1+0x1950], R14 ;  /* 0x0019500e01007387 */ /* 0x0081e20000100a00 */
[----:B--2---:R1:W-:Y:S03]  /*16100*/  STL.64 [R1+0x1948], R12 ;  /* 0x0019480c01007387 */ /* 0x0043e60000100a00 */
[----:B0-----:R-:W2:Y:S04]  /*16110*/  LDL.LU.64 R14, [R1+0x68] ;  /* 0x00006800010e7983 */ /* 0x001ea80000300a00 */
[----:B--2---:R0:W-:Y:S01]  /*16120*/  STL.64 [R1+0x1960], R14 ;  /* 0x0019600e01007387 */ /* 0x0041e20000100a00 */
[----:B-1----:R-:W4:Y:S02]  /*16130*/  LDL.LU R12, [R1+0x290] ;  /* 0x00029000010c7983 */ /* 0x002f240000300800 */
[----:B------:R-:W4:Y:S01]  /*16140*/  LDL.LU R13, [R1+0x294] ;  /* 0x00029400010d7983 */ /* 0x000f220000300800 */
[----:B0-----:R-:W4:Y:S01]  /*16150*/  LDL.LU R14, [R1+0x298] ;  /* 0x00029800010e7983 */ /* 0x001f220000300800 */
[----:B------:R-:W4:Y:S02]  /*16160*/  LDL.LU R15, [R1+0x29c] ;  /* 0x00029c00010f7983 */ /* 0x000f240000300800 */
[----:B------:R-:W2:Y:S02]  /*16170*/  LDL.LU.64 R10, [R1+0x48] ;  /* 0x00004800010a7983 */ /* 0x000ea40000300a00 */
[----:B--2---:R0:W-:Y:S04]  /*16180*/  STL.64 [R1+0x1940], R10 ;  /* 0x0019400a01007387 */ /* 0x0041e80000100a00 */
[----:B0-----:R-:W2:Y:S01]  /*16190*/  LDL.LU.64 R10, [R1+0x58] ;  /* 0x00005800010a7983 */ /* 0x001ea20000300a00 */
[----:B----4-:R-:W-:Y:S01]  /*161a0*/  HMMA.16816.F32.BF16 R12, R4, R22, R12 ;  /* 0x00000016040c723c */ /* 0x010fe2000004180c */
[----:B------:R-:W-:-:S02]  /*161b0*/  IMAD.MOV.U32 R29, RZ, RZ, R22 ;  /* 0x000000ffff1d7224 */ /* 0x000fc400078e0016 */
[----:B------:R-:W-:Y:S11]  /*161c0*/  IMAD.MOV.U32 R28, RZ, RZ, R23 ;  /* 0x000000ffff1c7224 */ /* 0x000ff600078e0017 */
[----:B------:R-:W-:Y:S10]  /*161d0*/  @!UPT UIADD3 URZ, URZ, URZ, URZ ;  /* 0x0000003f3f3ff290 */ /* 0x000ff4000fffe03f */
[----:B------:R-:W-:Y:S02]  /*161e0*/  IMAD.MOV.U32 R22, RZ, RZ, R14 ;  /* 0x000000ffff167224 */ /* 0x000fe400078e000e */
[----:B------:R-:W-:Y:S01]  /*161f0*/  IMAD.MOV.U32 R23, RZ, RZ, R15 ;  /* 0x000000ffff177224 */ /* 0x000fe200078e000f */
[----:B--2---:R0:W-:Y:S01]  /*16200*/  STL.64 [R1+0x1958], R10 ;  /* 0x0019580a01007387 */ /* 0x0041e20000100a00 */
[----:B------:R-:W2:Y:S02]  /*16210*/  LDL.LU R8, [R1+0x2e0] ;  /* 0x0002e00001087983 */ /* 0x000ea40000300800 */
[----:B------:R-:W2:Y:S01]  /*16220*/  LDL.LU R9, [R1+0x2e4] ;  /* 0x0002e40001097983 */ /* 0x000ea20000300800 */
[----:B0-----:R-:W2:Y:S01]  /*16230*/  LDL.LU R10, [R1+0x2e8] ;  /* 0x0002e800010a7983 */ /* 0x001ea20000300800 */
[----:B------:R-:W2:Y:S02]  /*16240*/  LDL.LU R11, [R1+0x2ec] ;  /* 0x0002ec00010b7983 */ /* 0x000ea40000300800 */
[----:B------:R-:W3:Y:S02]  /*16250*/  LDL.LU R24, [R1+0x2c0] ;  /* 0x0002c00001187983 */ /* 0x000ee40000300800 */
[----:B------:R-:W3:Y:S01]  /*16260*/  LDL.LU R25, [R1+0x2c4] ;  /* 0x0002c40001197983 */ /* 0x000ee20000300800 */
[----:B------:R-:W3:Y:S01]  /*16270*/  LDL.LU R26, [R1+0x2c8] ;  /* 0x0002c800011a7983 */ /* 0x000ee20000300800 */
[----:B------:R-:W3:Y:S02]  /*16280*/  LDL.LU R27, [R1+0x2cc] ;  /* 0x0002cc00011b7983 */ /* 0x000ee40000300800 */
[----:B------:R-:W-:Y:S02]  /*16290*/  STL [R1+0x18f0], R16 ;  /* 0x0018f01001007387 */ /* 0x000fe40000100800 */
[----:B------:R-:W-:Y:S01]  /*162a0*/  STL [R1+0x18ec], R17 ;  /* 0x0018ec1101007387 */ /* 0x000fe20000100800 */
[----:B------:R-:W2:Y:S01]  /*162b0*/  LDL.LU.64 R14, [R1+0x1960] ;  /* 0x00196000010e7983 */ /* 0x000ea20000300a00 */
[----:B------:R-:W-:-:S02]  /*162c0*/  IMAD.MOV.U32 R20, RZ, RZ, R12 ;  /* 0x000000ffff147224 */ /* 0x000fc400078e000c */
[----:B------:R-:W-:Y:S02]  /*162d0*/  IMAD.MOV.U32 R21, RZ, RZ, R13 ;  /* 0x000000ffff157224 */ /* 0x000fe400078e000d */
[----:B------:R-:W-:Y:S01]  /*162e0*/  STL [R1+0x18f4], R29 ;  /* 0x0018f41d01007387 */ /* 0x000fe20000100800 */
[----:B------:R-:W-:Y:S02]  /*162f0*/  STL.64 [R1+0x17d0], R22 ;  /* 0x0017d01601007387 */ /* 0x000fe40000100a00 */
[----:B------:R0:W-:Y:S02]  /*16300*/  STL.64 [R1+0x17c8], R20 ;  /* 0x0017c81401007387 */ /* 0x0001e40000100a00 */
[----:B0-----:R-:W4:Y:S01]  /*16310*/  LDL.LU R20, [R1+0x2b0] ;  /* 0x0002b00001147983 */ /* 0x001f220000300800 */
[----:B------:R-:W4:Y:S01]  /*16320*/  LDL.LU R21, [R1+0x2b4] ;  /* 0x0002b40001157983 */ /* 0x000f220000300800 */
[----:B--2---:R-:W-:Y:S01]  /*16330*/  HMMA.16816.F32.BF16 R8, R4, R14, R8 ;  /* 0x0000000e0408723c */ /* 0x004fe20000041808 */
[----:B------:R-:W-:-:S02]  /*16340*/  IMAD.MOV.U32 R17, RZ, RZ, R14 ;  /* 0x000000ffff117224 */ /* 0x000fc400078e000e */
[----:B------:R-:W-:Y:S11]  /*16350*/  IMAD.MOV.U32 R0, RZ, RZ, R15 ;  /* 0x000000ffff007224 */ /* 0x000ff600078e000f */
[----:B------:R-:W-:Y:S09]  /*16360*/  @!UPT UIADD3 URZ, URZ, URZ, URZ ;  /* 0x0000003f3f3ff290 */ /* 0x000ff2000fffe03f */
[----:B------:R-:W-:Y:S01]  /*16370*/  STL.64 [R1+0x220], R8 ;  /* 0x0002200801007387 */ /* 0x000fe20000100a00 */
[----:B------:R0:W-:Y:S03]  /*16380*/  STL.64 [R1+0x228], R10 ;  /* 0x0002280a01007387 */ /* 0x0001e60000100a00 */
[----:B0-----:R-:W2:Y:S01]  /*16390*/  LDL.LU.64 R10, [R1+0x1958] ;  /* 0x00195800010a7983 */ /* 0x001ea20000300a00 */
[----:B------:R-:W2:Y:S02]  /*163a0*/  LDL.LU.64 R14, [R1+0x1950] ;  /* 0x00195000010e7983 */ /* 0x000ea40000300a00 */
[----:B------:R-:W2:Y:S02]  /*163b0*/  LDL.LU.64 R12, [R1+0x1948] ;  /* 0x00194800010c7983 */ /* 0x000ea40000300a00 */
[----:B------:R-:W-:Y:S02]  /*163c0*/  IMAD.MOV.U32 R22, RZ, RZ, R3 ;  /* 0x000000ffff167224 */ /* 0x000fe400078e0003 */
[----:B------:R-:W-:Y:S01]  /*163d0*/  IMAD.MOV.U32 R23, RZ, RZ, R2 ;  /* 0x000000ffff177224 */ /* 0x000fe200078e0002 */
[----:B--2---:R-:W-:Y:S01]  /*163e0*/  HMMA.16816.F32.BF16 R12, R4, R10, R12 ;  /* 0x0000000a040c723c */ /* 0x004fe2000004180c */
[----:B------:R-:W-:-:S02]  /*163f0*/  IMAD.MOV.U32 R29, RZ, RZ, R10 ;  /* 0x000000ffff1d7224 */ /* 0x000fc400078e000a */
[----:B------:R-:W-:Y:S02]  /*16400*/  IMAD.MOV.U32 R16, RZ, RZ, R11 ;  /* 0x000000ffff107224 */ /* 0x000fe400078e000b */
[----:B------:R-:W2:Y:S11]  /*16410*/  LDL.LU.64 R10, [R1+0x1940] ;  /* 0x00194000010a7983 */ /* 0x000eb60000300a00 */
[----:B------:R-:W-:Y:S07]  /*16420*/  @!UPT UIADD3 URZ, URZ, URZ, URZ ;  /* 0x0000003f3f3ff290 */ /* 0x000fee000fffe03f */
[----:B------:R0:W-:Y:S01]  /*16430*/  STL.64 [R1+0x300], R12 ;  /* 0x0003000c01007387 */ /* 0x0001e20000100a00 */
[----:B------:R-:W-:Y:S02]  /*16440*/  IMAD.MOV.U32 R3, RZ, RZ, R14 ;  /* 0x000000ffff037224 */ /* 0x000fe400078e000e */
[----:B------:R-:W-:Y:S02]  /*16450*/  IMAD.MOV.U32 R2, RZ, RZ, R15 ;  /* 0x000000ffff027224 */ /* 0x000fe400078e000f */
[----:B------:R-:W2:Y:S04]  /*16460*/  LDL.LU.64 R14, [R1+0x1938] ;  /* 0x00193800010e7983 */ /* 0x000ea80000300a00 */
[----:B0-----:R-:W2:Y:S01]  /*16470*/  LDL.LU.64 R12, [R1+0x1930] ;  /* 0x00193000010c7983 */ /* 0x001ea20000300a00 */
[----:B------:R-:W-:Y:S02]  /*16480*/  STL [R1+0x17ac], R2 ;  /* 0x0017ac0201007387 */ /* 0x000fe40000100800 */
[----:B------:R-:W-:Y:S01]  /*16490*/  STL [R1+0x17a8], R3 ;  /* 0x0017a80301007387 */ /* 0x000fe20000100800 */
[C---:B--2---:R-:W-:Y:S11]  /*164a0*/  HMMA.16816.F32.BF16 R12, R4.reuse, R10, R12 ;  /* 0x0000000a040c723c */ /* 0x044ff6000004180c */
[----:B------:R-:W-:Y:S11]  /*164b0*/  @!UPT UIADD3 URZ, URZ, URZ, URZ ;  /* 0x0000003f3f3ff290 */ /* 0x000ff6000fffe03f */
[----:B------:R-:W-:Y:S01]  /*164c0*/  @!UPT UIADD3 URZ, URZ, URZ, URZ ;  /* 0x0000003f3f3ff290 */ /* 0x000fe2000fffe03f */
[----:B------:R-:W-:Y:S01]  /*164d0*/  STL.64 [R1+0x340], R12 ;  /* 0x0003400c01007387 */ /* 0x000fe20000100a00 */
[----:B------:R0:W-:Y:S03]  /*164e0*/  STL.64 [R1+0x348], R14 ;  /* 0x0003480e01007387 */ /* 0x0001e60000100a00 */
[----:B0-----:R-:W2:Y:S01]  /*164f0*/  LDL.LU.64 R14, [R1+0x1928] ;  /* 0x00192800010e7983 */ /* 0x001ea20000300a00 */
[----:B------:R-:W2:Y:S02]  /*16500*/  LDL.LU.64 R12, [R1+0x1920] ;  /* 0x00192000010c7983 */ /* 0x000ea40000300a00 */
[----:B------:R-:W-:Y:S02]  /*16510*/  IMAD.MOV.U32 R3, RZ, RZ, R10 ;  /* 0x000000ffff037224 */ /* 0x000fe400078e000a */
[----:B------:R-:W-:Y:S02]  /*16520*/  IMAD.MOV.U32 R2, RZ, RZ, R11 ;  /* 0x000000ffff027224 */ /* 0x000fe400078e000b */
[----:B------:R-:W4:Y:S01]  /*16530*/  LDL.LU.64 R10, [R1+0x1918] ;  /* 0x00191800010a7983 */ /* 0x000f220000300a00 */
[----:B------:R-:W3:Y:S01]  /*16540*/  LDL.LU.64 R8, [R1+0x1910] ;  /* 0x0019100001087983 */ /* 0x000ee20000300a00 */
[----:B--2---:R-:W-:Y:S02]  /*16550*/  HMMA.16816.F32.BF16 R4, R4, R18, R12 ;  /* 0x000000120404723c */ /* 0x004fe4000004180c */
[----:B------:R-:W2:Y:S01]  /*16560*/  LDL.LU.64 R14, [R1+0x1908] ;  /* 0x00190800010e7983 */ /* 0x000ea20000300a00 */
[----:B------:R-:W2:Y:S11]  /*16570*/  LDL.LU.64 R12, [R1+0x1900] ;  /* 0x00190000010c7983 */ /* 0x000eb60000300a00 */
[----:B------:R-:W-:Y:S09]  /*16580*/  @!UPT UIADD3 URZ, URZ, URZ, URZ ;  /* 0x0000003f3f3ff290 */ /* 0x000ff2000fffe03f */
[----:B------:R-:W-:Y:S01]  /*16590*/  STL.64 [R1+0x330], R4 ;  /* 0x0003300401007387 */ /* 0x000fe20000100a00 */
[----:B------:R3:W-:Y:S02]  /*165a0*/  STL.64 [R1+0x338], R6 ;  /* 0x0003380601007387 */ /* 0x0007e40000100a00 */
[----:B---3--:R-:W-:Y:S02]  /*165b0*/  IMAD.MOV.U32 R6, RZ, RZ, R9 ;  /* 0x000000ffff067224 */ /* 0x008fe400078e0009 */
[----:B------:R-:W-:Y:S01]  /*165c0*/  IMAD.MOV.U32 R7, RZ, RZ, R8 ;  /* 0x000000ffff077224 */ /* 0x000fe200078e0008 */
[----:B------:R-:W-:Y:S06]  /*165d0*/  STL.64 [R1+0x1870], R18 ;  /* 0x0018701201007387 */ /* 0x000fec0000100a00 */
[C---:B--2---:R-:W-:Y:S01]  /*165e0*/  HMMA.16816.F32.BF16 R4, R12.reuse, R6, R24 ;  /* 0x000000060c04723c */ /* 0x044fe20000041818 */
[----:B------:R-:W2:Y:S11]  /*165f0*/  LDL.LU R27, [R1+0x18f8] ;  /* 0x0018f800011b7983 */ /* 0x000eb60000300800 */
[----:B------:R-:W-:Y:S11]  /*16600*/  @!UPT UIADD3 URZ, URZ, URZ, URZ ;  /* 0x0000003f3f3ff290 */ /* 0x000ff6000fffe03f */
[----:B------:R-:W-:Y:S01]  /*16610*/  STL.64 [R1+0x320], R4 ;  /* 0x0003200401007387 */ /* 0x000fe20000100a00 */
[----:B------:R4:W-:Y:S02]  /*16620*/  STL.64 [R1+0x328], R6 ;  /* 0x0003280601007387 */ /* 0x0009e40000100a00 */
[----:B------:R-:W3:Y:S01]  /*16630*/  LDL R8, [R1+0xe0] ;  /* 0x0000e00001087983 */ /* 0x000ee20000100800 */
[----:B----4-:R-:W-:Y:S11]  /*16640*/  HMMA.16816.F32.BF16 R4, R12, R10, R20 ;  /* 0x0000000a0c04723c */ /* 0x010ff60000041814 */
[----:B------:R-:W-:Y:S11]  /*16650*/  @!UPT UIADD3 URZ, URZ, URZ, URZ ;  /* 0x0000003f3f3ff290 */ /* 0x000ff6000fffe03f */
[----:B------:R-:W-:Y:S01]  /*16660*/  @!UPT UIADD3 URZ, URZ, URZ, URZ ;  /* 0x0000003f3f3ff290 */ /* 0x000fe2000fffe03f */
[----:B------:R-:W-:Y:S01]  /*16670*/  STL.64 [R1+0x310], R4 ;  /* 0x0003100401007387 */ /* 0x000fe20000100a00 */
[----:B------:R-:W-:Y:S02]  /*16680*/  STL.64 [R1+0x318], R6 ;  /* 0x0003180601007387 */ /* 0x000fe40000100a00 */
[----:B------:R-:W3:Y:S02]  /*16690*/  LDL R9, [R1+0xe4] ;  /* 0x0000e40001097983 */ /* 0x000ee40000100800 */
[----:B---3--:R0:W-:Y:S01]  /*166a0*/  STL.64 [R1+0x17d8], R8 ;  /* 0x0017d80801007387 */ /* 0x0081e20000100a00 */
[----:B------:R-:W3:Y:S02]  /*166b0*/  LDL.LU R20, [R1+0x1c0] ;  /* 0x0001c00001147983 */ /* 0x000ee40000300800 */
[----:B------:R-:W3:Y:S02]  /*166c0*/  LDL.LU R21, [R1+0x1c4] ;  /* 0x0001c40001157983 */ /* 0x000ee40000300800 */
[----:B------:R-:W4:Y:S01]  /*166d0*/  LDL.LU R22, [R1+0x1c8] ;  /* 0x0001c80001167983 */ /* 0x000f220000300800 */
[----:B------:R-:W4:Y:S04]  /*166e0*/  LDL.LU R23, [R1+0x1cc] ;  /* 0x0001cc0001177983 */ /* 0x000f280000300800 */
[----:B----4-:R-:W-:Y:S01]  /*166f0*/  STL.64 [R1+0x17e8], R22 ;  /* 0x0017e81601007387 */ /* 0x010fe20000100a00 */
[----:B---3--:R-:W-:Y:S02]  /*16700*/  STL.64 [R1+0x17e0], R20 ;  /* 0x0017e01401007387 */ /* 0x008fe40000100a00 */
[----:B0-----:R-:W3:Y:S02]  /*16710*/  LDL R8, [R1+0xb0] ;  /* 0x0000b00001087983 */ /* 0x001ee40000100800 */
[----:B--2---:R-:W-:-:S05]  /*16720*/  IMAD.MOV.U32 R9, RZ, RZ, R27 ;  /* 0x000000ffff097224 */ /* 0x004fca00078e001b */
[----:B---3--:R0:W-:Y:S04]  /*16730*/  STL.64 [R1+0x17f0], R8 ;  /* 0x0017f00801007387 */ /* 0x0081e80000100a00 */
        /* <DEDUP_REMOVED lines=9> */
[----:B------:R-:W3:Y:S01]  /*167d0*/  LDL.LU R11, [R1+0x1fc] ;  /* 0x0001fc00010b7983 */ /* 0x000ee20000300800 */
[----:B------:R-:W4:Y:S04]  /*167e0*/  LDL R24, [R1+0x20] ;  /* 0x0000200001187983 */ /* 0x000f280000100800 */
[----:B------:R-:W4:Y:S04]  /*167f0*/  LDL R25, [R1+0x24] ;  /* 0x0000240001197983 */ /* 0x000f280000100800 */
[----:B----4-:R0:W-:Y:S04]  /*16800*/  STL.64 [R1+0x1868], R24 ;  /* 0x0018681801007387 */ /* 0x0101e80000100a00 */
[----:B0-----:R-:W4:Y:S01]  /*16810*/  LDL.LU R24, [R1+0x250] ;  /* 0x0002500001187983 */ /* 0x001f220000300800 */
[----:B------:R-:W4:Y:S02]  /*16820*/  LDL.LU R25, [R1+0x254] ;  /* 0x0002540001197983 */ /* 0x000f240000300800 */
[----:B------:R-:W2:Y:S02]  /*16830*/  LDL.LU R26, [R1+0x258] ;  /* 0x00025800011a7983 */ /* 0x000ea40000300800 */
[----:B------:R-:W2:Y:S02]  /*16840*/  LDL.LU R27, [R1+0x25c] ;  /* 0x00025c00011b7983 */ /* 0x000ea40000300800 */
[----:B------:R-:W-:-:S02]  /*16850*/  IMAD.MOV.U32 R18, RZ, RZ, R3 ;  /* 0x000000ffff127224 */ /* 0x000fc400078e0003 */
[----:B------:R-:W-:Y:S01]  /*16860*/  IMAD.MOV.U32 R19, RZ, RZ, R2 ;  /* 0x000000ffff137224 */ /* 0x000fe200078e0002 */
[----:B--2---:R-:W-:Y:S01]  /*16870*/  STL.64 [R1+0x1880], R26 ;  /* 0x0018801a01007387 */ /* 0x004fe20000100a00 */
[----:B----4-:R0:W-:Y:S03]  /*16880*/  STL.64 [R1+0x1878], R24 ;  /* 0x0018781801007387 */ /* 0x0101e60000100a00 */
[----:B------:R1:W-:Y:S01]  /*16890*/  STL.64 [R1+0x1888], R18 ;  /* 0x0018881201007387 */ /* 0x0003e20000100a00 */
[----:B0-----:R-:W2:Y:S01]  /*168a0*/  LDL.LU R24, [R1+0x350] ;  /* 0x0003500001187983 */ /* 0x001ea20000300800 */
[----:B------:R-:W2:Y:S02]  /*168b0*/  LDL.LU R25, [R1+0x354] ;  /* 0x0003540001197983 */ /* 0x000ea40000300800 */
[----:B------:R-:W4:Y:S02]  /*168c0*/  LDL.LU R26, [R1+0x358] ;  /* 0x00035800011a7983 */ /* 0x000f240000300800 */
[----:B------:R-:W4:Y:S02]  /*168d0*/  LDL.LU R27, [R1+0x35c] ;  /* 0x00035c00011b7983 */ /* 0x000f240000300800 */
[----:B-1----:R-:W-:-:S02]  /*168e0*/  IMAD.MOV.U32 R18, RZ, RZ, R29 ;  /* 0x000000ffff127224 */ /* 0x002fc400078e001d */
[----:B------:R-:W-:Y:S01]  /*168f0*/  IMAD.MOV.U32 R19, RZ, RZ, R16 ;  /* 0x000000ffff137224 */ /* 0x000fe200078e0010 */
[----:B----4-:R-:W-:Y:S01]  /*16900*/  STL.64 [R1+0x1898], R26 ;  /* 0x0018981a01007387 */ /* 0x010fe20000100a00 */
[----:B--2---:R0:W-:Y:S02]  /*16910*/  STL.64 [R1+0x1890], R24 ;  /* 0x0018901801007387 */ /* 0x0041e40000100a00 */
[----:B------:R-:W2:Y:S02]  /*16920*/  LDL.LU R29, [R1+0x18f4] ;  /* 0x0018f400011d7983 */ /* 0x000ea40000300800 */
[----:B------:R-:W4:Y:S01]  /*16930*/  LDL.LU R16, [R1+0x18f0] ;  /* 0x0018f00001107983 */ /* 0x000f220000300800 */
[----:B------:R1:W-:Y:S04]  /*16940*/  STL.64 [R1+0x18a0], R18 ;  /* 0x0018a01201007387 */ /* 0x0003e80000100a00 */
[----:B0-----:R-:W2:Y:S01]  /*16950*/  LDL.LU R24, [R1+0x360] ;  /* 0x0003600001187983 */ /* 0x001ea20000300800 */
[----:B------:R-:W2:Y:S02]  /*16960*/  LDL.LU R25, [R1+0x364] ;  /* 0x0003640001197983 */ /* 0x000ea40000300800 */
[----:B------:R-:W2:Y:S02]  /*16970*/  LDL.LU R26, [R1+0x368] ;  /* 0x00036800011a7983 */ /* 0x000ea40000300800 */
[----:B------:R-:W2:Y:S02]  /*16980*/  LDL.LU R27, [R1+0x36c] ;  /* 0x00036c00011b7983 */ /* 0x000ea40000300800 */
[----:B-1----:R-:W-:-:S02]  /*16990*/  IMAD.MOV.U32 R18, RZ, RZ, R17 ;  /* 0x000000ffff127224 */ /* 0x002fc400078e0011 */
[----:B------:R-:W-:Y:S01]  /*169a0*/  IMAD.MOV.U32 R19, RZ, RZ, R0 ;  /* 0x000000ffff137224 */ /* 0x000fe200078e0000 */
[----:B--2---:R-:W-:Y:S01]  /*169b0*/  STL.64 [R1+0x18b0], R26 ;  /* 0x0018b01a01007387 */ /* 0x004fe20000100a00 */
[----:B------:R0:W-:Y:S02]  /*169c0*/  STL.64 [R1+0x18a8], R24 ;  /* 0x0018a81801007387 */ /* 0x0001e40000100a00 */
[----:B------:R-:W2:Y:S02]  /*169d0*/  LDL.LU R17, [R1+0x18ec] ;  /* 0x0018ec0001117983 */ /* 0x000ea40000300800 */
[----:B------:R-:W2:Y:S01]  /*169e0*/  LDL.LU R0, [R1+0x18e8] ;  /* 0x0018e80001007983 */ /* 0x000ea20000300800 */
        /* <DEDUP_REMOVED lines=8> */
[----:B------:R0:W-:Y:S03]  /*16a70*/  STL.64 [R1+0x18c0], R24 ;  /* 0x0018c01801007387 */ /* 0x0001e60000100a00 */
[----:B------:R-:W-:Y:S01]  /*16a80*/  STL.64 [R1+0x18d0], R18 ;  /* 0x0018d01201007387 */ /* 0x000fe20000100a00 */
[----:B0-----:R-:W2:Y:S01]  /*16a90*/  LDL.LU R24, [R1+0x380] ;  /* 0x0003800001187983 */ /* 0x001ea20000300800 */
[----:B------:R-:W2:Y:S02]  /*16aa0*/  LDL.LU R25, [R1+0x384] ;  /* 0x0003840001197983 */ /* 0x000ea40000300800 */
[----:B------:R-:W2:Y:S02]  /*16ab0*/  LDL.LU R26, [R1+0x388] ;  /* 0x00038800011a7983 */ /* 0x000ea40000300800 */
[----:B------:R-:W2:Y:S02]  /*16ac0*/  LDL.LU R27, [R1+0x38c] ;  /* 0x00038c00011b7983 */ /* 0x000ea40000300800 */
[----:B--2---:R-:W-:Y:S01]  /*16ad0*/  STL.64 [R1+0x18e0], R26 ;  /* 0x0018e01a01007387 */ /* 0x004fe20000100a00 */
[----:B------:R0:W-:Y:S03]  /*16ae0*/  STL.64 [R1+0x18d8], R24 ;  /* 0x0018d81801007387 */ /* 0x0001e60000100a00 */
[----:B0-----:R-:W2:Y:S01]  /*16af0*/  LDL.LU R24, [R1+0x2a0] ;  /* 0x0002a00001187983 */ /* 0x001ea20000300800 */
[----:B------:R-:W2:Y:S02]  /*16b00*/  LDL.LU R25, [R1+0x2a4] ;  /* 0x0002a40001197983 */ /* 0x000ea40000300800 */
[----:B------:R-:W2:Y:S02]  /*16b10*/  LDL.LU R26, [R1+0x2a8] ;  /* 0x0002a800011a7983 */ /* 0x000ea40000300800 */
[----:B------:R-:W2:Y:S01]  /*16b20*/  LDL.LU R27, [R1+0x2ac] ;  /* 0x0002ac00011b7983 */ /* 0x000ea20000300800 */
[----:B---3--:R-:W-:Y:S01]  /*16b30*/  STL.64 [R1+0x1810], R10 ;  /* 0x0018100a01007387 */ /* 0x008fe20000100a00 */
[----:B------:R0:W-:Y:S03]  /*16b40*/  STL.64 [R1+0x1808], R8 ;  /* 0x0018080801007387 */ /* 0x0001e60000100a00 */
[----:B0-----:R-:W3:Y:S04]  /*16b50*/  LDL.64 R8, [R1] ;  /* 0x0000000001087983 */ /* 0x001ee80000100a00 */
[----:B---3--:R0:W-:Y:S04]  /*16b60*/  STL.64 [R1+0x1828], R8 ;  /* 0x0018280801007387 */ /* 0x0081e80000100a00 */
[----:B0-----:R-:W3:Y:S04]  /*16b70*/  LDL.64 R8, [R1+0x10] ;  /* 0x0000100001087983 */ /* 0x001ee80000100a00 */
[----:B---3--:R0:W-:Y:S04]  /*16b80*/  STL.64 [R1+0x1850], R8 ;  /* 0x0018500801007387 */ /* 0x0081e80000100a00 */
[----:B0-----:R-:W3:Y:S01]  /*16b90*/  LDL.LU R8, [R1+0x230] ;  /* 0x0002300001087983 */ /* 0x001ee20000300800 */
[----:B------:R-:W3:Y:S02]  /*16ba0*/  LDL.LU R9, [R1+0x234] ;  /* 0x0002340001097983 */ /* 0x000ee40000300800 */
[----:B------:R-:W3:Y:S02]  /*16bb0*/  LDL.LU R10, [R1+0x238] ;  /* 0x00023800010a7983 */ /* 0x000ee40000300800 */
[----:B------:R-:W3:Y:S01]  /*16bc0*/  LDL.LU R11, [R1+0x23c] ;  /* 0x00023c00010b7983 */ /* 0x000ee20000300800 */
[----:B------:R-:W2:Y:S01]  /*16bd0*/  LDL.LU R20, [R1+0x1d0] ;  /* 0x0001d00001147983 */ /* 0x000ea20000300800 */
[----:B------:R-:W2:Y:S02]  /*16be0*/  LDL.LU R21, [R1+0x1d4] ;  /* 0x0001d40001157983 */ /* 0x000ea40000300800 */
[----:B------:R-:W2:Y:S02]  /*16bf0*/  LDL.LU R22, [R1+0x1d8] ;  /* 0x0001d80001167983 */ /* 0x000ea40000300800 */
[----:B------:R-:W2:Y:S02]  /*16c00*/  LDL.LU R23, [R1+0x1dc] ;  /* 0x0001dc0001177983 */ /* 0x000ea40000300800 */
[----:B------:R-:W-:-:S02]  /*16c10*/  IMAD.MOV.U32 R18, RZ, RZ, R17 ;  /* 0x000000ffff127224 */ /* 0x000fc400078e0011 */
[----:B----4-:R-:W-:Y:S01]  /*16c20*/  IMAD.MOV.U32 R19, RZ, RZ, R16 ;  /* 0x000000ffff137224 */ /* 0x010fe200078e0010 */
[----:B--2---:R-:W-:Y:S01]  /*16c30*/  STL.64 [R1+0x1820], R22 ;  /* 0x0018201601007387 */ /* 0x004fe20000100a00 */
[----:B------:R0:W-:Y:S03]  /*16c40*/  STL.64 [R1+0x1818], R20 ;  /* 0x0018181401007387 */ /* 0x0001e60000100a00 */
[----:B0-----:R-:W2:Y:S01]  /*16c50*/  LDL.LU R20, [R1+0x200] ;  /* 0x0002000001147983 */ /* 0x001ea20000300800 */
[----:B------:R-:W2:Y:S02]  /*16c60*/  LDL.LU R21, [R1+0x204] ;  /* 0x0002040001157983 */ /* 0x000ea40000300800 */
[----:B------:R-:W4:Y:S02]  /*16c70*/  LDL.LU R22, [R1+0x208] ;  /* 0x0002080001167983 */ /* 0x000f240000300800 */
[----:B------:R-:W4:Y:S01]  /*16c80*/  LDL.LU R23, [R1+0x20c] ;  /* 0x00020c0001177983 */ /* 0x000f220000300800 */
[C---:B------:R-:W-:Y:S01]  /*16c90*/  HMMA.16816.F32.BF16 R16, R12.reuse, R18, R24 ;  /* 0x000000120c10723c */ /* 0x040fe20000041818 */
[----:B----4-:R-:W-:Y:S01]  /*16ca0*/  STL.64 [R1+0x1838], R22 ;  /* 0x0018381601007387 */ /* 0x010fe20000100a00 */
[----:B--2---:R0:W-:Y:S03]  /*16cb0*/  STL.64 [R1+0x1830], R20 ;  /* 0x0018301401007387 */ /* 0x0041e60000100a00 */
[----:B0-----:R-:W2:Y:S01]  /*16cc0*/  LDL.LU R20, [R1+0x210] ;  /* 0x0002100001147983 */ /* 0x001ea20000300800 */
[----:B------:R-:W2:Y:S02]  /*16cd0*/  LDL.LU R21, [R1+0x214] ;  /* 0x0002140001157983 */ /* 0x000ea40000300800 */
[----:B------:R-:W2:Y:S02]  /*16ce0*/  LDL.LU R22, [R1+0x218] ;  /* 0x0002180001167983 */ /* 0x000ea40000300800 */
[----:B------:R-:W2:Y:S01]  /*16cf0*/  LDL.LU R23, [R1+0x21c] ;  /* 0x00021c0001177983 */ /* 0x000ea20000300800 */
[----:B------:R-:W4:Y:S01]  /*16d00*/  LDL.LU R4, [R1+0x1b0] ;  /* 0x0001b00001047983 */ /* 0x000f220000300800 */
[----:B------:R-:W4:Y:S02]  /*16d10*/  LDL.LU R5, [R1+0x1b4] ;  /* 0x0001b40001057983 */ /* 0x000f240000300800 */
[----:B------:R-:W4:Y:S02]  /*16d20*/  LDL.LU R6, [R1+0x1b8] ;  /* 0x0001b80001067983 */ /* 0x000f240000300800 */
[----:B------:R-:W2:Y:S01]  /*16d30*/  LDL.LU.64 R26, [R1+0x18e0] ;  /* 0x0018e000011a7983 */ /* 0x000ea20000300a00 */
[----:B------:R-:W2:Y:S06]  /*16d40*/  LDL.LU.64 R24, [R1+0x18d8] ;  /* 0x0018d80001187983 */ /* 0x000eac0000300a00 */
[----:B------:R-:W-:Y:S02]  /*16d50*/  STL.64 [R1+0x2f0], R16 ;  /* 0x0002f01001007387 */ /* 0x000fe40000100a00 */
[----:B------:R0:W-:Y:S02]  /*16d60*/  STL.64 [R1+0x2f8], R18 ;  /* 0x0002f81201007387 */ /* 0x0001e40000100a00 */
[----:B0-----:R-:W2:Y:S02]  /*16d70*/  LDL.LU.64 R18, [R1+0x18d0] ;  /* 0x0018d00001127983 */ /* 0x001ea40000300a00 */
[C---:B--2---:R-:W-:Y:S02]  /*16d80*/  HMMA.16816.F32.BF16 R16, R12.reuse, R18, R24 ;  /* 0x000000120c10723c */ /* 0x044fe40000041818 */
[----:B------:R-:W2:Y:S01]  /*16d90*/  LDL.LU.64 R26, [R1+0x18c8] ;  /* 0x0018c800011a7983 */ /* 0x000ea20000300a00 */
[----:B------:R-:W2:Y:S11]  /*16da0*/  LDL.LU.64 R24, [R1+0x18c0] ;  /* 0x0018c00001187983 */ /* 0x000eb60000300a00 */
[----:B------:R-:W-:Y:S09]  /*16db0*/  @!UPT UIADD3 URZ, URZ, URZ, URZ ;  /* 0x0000003f3f3ff290 */ /* 0x000ff2000fffe03f */
[----:B------:R-:W-:Y:S01]  /*16dc0*/  STL.64 [R1+0x2e0], R16 ;  /* 0x0002e01001007387 */ /* 0x000fe20000100a00 */
[----:B------:R0:W-:Y:S03]  /*16dd0*/  STL.64 [R1+0x2e8], R18 ;  /* 0x0002e81201007387 */ /* 0x0001e60000100a00 */
        /* <DEDUP_REMOVED lines=21> */
[----:B0-----:R-:W2:Y:S01]  /*16f30*/  LDL.LU.64 R18, [R1+0x1870] ;  /* 0x0018700001127983 */ /* 0x001ea20000300a00 */
[----:B------:R-:W-:Y:S01]  /*16f40*/  IMAD.MOV.U32 R7, RZ, RZ, R0 ;  /* 0x000000ffff077224 */ /* 0x000fe200078e0000 */
[----:B--2---:R-:W-:Y:S02]  /*16f50*/  HMMA.16816.F32.BF16 R12, R12, R18, R24 ;  /* 0x000000120c0c723c */ /* 0x004fe40000041818 */
[----:B------:R-:W3:Y:S01]  /*16f60*/  LDL.LU.64 R24, [R1+0x1868] ;  /* 0x0018680001187983 */ /* 0x000ee20000300a00 */
[----:B------:R-:W3:Y:S02]  /*16f70*/  LDL.LU.64 R18, [R1+0x1860] ;  /* 0x0018600001127983 */ /* 0x000ee40000300a00 */
[----:B------:R-:W3:Y:S11]  /*16f80*/  LDL.LU.64 R16, [R1+0x1858] ;  /* 0x0018580001107983 */ /* 0x000ef60000300a00 */
[----:B------:R-:W-:Y:S08]  /*16f90*/  @!UPT UIADD3 URZ, URZ, URZ, URZ ;  /* 0x0000003f3f3ff290 */ /* 0x000ff0000fffe03f */
[----:B------:R-:W-:Y:S01]  /*16fa0*/  IMAD.MOV.U32 R0, RZ, RZ, R15 ;  /* 0x000000ffff007224 */ /* 0x000fe200078e000f */
[----:B------:R0:W-:Y:S01]  /*16fb0*/  STL.64 [R1+0x2a0], R12 ;  /* 0x0002a00c01007387 */ /* 0x0001e20000100a00 */
[----:B------:R-:W-:Y:S03]  /*16fc0*/  STL [R1+0x2a8], R14 ;  /* 0x0002a80e01007387 */ /* 0x000fe60000100800 */
[----:B0-----:R-:W2:Y:S01]  /*16fd0*/  LDL.LU.64 R12, [R1+0xc0] ;  /* 0x0000c000010c7983 */ /* 0x001ea20000300a00 */
[----:B------:R0:W-:Y:S03]  /*16fe0*/  STL [R1+0x16b8], R0 ;  /* 0x0016b80001007387 */ /* 0x0001e60000100800 */
[----:B0-----:R-:W2:Y:S01]  /*16ff0*/  LDL R0, [R1+0x390] ;  /* 0x0003900001007983 */ /* 0x001ea20000100800 */
[C---:B---3--:R-:W-:Y:S03]  /*17000*/  HMMA.16816.F32.BF16 R24, R16.reuse, R24, R8 ;  /* 0x000000181018723c */ /* 0x048fe60000041808 */
[----:B------:R-:W3:Y:S11]  /*17010*/  LDL.LU.64 R8, [R1+0x1850] ;  /* 0x0018500001087983 */ /* 0x000ef60000300a00 */
[----:B------:R-:W-:Y:S09]  /*17020*/  @!UPT UIADD3 URZ, URZ, URZ, URZ ;  /* 0x0000003f3f3ff290 */ /* 0x000ff2000fffe03f */
[----:B------:R-:W-:Y:S01]  /*17030*/  STL [R1+0x294], R25 ;  /* 0x0002941901007387 */ /* 0x000fe20000100800 */
[----:B------:R0:W-:Y:S02]  /*17040*/  STL.64 [R1+0x298], R26 ;  /* 0x0002981a01007387 */ /* 0x0001e40000100a00 */
[----:B0-----:R-:W-:Y:S01]  /*17050*/  IMAD.MOV.U32 R27, RZ, RZ, R24 ;  /* 0x000000ffff1b7224 */ /* 0x001fe200078e0018 */
[----:B------:R-:W2:Y:S01]  /*17060*/  LDL.LU R26, [R1+0x1848] ;  /* 0x00184800011a7983 */ /* 0x000ea20000300800 */
[----:B------:R-:W2:Y:S01]  /*17070*/  LDL.LU.64 R24, [R1+0x1840] ;  /* 0x0018400001187983 */ /* 0x000ea20000300a00 */
[C---:B---3--:R-:W-:Y:S01]  /*17080*/  HMMA.16816.F32.BF16 R20, R16.reuse, R8, R20 ;  /* 0x000000081014723c */ /* 0x048fe20000041814 */
[----:B------:R-:W-:Y:S02]  /*17090*/  IMAD.MOV.U32 R28, RZ, RZ, R8 ;  /* 0x000000ffff1c7224 */ /* 0x000fe400078e0008 */
[----:B------:R-:W-:Y:S11]  /*170a0*/  IMAD.MOV.U32 R29, RZ, RZ, R9 ;  /* 0x000000ffff1d7224 */ /* 0x000ff600078e0009 */
[----:B------:R-:W-:Y:S09]  /*170b0*/  @!UPT UIADD3 URZ, URZ, URZ, URZ ;  /* 0x0000003f3f3ff290 */ /* 0x000ff2000fffe03f */
[----:B------:R-:W-:Y:S01]  /*170c0*/  STL.64 [R1+0x280], R20 ;  /* 0x0002801401007387 */ /* 0x000fe20000100a00 */
[----:B------:R0:W-:Y:S03]  /*170d0*/  STL.64 [R1+0x288], R22 ;  /* 0x0002881601007387 */ /* 0x0001e60000100a00 */
[----:B0-----:R-:W3:Y:S01]  /*170e0*/  LDL.LU.64 R22, [R1+0x1838] ;  /* 0x0018380001167983 */ /* 0x001ee20000300a00 */
[----:B------:R-:W3:Y:S02]  /*170f0*/  LDL.LU.64 R20, [R1+0x1830] ;  /* 0x0018300001147983 */ /* 0x000ee40000300a00 */
[----:B------:R-:W3:Y:S02]  /*17100*/  LDL.LU.64 R8, [R1+0x1828] ;  /* 0x0018280001087983 */ /* 0x000ee40000300a00 */
[----:B---3--:R-:W-:Y:S01]  /*17110*/  HMMA.16816.F32.BF16 R20, R16, R8, R20 ;  /* 0x000000081014723c */ /* 0x008fe20000041814 */
[----:B------:R-:W-:-:S02]  /*17120*/  IMAD.MOV.U32 R2, RZ, RZ, R8 ;  /* 0x000000ffff027224 */ /* 0x000fc400078e0008 */
[----:B------:R-:W-:Y:S11]  /*17130*/  IMAD.MOV.U32 R3, RZ, RZ, R9 ;  /* 0x000000ffff037224 */ /* 0x000ff600078e0009 */
[----:B------:R-:W-:Y:S09]  /*17140*/  @!UPT UIADD3 URZ, URZ, URZ, URZ ;  /* 0x0000003f3f3ff290 */ /* 0x000ff2000fffe03f */
[----:B------:R-:W-:Y:S01]  /*17150*/  STL.64 [R1+0x270], R20 ;  /* 0x0002701401007387 */ /* 0x000fe20000100a00 */
[----:B------:R0:W-:Y:S03]  /*17160*/  STL.64 [R1+0x278], R22 ;  /* 0x0002781601007387 */ /* 0x0001e60000100a00 */
[----:B0-----:R-:W3:Y:S01]  /*17170*/  LDL.LU.64 R22, [R1+0x1820] ;  /* 0x0018200001167983 */ /* 0x001ee20000300a00 */
[----:B------:R-:W3:Y:S02]  /*17180*/  LDL.LU.64 R20, [R1+0x1818] ;  /* 0x0018180001147983 */ /* 0x000ee40000300a00 */
[----:B------:R-:W2:Y:S02]  /*17190*/  LDL.LU.64 R10, [R1+0x1810] ;  /* 0x00181000010a7983 */ /* 0x000ea40000300a00 */
[----:B------:R-:W2:Y:S02]  /*171a0*/  LDL.LU.64 R8, [R1+0x1808] ;  /* 0x0018080001087983 */ /* 0x000ea40000300a00 */
[C---:B--2---:R-:W-:Y:S11]  /*171b0*/  HMMA.16816.F32.BF16 R8, R16.reuse, R24, R8 ;  /* 0x000000181008723c */ /* 0x044ff60000041808 */
[----:B------:R-:W-:Y:S11]  /*171c0*/  @!UPT UIADD3 URZ, URZ, URZ, URZ ;  /* 0x0000003f3f3ff290 */ /* 0x000ff6000fffe03f */
[----:B------:R-:W-:Y:S01]  /*171d0*/  @!UPT UIADD3 URZ, URZ, URZ, URZ ;  /* 0x0000003f3f3ff290 */ /* 0x000fe2000fffe03f */
[----:B------:R-:W-:Y:S01]  /*171e0*/  STL.64 [R1+0x260], R8 ;  /* 0x0002600801007387 */ /* 0x000fe20000100a00 */
[----:B------:R0:W-:Y:S03]  /*171f0*/  STL.64 [R1+0x268], R10 ;  /* 0x0002680a01007387 */ /* 0x0001e60000100a00 */
[----:B0-----:R-:W2:Y:S01]  /*17200*/  LDL.LU.64 R10, [R1+0x1800] ;  /* 0x00180000010a7983 */ /* 0x001ea20000300a00 */
[----:B------:R-:W2:Y:S02]  /*17210*/  LDL.LU.64 R8, [R1+0x17f8] ;  /* 0x0017f80001087983 */ /* 0x000ea40000300a00 */
[----:B------:R-:W-:Y:S02]  /*17220*/  STL.64 [R1+0x1790], R26 ;  /* 0x0017901a01007387 */ /* 0x000fe40000100a00 */
[----:B------:R0:W-:Y:S02]  /*17230*/  STL.64 [R1+0x1788], R24 ;  /* 0x0017881801007387 */ /* 0x0001e40000100a00 */
[----:B0-----:R-:W3:Y:S01]  /*17240*/  LDL.64 R24, [R1+0x20] ;  /* 0x0000200001187983 */ /* 0x001ee20000100a00 */
[C---:B--2---:R-:W-:Y:S11]  /*17250*/  HMMA.16816.F32.BF16 R8, R16.reuse, R12, R8 ;  /* 0x0000000c1008723c */ /* 0x044ff60000041808 */
[----:B------:R-:W-:Y:S11]  /*17260*/  @!UPT UIADD3 URZ, URZ, URZ, URZ ;  /* 0x0000003f3f3ff290 */ /* 0x000ff6000fffe03f */
[----:B------:R-:W-:Y:S01]  /*17270*/  @!UPT UIADD3 URZ, URZ, URZ, URZ ;  /* 0x0000003f3f3ff290 */ /* 0x000fe2000fffe03f */
[----:B------:R0:W-:Y:S01]  /*17280*/  STL.64 [R1+0x250], R8 ;  /* 0x0002500801007387 */ /* 0x0001e20000100a00 */
[----:B------:R-:W-:Y:S03]  /*17290*/  STL.64 [R1+0x258], R10 ;  /* 0x0002580a01007387 */ /* 0x000fe60000100a00 */
[----:B0-----:R-:W3:Y:S01]  /*172a0*/  LDL.LU.64 R8, [R1+0x17f0] ;  /* 0x0017f00001087983 */ /* 0x001ee20000300a00 */
[----:B------:R0:W-:Y:S03]  /*172b0*/  STL.64 [R1+0x1798], R12 ;  /* 0x0017980c01007387 */ /* 0x0001e60000100a00 */
[----:B0-----:R-:W2:Y:S01]  /*172c0*/  LDL.LU R12, [R1+0x1a0] ;  /* 0x0001a000010c7983 */ /* 0x001ea20000300800 */
[----:B------:R-:W2:Y:S02]  /*172d0*/  LDL.LU R13, [R1+0x1a4] ;  /* 0x0001a400010d7983 */ /* 0x000ea40000300800 */
[----:B------:R-:W2:Y:S02]  /*172e0*/  LDL.LU R14, [R1+0x1a8] ;  /* 0x0001a800010e7983 */ /* 0x000ea40000300800 */
[----:B------:R-:W2:Y:S01]  /*172f0*/  LDL.LU R15, [R1+0x1ac] ;  /* 0x0001ac00010f7983 */ /* 0x000ea20000300800 */
[C---:B---3--:R-:W-:Y:S01]  /*17300*/  HMMA.16816.F32.BF16 R8, R16.reuse, R8, R20 ;  /* 0x000000081008723c */ /* 0x048fe20000041814 */
[----:B------:R-:W3:Y:S01]  /*17310*/  LDL.LU.64 R22, [R1+0x17e8] ;  /* 0x0017e80001167983 */ /* 0x000ee20000300a00 */
[----:B------:R-:W3:Y:S11]  /*17320*/  LDL.LU.64 R20, [R1+0x17e0] ;  /* 0x0017e00001147983 */ /* 0x000ef60000300a00 */
[----:B------:R-:W-:Y:S10]  /*17330*/  @!UPT UIADD3 URZ, URZ, URZ, URZ ;  /* 0x0000003f3f3ff290 */ /* 0x000ff4000fffe03f */
[----:B------:R0:W-:Y:S01]  /*17340*/  STL.64 [R1+0x240], R8 ;  /* 0x0002400801007387 */ /* 0x0001e20000100a00 */
[----:B------:R3:W-:Y:S03]  /*17350*/  STL.64 [R1+0x248], R10 ;  /* 0x0002480a01007387 */ /* 0x0007e60000100a00 */
[----:B0-----:R-:W3:Y:S02]  /*17360*/  LDL.LU.64 R8, [R1+0x17d8] ;  /* 0x0017d80001087983 */ /* 0x001ee40000300a00 */
[C---:B---3--:R-:W-:Y:S02]  /*17370*/  HMMA.16816.F32.BF16 R8, R16.reuse, R8, R20 ;  /* 0x000000081008723c */ /* 0x048fe40000041814 */
[----:B------:R-:W3:Y:S01]  /*17380*/  LDL.LU.64 R22, [R1+0x17d0] ;  /* 0x0017d00001167983 */ /* 0x000ee20000300a00 */
[----:B------:R-:W2:Y:S11]  /*17390*/  LDL.LU.64 R20, [R1+0x17c8] ;  /* 0x0017c80001147983 */ /* 0x000eb60000300a00 */
[----:B------:R-:W-:Y:S09]  /*173a0*/  @!UPT UIADD3 URZ, URZ, URZ, URZ ;  /* 0x0000003f3f3ff290 */ /* 0x000ff2000fffe03f */
[----:B------:R0:W-:Y:S01]  /*173b0*/  STL.64 [R1+0x230], R8 ;  /* 0x0002300801007387 */ /* 0x0001e20000100a00 */
[----:B------:R-:W-:Y:S03]  /*173c0*/  STL.64 [R1+0x238], R10 ;  /* 0x0002380a01007387 */ /* 0x000fe60000100a00 */
[----:B0-----:R-:W4:Y:S02]  /*173d0*/  LDL.LU.64 R8, [R1+0x17c0] ;  /* 0x0017c00001087983 */ /* 0x001f240000300a00 */
[----:B----4-:R-:W-:Y:S02]  /*173e0*/  HMMA.16816.F32.BF16 R4, R16, R8, R4 ;  /* 0x000000081004723c */ /* 0x010fe40000041804 */
[----:B------:R0:W-:Y:S04]  /*173f0*/  STL.64 [R1+0x1748], R8 ;  /* 0x0017480801007387 */ /* 0x0001e80000100a00 */
[----:B0-----:R-:W4:Y:S11]  /*17400*/  LDL.LU R8, [R1+0x170] ;  /* 0x0001700001087983 */ /* 0x001f360000300800 */
[----:B------:R-:W-:Y:S06]  /*17410*/  @!UPT UIADD3 URZ, URZ, URZ, URZ ;  /* 0x0000003f3f3ff290 */ /* 0x000fec000fffe03f */
[----:B------:R2:W-:Y:S01]  /*17420*/  STL.64 [R1+0x210], R4 ;  /* 0x0002100401007387 */ /* 0x0005e20000100a00 */
[----:B------:R3:W-:Y:S02]  /*17430*/  STL.64 [R1+0x218], R6 ;  /* 0x0002180601007387 */ /* 0x0007e40000100a00 */
[----:B------:R-:W4:Y:S02]  /*17440*/  LDL.LU R9, [R1+0x174] ;  /* 0x0001740001097983 */ /* 0x000f240000300800 */
[----:B------:R-:W4:Y:S01]  /*17450*/  LDL.LU R10, [R1+0x178] ;  /* 0x00017800010a7983 */ /* 0x000f220000300800 */
[----:B------:R-:W4:Y:S01]  /*17460*/  LDL.LU R11, [R1+0x17c] ;  /* 0x00017c00010b7983 */ /* 0x000f220000300800 */
[----:B--2---:R-:W-:Y:S02]  /*17470*/  IMAD.MOV.U32 R4, RZ, RZ, R20 ;  /* 0x000000ffff047224 */ /* 0x004fe400078e0014 */
[----:B------:R-:W-:Y:S01]  /*17480*/  IMAD.MOV.U32 R5, RZ, RZ, R21 ;  /* 0x000000ffff057224 */ /* 0x000fe200078e0015 */
[----:B------:R-:W2:Y:S01]  /*17490*/  LDL.LU R20, [R1+0x17bc] ;  /* 0x0017bc0001147983 */ /* 0x000ea20000300800 */
[----:B------:R-:W2:Y:S02]  /*174a0*/  LDL.LU R21, [R1+0x17b8] ;  /* 0x0017b80001157983 */ /* 0x000ea40000300800 */
[----:B---3--:R-:W-:-:S02]  /*174b0*/  IMAD.MOV.U32 R6, RZ, RZ, R22 ;  /* 0x000000ffff067224 */ /* 0x008fc400078e0016 */
[----:B------:R-:W-:Y:S01]  /*174c0*/  IMAD.MOV.U32 R7, RZ, RZ, R23 ;  /* 0x000000ffff077224 */ /* 0x000fe200078e0017 */
[----:B------:R-:W2:Y:S01]  /*174d0*/  LDL.LU R22, [R1+0x17b4] ;  /* 0x0017b40001167983 */ /* 0x000ea20000300800 */
[----:B------:R-:W2:Y:S03]  /*174e0*/  LDL.LU R23, [R1+0x17b0] ;  /* 0x0017b00001177983 */ /* 0x000ea60000300800 */
[----:B------:R-:W-:Y:S01]  /*174f0*/  STL.64 [R1+0x16f0], R6 ;  /* 0x0016f00601007387 */ /* 0x000fe20000100a00 */
[----:B------:R0:W-:Y:S02]  /*17500*/  STL.64 [R1+0x16e8], R4 ;  /* 0x0016e80401007387 */ /* 0x0001e40000100a00 */
[----:B0-----:R-:W-:Y:S02]  /*17510*/  IMAD.MOV.U32 R4, RZ, RZ, R2 ;  /* 0x000000ffff047224 */ /* 0x001fe400078e0002 */
[----:B------:R-:W-:Y:S01]  /*17520*/  IMAD.MOV.U32 R5, RZ, RZ, R3 ;  /* 0x000000ffff057224 */ /* 0x000fe200078e0003 */
[----:B------:R-:W3:Y:S01]  /*17530*/  LDL.LU R2, [R1+0x17ac] ;  /* 0x0017ac0001027983 */ /* 0x000ee20000300800 */
[----:B------:R-:W3:Y:S02]  /*17540*/  LDL.LU R3, [R1+0x17a8] ;  /* 0x0017a80001037983 */ /* 0x000ee40000300800 */
[----:B------:R-:W3:Y:S01]  /*17550*/  LDL.LU.64 R16, [R1+0xb0] ;  /* 0x0000b00001107983 */ /* 0x000ee20000300a00 */
[----:B--2---:R-:W-:Y:S01]  /*17560*/  HMMA.16816.F32.BF16 R12, R20, R24, R12 ;  /* 0x00000018140c723c */ /* 0x004fe2000004180c */
[----:B---3--:R0:W-:Y:S02]  /*17570*/  STL.64 [R1+0x1768], R16 ;  /* 0x0017681001007387 */ /* 0x0081e40000100a00 */
[----:B0-----:R-:W-:-:S02]  /*17580*/  IMAD.MOV.U32 R16, RZ, RZ, R28 ;  /* 0x000000ffff107224 */ /* 0x001fc400078e001c */
[----:B------:R-:W-:Y:S01]  /*17590*/  IMAD.MOV.U32 R17, RZ, RZ, R29 ;  /* 0x000000ffff117224 */ /* 0x000fe200078e001d */
[----:B------:R-:W2:Y:S01]  /*175a0*/  LDL.LU R28, [R1+0x17a4] ;  /* 0x0017a400011c7983 */ /* 0x000ea20000300800 */
[----:B------:R-:W3:Y:S11]  /*175b0*/  LDL.LU R29, [R1+0x17a0] ;  /* 0x0017a000011d7983 */ /* 0x000ef60000300800 */
[----:B------:R-:W-:Y:S05]  /*175c0*/  @!UPT UIADD3 URZ, URZ, URZ, URZ ;  /* 0x0000003f3f3ff290 */ /* 0x000fea000fffe03f */
[----:B------:R0:W-:Y:S02]  /*175d0*/  STL.64 [R1+0x1f0], R12 ;  /* 0x0001f00c01007387 */ /* 0x0001e40000100a00 */
[----:B------:R1:W-:Y:S01]  /*175e0*/  STL.64 [R1+0x1f8], R14 ;  /* 0x0001f80e01007387 */ /* 0x0003e20000100a00 */
[----:B0-----:R-:W2:Y:S01]  /*175f0*/  LDL.LU.64 R12, [R1+0x1798] ;  /* 0x00179800010c7983 */ /* 0x001ea20000300a00 */
[----:B-1----:R-:W-:Y:S02]  /*17600*/  IMAD.MOV.U32 R15, RZ, RZ, R24 ;  /* 0x000000ffff0f7224 */ /* 0x002fe400078e0018 */
[----:B------:R-:W-:Y:S02]  /*17610*/  IMAD.MOV.U32 R14, RZ, RZ, R25 ;  /* 0x000000ffff0e7224 */ /* 0x000fe400078e0019 */
[----:B------:R-:W3:Y:S01]  /*17620*/  LDL.LU.64 R26, [R1+0x1790] ;  /* 0x00179000011a7983 */ /* 0x000ee20000300a00 */
[----:B------:R-:W3:Y:S02]  /*17630*/  LDL.LU.64 R24, [R1+0x1788] ;  /* 0x0017880001187983 */ /* 0x000ee40000300a00 */
[----:B------:R-:W-:Y:S02]  /*17640*/  STL.64 [R1+0x1778], R14 ;  /* 0x0017780e01007387 */ /* 0x000fe40000100a00 */
[----:B--2---:R0:W-:Y:S04]  /*17650*/  STL.64 [R1+0x1770], R12 ;  /* 0x0017700c01007387 */ /* 0x0041e80000100a00 */
[----:B0-----:R-:W2:Y:S01]  /*17660*/  LDL.LU R12, [R1+0x180] ;  /* 0x00018000010c7983 */ /* 0x001ea20000300800 */
[----:B------:R-:W2:Y:S02]  /*17670*/  LDL.LU R13, [R1+0x184] ;  /* 0x00018400010d7983 */ /* 0x000ea40000300800 */
[----:B---3--:R-:W-:-:S02]  /*17680*/  IMAD.MOV.U32 R14, RZ, RZ, R29 ;  /* 0x000000ffff0e7224 */ /* 0x008fc400078e001d */
[----:B------:R-:W-:Y:S01]  /*17690*/  IMAD.MOV.U32 R15, RZ, RZ, R28 ;  /* 0x000000ffff0f7224 */ /* 0x000fe200078e001c */
[C---:B----4-:R-:W-:Y:S08]  /*176a0*/  HMMA.16816.F32.BF16 R8, R20.reuse, R4, R8 ;  /* 0x000000041408723c */ /* 0x050ff00000041808 */
[----:B--2---:R-:W-:Y:S11]  /*176b0*/  HMMA.16816.F32.BF16 R12, R20, R16, R12 ;  /* 0x00000010140c723c */ /* 0x004ff6000004180c */
[----:B------:R-:W-:Y:S11]  /*176c0*/  @!UPT UIADD3 URZ, URZ, URZ, URZ ;  /* 0x0000003f3f3ff290 */ /* 0x000ff6000fffe03f */
[----:B------:R-:W-:Y:S01]  /*176d0*/  @!UPT UIADD3 URZ, URZ, URZ, URZ ;  /* 0x0000003f3f3ff290 */ /* 0x000fe2000fffe03f */
[----:B------:R0:W-:Y:S01]  /*176e0*/  STL.64 [R1+0x1e0], R12 ;  /* 0x0001e00c01007387 */ /* 0x0001e20000100a00 */
[----:B------:R1:W-:Y:S02]  /*176f0*/  STL.64 [R1+0x1e8], R14 ;  /* 0x0001e80e01007387 */ /* 0x0003e40000100a00 */
[----:B------:R2:W-:Y:S01]  /*17700*/  STL.64 [R1+0x1d0], R8 ;  /* 0x0001d00801007387 */ /* 0x0005e20000100a00 */
[----:B0-----:R-:W3:Y:S01]  /*17710*/  LDL.LU R12, [R1+0x150] ;  /* 0x00015000010c7983 */ /* 0x001ee20000300800 */
[----:B------:R-:W3:Y:S02]  /*17720*/  LDL.LU R13, [R1+0x154] ;  /* 0x00015400010d7983 */ /* 0x000ee40000300800 */
[----:B-1----:R-:W3:Y:S02]  /*17730*/  LDL.LU R14, [R1+0x158] ;  /* 0x00015800010e7983 */ /* 0x002ee40000300800 */
[----:B------:R-:W3:Y:S01]  /*17740*/  LDL.LU R15, [R1+0x15c] ;  /* 0x00015c00010f7983 */ /* 0x000ee20000300800 */
[----:B--2---:R-:W2:Y:S01]  /*17750*/  LDL.LU.64 R8, [R1+0xe0] ;  /* 0x0000e00001087983 */ /* 0x004ea20000300a00 */
[----:B------:R-:W-:-:S02]  /*17760*/  IMAD.MOV.U32 R29, RZ, RZ, R10 ;  /* 0x000000ffff1d7224 */ /* 0x000fc400078e000a */
[----:B------:R-:W-:Y:S01]  /*17770*/  IMAD.MOV.U32 R28, RZ, RZ, R11 ;  /* 0x000000ffff1c7224 */ /* 0x000fe200078e000b */
[----:B--2---:R0:W-:Y:S04]  /*17780*/  STL.64 [R1+0x1760], R8 ;  /* 0x0017600801007387 */ /* 0x0041e80000100a00 */
[----:B0-----:R-:W2:Y:S01]  /*17790*/  LDL.LU R8, [R1+0x130] ;  /* 0x0001300001087983 */ /* 0x001ea20000300800 */
[----:B------:R-:W2:Y:S02]  /*177a0*/  LDL.LU R9, [R1+0x134] ;  /* 0x0001340001097983 */ /* 0x000ea40000300800 */
[----:B------:R-:W2:Y:S02]  /*177b0*/  LDL.LU R10, [R1+0x138] ;  /* 0x00013800010a7983 */ /* 0x000ea40000300800 */
[----:B------:R-:W2:Y:S01]  /*177c0*/  LDL.LU R11, [R1+0x13c] ;  /* 0x00013c00010b7983 */ /* 0x000ea20000300800 */
[----:B------:R-:W4:Y:S01]  /*177d0*/  LDL.LU R16, [R1+0x140] ;  /* 0x0001400001107983 */ /* 0x000f220000300800 */
[----:B------:R-:W4:Y:S02]  /*177e0*/  LDL.LU R17, [R1+0x144] ;  /* 0x0001440001117983 */ /* 0x000f240000300800 */
[----:B------:R-:W4:Y:S02]  /*177f0*/  LDL.LU R18, [R1+0x148] ;  /* 0x0001480001127983 */ /* 0x000f240000300800 */
[----:B------:R-:W4:Y:S01]  /*17800*/  LDL.LU R19, [R1+0x14c] ;  /* 0x00014c0001137983 */ /* 0x000f220000300800 */
[----:B------:R0:W-:Y:S04]  /*17810*/  STL.64 [R1+0x1708], R4 ;  /* 0x0017080401007387 */ /* 0x0001e80000100a00 */
[----:B0-----:R-:W2:Y:S01]  /*17820*/  LDL.LU.64 R4, [R1+0x10] ;  /* 0x0000100001047983 */ /* 0x001ea20000300a00 */
[----:B------:R-:W-:-:S03]  /*17830*/  IMAD.MOV.U32 R7, RZ, RZ, R26 ;  /* 0x000000ffff077224 */ /* 0x000fc600078e001a */
[----:B--2---:R0:W-:Y:S04]  /*17840*/  STL.64 [R1+0x1720], R4 ;  /* 0x0017200401007387 */ /* 0x0041e80000100a00 */
[----:B0-----:R-:W2:Y:S01]  /*17850*/  LDL.LU R4, [R1+0xf0] ;  /* 0x0000f00001047983 */ /* 0x001ea20000300800 */
[----:B------:R-:W2:Y:S02]  /*17860*/  LDL.LU R5, [R1+0xf4] ;  /* 0x0000f40001057983 */ /* 0x000ea40000300800 */
[----:B------:R-:W2:Y:S02]  /*17870*/  LDL.LU R6, [R1+0xf8] ;  /* 0x0000f80001067983 */ /* 0x000ea40000300800 */
[----:B------:R-:W3:Y:S01]  /*17880*/  LDL.LU R26, [R1+0x1784] ;  /* 0x00178400011a7983 */ /* 0x000ee20000300800 */
[----:B--2---:R-:W-:Y:S01]  /*17890*/  STL.64 [R1+0x1740], R6 ;  /* 0x0017400601007387 */ /* 0x004fe20000100a00 */
[----:B------:R0:W-:Y:S03]  /*178a0*/  STL.64 [R1+0x1738], R4 ;  /* 0x0017380401007387 */ /* 0x0001e60000100a00 */
[----:B0-----:R-:W2:Y:S01]  /*178b0*/  LDL.LU R4, [R1+0x110] ;  /* 0x0001100001047983 */ /* 0x001ea20000300800 */
[----:B------:R-:W2:Y:S02]  /*178c0*/  LDL.LU R5, [R1+0x114] ;  /* 0x0001140001057983 */ /* 0x000ea40000300800 */
[----:B------:R-:W2:Y:S02]  /*178d0*/  LDL.LU R6, [R1+0x118] ;  /* 0x0001180001067983 */ /* 0x000ea40000300800 */
[----:B------:R-:W2:Y:S01]  /*178e0*/  LDL.LU R7, [R1+0x11c] ;  /* 0x00011c0001077983 */ /* 0x000ea20000300800 */
[----:B---3--:R-:W-:Y:S01]  /*178f0*/  HMMA.16816.F32.BF16 R12, R20, R24, R12 ;  /* 0x00000018140c723c */ /* 0x008fe2000004180c */
[----:B--2---:R-:W-:Y:S01]  /*17900*/  STL.64 [R1+0x1758], R6 ;  /* 0x0017580601007387 */ /* 0x004fe20000100a00 */
[----:B------:R0:W-:Y:S03]  /*17910*/  STL.64 [R1+0x1750], R4 ;  /* 0x0017500401007387 */ /* 0x0001e60000100a00 */
[----:B0-----:R-:W2:Y:S01]  /*17920*/  LDL.LU R4, [R1+0x120] ;  /* 0x0001200001047983 */ /* 0x001ea20000300800 */
[----:B------:R-:W-:-:S02]  /*17930*/  IMAD.MOV.U32 R5, RZ, RZ, R26 ;  /* 0x000000ffff057224 */ /* 0x000fc400078e001a */
[----:B------:R-:W3:Y:S02]  /*17940*/  LDL.LU R26, [R1+0x1780] ;  /* 0x00178000011a7983 */ /* 0x000ee40000300800 */
[----:B------:R-:W2:Y:S01]  /*17950*/  LDL.LU R6, [R1+0x128] ;  /* 0x0001280001067983 */ /* 0x000ea20000300800 */
[----:B------:R-:W2:Y:S01]  /*17960*/  LDL.LU R7, [R1+0x12c] ;  /* 0x00012c0001077983 */ /* 0x000ea20000300800 */
[----:B------:R-:W-:Y:S02]  /*17970*/  STL [R1+0x16c0], R28 ;  /* 0x0016c01c01007387 */ /* 0x000fe40000100800 */
[----:B------:R-:W-:Y:S09]  /*17980*/  STL [R1+0x16bc], R29 ;  /* 0x0016bc1d01007387 */ /* 0x000ff20000100800 */
[----:B------:R-:W-:Y:S01]  /*17990*/  STL.64 [R1+0x1c0], R12 ;  /* 0x0001c00c01007387 */ /* 0x000fe20000100a00 */
[----:B------:R0:W-:Y:S04]  /*179a0*/  STL.64 [R1+0x1c8], R14 ;  /* 0x0001c80e01007387 */ /* 0x0001e80000100a00 */
[----:B0-----:R-:W2:Y:S01]  /*179b0*/  LDL.LU.64 R14, [R1+0x1778] ;  /* 0x00177800010e7983 */ /* 0x001ea20000300a00 */
[----:B------:R-:W4:Y:S03]  /*179c0*/  LDL.LU.64 R12, [R1+0x1770] ;  /* 0x00177000010c7983 */ /* 0x000f260000300a00 */
[----:B---3--:R-:W-:Y:S01]  /*179d0*/  STL.64 [R1+0x1700], R26 ;  /* 0x0017001a01007387 */ /* 0x008fe20000100a00 */
[----:B------:R0:W-:Y:S03]  /*179e0*/  STL.64 [R1+0x16f8], R24 ;  /* 0x0016f81801007387 */ /* 0x0001e60000100a00 */
[----:B0-----:R-:W3:Y:S01]  /*179f0*/  LDL.LU R24, [R1+0x160] ;  /* 0x0001600001187983 */ /* 0x001ee20000300800 */
[----:B------:R-:W3:Y:S02]  /*17a00*/  LDL.LU R25, [R1+0x164] ;  /* 0x0001640001197983 */ /* 0x000ee40000300800 */
[----:B------:R-:W2:Y:S02]  /*17a10*/  LDL.LU R26, [R1+0x168] ;  /* 0x00016800011a7983 */ /* 0x000ea40000300800 */
[----:B------:R-:W2:Y:S01]  /*17a20*/  LDL.LU R27, [R1+0x16c] ;  /* 0x00016c00011b7983 */ /* 0x000ea20000300800 */
[C---:B----4-:R-:W-:Y:S01]  /*17a30*/  HMMA.16816.F32.BF16 R16, R20.reuse, R12, R16 ;  /* 0x0000000c1410723c */ /* 0x050fe20000041810 */
[----:B--2---:R-:W-:Y:S01]  /*17a40*/  STL.64 [R1+0x1718], R26 ;  /* 0x0017181a01007387 */ /* 0x004fe20000100a00 */
[----:B---3--:R0:W-:Y:S03]  /*17a50*/  STL.64 [R1+0x1710], R24 ;  /* 0x0017101801007387 */ /* 0x0081e60000100a00 */
[----:B0-----:R-:W2:Y:S01]  /*17a60*/  LDL.LU R24, [R1+0xd0] ;  /* 0x0000d00001187983 */ /* 0x001ea20000300800 */
[----:B------:R-:W2:Y:S02]  /*17a70*/  LDL.LU R25, [R1+0xd4] ;  /* 0x0000d40001197983 */ /* 0x000ea40000300800 */
[----:B------:R-:W2:Y:S02]  /*17a80*/  LDL.LU R26, [R1+0xd8] ;  /* 0x0000d800011a7983 */ /* 0x000ea40000300800 */
[----:B------:R-:W2:Y:S11]  /*17a90*/  LDL.LU R27, [R1+0xdc] ;  /* 0x0000dc00011b7983 */ /* 0x000eb60000300800 */
[----:B------:R-:W-:Y:S02]  /*17aa0*/  @!UPT UIADD3 URZ, URZ, URZ, URZ ;  /* 0x0000003f3f3ff290 */ /* 0x000fe4000fffe03f */
[----:B------:R0:W-:Y:S01]  /*17ab0*/  STL.64 [R1+0x1b0], R16 ;  /* 0x0001b01001007387 */ /* 0x0001e20000100a00 */
[----:B------:R-:W-:Y:S03]  /*17ac0*/  STL.64 [R1+0x1b8], R18 ;  /* 0x0001b81201007387 */ /* 0x000fe60000100a00 */
[----:B0-----:R-:W3:Y:S02]  /*17ad0*/  LDL.LU.64 R16, [R1+0x1768] ;  /* 0x0017680001107983 */ /* 0x001ee40000300a00 */
[C---:B---3--:R-:W-:Y:S11]  /*17ae0*/  HMMA.16816.F32.BF16 R8, R20.reuse, R16, R8 ;  /* 0x000000101408723c */ /* 0x048ff60000041808 */
[----:B------:R-:W-:Y:S11]  /*17af0*/  @!UPT UIADD3 URZ, URZ, URZ, URZ ;  /* 0x0000003f3f3ff290 */ /* 0x000ff6000fffe03f */
[----:B------:R-:W-:Y:S01]  /*17b00*/  @!UPT UIADD3 URZ, URZ, URZ, URZ ;  /* 0x0000003f3f3ff290 */ /* 0x000fe2000fffe03f */
[----:B------:R0:W-:Y:S01]  /*17b10*/  STL.64 [R1+0x1a0], R8 ;  /* 0x0001a00801007387 */ /* 0x0001e20000100a00 */
[----:B------:R-:W-:Y:S03]  /*17b20*/  STL.64 [R1+0x1a8], R10 ;  /* 0x0001a80a01007387 */ /* 0x000fe60000100a00 */
[----:B0-----:R-:W3:Y:S02]  /*17b30*/  LDL.LU.64 R8, [R1+0x1760] ;  /* 0x0017600001087983 */ /* 0x001ee40000300a00 */
        /* <DEDUP_REMOVED lines=10> */
[----:B------:R-:W3:Y:S01]  /*17be0*/  LDL.LU.64 R6, [R1+0x1740] ;  /* 0x0017400001067983 */ /* 0x000ee20000300a00 */
[----:B------:R-:W3:Y:S02]  /*17bf0*/  LDL.LU.64 R4, [R1+0x1738] ;  /* 0x0017380001047983 */ /* 0x000ee40000300a00 */
[----:B------:R-:W3:Y:S02]  /*17c00*/  LDL.LU.64 R10, [R1+0x1730] ;  /* 0x00173000010a7983 */ /* 0x000ee40000300a00 */
[----:B------:R-:W3:Y:S11]  /*17c10*/  LDL.LU.64 R8, [R1+0x1728] ;  /* 0x0017280001087983 */ /* 0x000ef60000300a00 */
[----:B------:R-:W-:Y:S06]  /*17c20*/  @!UPT UIADD3 URZ, URZ, URZ, URZ ;  /* 0x0000003f3f3ff290 */ /* 0x000fec000fffe03f */
[----:B------:R0:W-:Y:S01]  /*17c30*/  STL.64 [R1+0x150], R20 ;  /* 0x0001501401007387 */ /* 0x0001e20000100a00 */
[----:B------:R3:W-:Y:S02]  /*17c40*/  STL.64 [R1+0x158], R22 ;  /* 0x0001581601007387 */ /* 0x0007e40000100a00 */
[----:B0-----:R-:W-:Y:S02]  /*17c50*/  IMAD.MOV.U32 R20, RZ, RZ, R15 ;  /* 0x000000ffff147224 */ /* 0x001fe400078e000f */
[----:B------:R-:W-:-:S07]  /*17c60*/  IMAD.MOV.U32 R21, RZ, RZ, R14 ;  /* 0x000000ffff157224 */ /* 0x000fce00078e000e */
[C---:B---3--:R-:W-:Y:S01]  /*17c70*/  HMMA.16816.F32.BF16 R20, R8.reuse, R20, R4 ;  /* 0x000000140814723c */ /* 0x048fe20000041804 */
[----:B------:R-:W2:Y:S11]  /*17c80*/  LDL.LU.64 R4, [R1+0x1720] ;  /* 0x0017200001047983 */ /* 0x000eb60000300a00 */
[----:B------:R-:W-:Y:S11]  /*17c90*/  @!UPT UIADD3 URZ, URZ, URZ, URZ ;  /* 0x0000003f3f3ff290 */ /* 0x000ff6000fffe03f */
[----:B------:R0:W-:Y:S01]  /*17ca0*/  STL.64 [R1+0x130], R20 ;  /* 0x0001301401007387 */ /* 0x0001e20000100a00 */
[----:B------:R1:W-:Y:S03]  /*17cb0*/  STL.64 [R1+0x138], R22 ;  /* 0x0001381601007387 */ /* 0x0003e60000100a00 */
[----:B0-----:R-:W3:Y:S01]  /*17cc0*/  LDL.LU R20, [R1+0x340] ;  /* 0x0003400001147983 */ /* 0x001ee20000300800 */
[----:B------:R-:W3:Y:S02]  /*17cd0*/  LDL.LU R21, [R1+0x344] ;  /* 0x0003440001157983 */ /* 0x000ee40000300800 */
[----:B-1----:R-:W4:Y:S02]  /*17ce0*/  LDL.LU R22, [R1+0x348] ;  /* 0x0003480001167983 */ /* 0x002f240000300800 */
[----:B------:R-:W4:Y:S01]  /*17cf0*/  LDL.LU R23, [R1+0x34c] ;  /* 0x00034c0001177983 */ /* 0x000f220000300800 */
[----:B--2---:R-:W-:Y:S01]  /*17d00*/  HMMA.16816.F32.BF16 R24, R8, R4, R24 ;  /* 0x000000040818723c */ /* 0x004fe20000041818 */
[----:B------:R-:W-:-:S02]  /*17d10*/  IMAD.MOV.U32 R28, RZ, RZ, R4 ;  /* 0x000000ffff1c7224 */ /* 0x000fc400078e0004 */
[----:B------:R-:W-:Y:S01]  /*17d20*/  IMAD.MOV.U32 R29, RZ, RZ, R5 ;  /* 0x000000ffff1d7224 */ /* 0x000fe200078e0005 */
[----:B----4-:R-:W-:Y:S01]  /*17d30*/  STL.64 [R1+0x16e0], R22 ;  /* 0x0016e01601007387 */ /* 0x010fe20000100a00 */
[----:B---3--:R0:W-:Y:S03]  /*17d40*/  STL.64 [R1+0x16d8], R20 ;  /* 0x0016d81401007387 */ /* 0x0081e60000100a00 */
[----:B0-----:R-:W2:Y:S01]  /*17d50*/  LDL.LU R20, [R1+0x300] ;  /* 0x0003000001147983 */ /* 0x001ea20000300800 */
[----:B------:R-:W2:Y:S11]  /*17d60*/  LDL.LU R21, [R1+0x304] ;  /* 0x0003040001157983 */ /* 0x000eb60000300800 */
[----:B------:R-:W-:Y:S03]  /*17d70*/  @!UPT UIADD3 URZ, URZ, URZ, URZ ;  /* 0x0000003f3f3ff290 */ /* 0x000fe6000fffe03f */
[----:B------:R-:W-:Y:S02]  /*17d80*/  STL.64 [R1+0x110], R24 ;  /* 0x0001101801007387 */ /* 0x000fe40000100a00 */
[----:B------:R0:W-:Y:S02]  /*17d90*/  STL.64 [R1+0x118], R26 ;  /* 0x0001181a01007387 */ /* 0x0001e40000100a00 */
[----:B0-----:R-:W3:Y:S01]  /*17da0*/  LDL.LU.64 R26, [R1+0x1718] ;  /* 0x00171800011a7983 */ /* 0x001ee20000300a00 */
[----:B------:R-:W3:Y:S02]  /*17db0*/  LDL.LU.64 R24, [R1+0x1710] ;  /* 0x0017100001187983 */ /* 0x000ee40000300a00 */
[----:B------:R-:W3:Y:S02]  /*17dc0*/  LDL.LU.64 R4, [R1+0x1708] ;  /* 0x0017080001047983 */ /* 0x000ee40000300a00 */
[C---:B---3--:R-:W-:Y:S01]  /*17dd0*/  HMMA.16816.F32.BF16 R4, R8.reuse, R4, R24 ;  /* 0x000000040804723c */ /* 0x048fe20000041818 */
[----:B------:R-:W3:Y:S01]  /*17de0*/  LDL.LU.64 R26, [R1+0x1700] ;  /* 0x00170000011a7983 */ /* 0x000ee20000300a00 */
[----:B------:R-:W4:Y:S11]  /*17df0*/  LDL.LU.64 R24, [R1+0x16f8] ;  /* 0x0016f80001187983 */ /* 0x000f360000300a00 */
[----:B------:R-:W-:Y:S10]  /*17e00*/  @!UPT UIADD3 URZ, URZ, URZ, URZ ;  /* 0x0000003f3f3ff290 */ /* 0x000ff4000fffe03f */
[----:B------:R-:W-:Y:S01]  /*17e10*/  STL.64 [R1+0xf0], R4 ;  /* 0x0000f00401007387 */ /* 0x000fe20000100a00 */
[----:B------:R0:W-:Y:S03]  /*17e20*/  STL.64 [R1+0xf8], R6 ;  /* 0x0000f80601007387 */ /* 0x0001e60000100a00 */
[----:B0-----:R-:W4:Y:S01]  /*17e30*/  LDL.LU.64 R6, [R1+0x16f0] ;  /* 0x0016f00001067983 */ /* 0x001f220000300a00 */
[----:B------:R-:W4:Y:S02]  /*17e40*/  LDL.LU.64 R4, [R1+0x16e8] ;  /* 0x0016e80001047983 */ /* 0x000f240000300a00 */
[----:B----4-:R-:W-:Y:S11]  /*17e50*/  HMMA.16816.F32.BF16 R4, R8, R24, R4 ;  /* 0x000000180804723c */ /* 0x010ff60000041804 */
[----:B------:R-:W-:Y:S11]  /*17e60*/  @!UPT UIADD3 URZ, URZ, URZ, URZ ;  /* 0x0000003f3f3ff290 */ /* 0x000ff6000fffe03f */
[----:B------:R-:W-:Y:S01]  /*17e70*/  @!UPT UIADD3 URZ, URZ, URZ, URZ ;  /* 0x0000003f3f3ff290 */ /* 0x000fe2000fffe03f */
[----:B------:R-:W-:Y:S01]  /*17e80*/  STL.64 [R1+0xd0], R4 ;  /* 0x0000d00401007387 */ /* 0x000fe20000100a00 */
[----:B---3--:R-:W-:Y:S02]  /*17e90*/  STL.64 [R1+0x1690], R26 ;  /* 0x0016901a01007387 */ /* 0x008fe40000100a00 */
[----:B------:R0:W-:Y:S02]  /*17ea0*/  STL.64 [R1+0x1688], R24 ;  /* 0x0016881801007387 */ /* 0x0001e40000100a00 */
[----:B0-----:R-:W3:Y:S01]  /*17eb0*/  LDL.LU R24, [R1+0x220] ;  /* 0x0002200001187983 */ /* 0x001ee20000300800 */
[----:B------:R-:W3:Y:S02]  /*17ec0*/  LDL.LU R25, [R1+0x224] ;  /* 0x0002240001197983 */ /* 0x000ee40000300800 */
[----:B------:R-:W3:Y:S02]  /*17ed0*/  LDL.LU R26, [R1+0x228] ;  /* 0x00022800011a7983 */ /* 0x000ee40000300800 */
[----:B------:R-:W3:Y:S02]  /*17ee0*/  LDL.LU R27, [R1+0x22c] ;  /* 0x00022c00011b7983 */ /* 0x000ee40000300800 */
[----:B------:R-:W-:-:S02]  /*17ef0*/  IMAD.MOV.U32 R22, RZ, RZ, R3 ;  /* 0x000000ffff167224 */ /* 0x000fc400078e0003 */
[----:B------:R-:W-:Y:S02]  /*17f00*/  IMAD.MOV.U32 R23, RZ, RZ, R2 ;  /* 0x000000ffff177224 */ /* 0x000fe400078e0002 */
[----:B------:R-:W-:Y:S02]  /*17f10*/  IMAD.MOV.U32 R3, RZ, RZ, R6 ;  /* 0x000000ffff037224 */ /* 0x000fe400078e0006 */
[----:B------:R-:W-:Y:S02]  /*17f20*/  IMAD.MOV.U32 R2, RZ, RZ, R7 ;  /* 0x000000ffff027224 */ /* 0x000fe400078e0007 */
[----:B------:R-:W0:Y:S01]  /*17f30*/  LDSM.16.MT88.4 R4, [R0+0x4180] ;  /* 0x004180000004783b */ /* 0x000e220000004200 */
[C---:B--2---:R-:W-:Y:S03]  /*17f40*/  HMMA.16816.F32.BF16 R20, R8.reuse, R16, R20 ;  /* 0x000000100814723c */ /* 0x044fe60000041814 */
[----:B0-----:R-:W-:Y:S01]  /*17f50*/  STL.64 [R1+0x16d0], R6 ;  /* 0x0016d00601007387 */ /* 0x001fe20000100a00 */
[----:B------:R0:W-:Y:S03]  /*17f60*/  STL.64 [R1+0x16c8], R4 ;  /* 0x0016c80401007387 */ /* 0x0001e60000100a00 */
[----:B0-----:R-:W2:Y:S01]  /*17f70*/  LDL.LU R4, [R1+0x330] ;  /* 0x0003300001047983 */ /* 0x001ea20000300800 */
[----:B------:R-:W2:Y:S02]  /*17f80*/  LDL.LU R5, [R1+0x334] ;  /* 0x0003340001057983 */ /* 0x000ea40000300800 */
[----:B------:R-:W2:Y:S02]  /*17f90*/  LDL.LU R6, [R1+0x338] ;  /* 0x0003380001067983 */ /* 0x000ea40000300800 */
[----:B------:R-:W2:Y:S01]  /*17fa0*/  LDL.LU R7, [R1+0x33c] ;  /* 0x00033c0001077983 */ /* 0x000ea20000300800 */
[----:B---3--:R-:W-:Y:S11]  /*17fb0*/  HMMA.16816.F32.BF16 R24, R8, R12, R24 ;  /* 0x0000000c0818723c */ /* 0x008ff60000041818 */
[----:B------:R-:W-:Y:S11]  /*17fc0*/  @!UPT UIADD3 URZ, URZ, URZ, URZ ;  /* 0x0000003f3f3ff290 */ /* 0x000ff6000fffe03f */
[----:B------:R-:W-:Y:S01]  /*17fd0*/  @!UPT UIADD3 URZ, URZ, URZ, URZ ;  /* 0x0000003f3f3ff290 */ /* 0x000fe2000fffe03f */
[----:B------:R-:W-:Y:S01]  /*17fe0*/  STL.64 [R1+0xa0], R24 ;  /* 0x0000a01801007387 */ /* 0x000fe20000100a00 */
[----:B------:R0:W-:Y:S02]  /*17ff0*/  STL.64 [R1+0xa8], R26 ;  /* 0x0000a81a01007387 */ /* 0x0001e40000100a00 */
[----:B0-----:R-:W-:Y:S02]  /*18000*/  IMAD.MOV.U32 R27, RZ, RZ, R12 ;  /* 0x000000ffff1b7224 */ /* 0x001fe400078e000c */
[----:B------:R-:W-:Y:S02]  /*18010*/  IMAD.MOV.U32 R26, RZ, RZ, R13 ;  /* 0x000000ffff1a7224 */ /* 0x000fe400078e000d */
[----:B------:R-:W0:Y:S04]  /*18020*/  LDSM.16.MT88.4 R12, [R0+0x6000] ;  /* 0x00600000000c783b */ /* 0x000e280000004200 */
[----:B0-----:R-:W-:Y:S01]  /*18030*/  STL.64 [R1+0x1630], R14 ;  /* 0x0016300e01007387 */ /* 0x001fe20000100a00 */
[----:B------:R-:W-:Y:S02]  /*18040*/  STL.64 [R1+0x1628], R12 ;  /* 0x0016280c01007387 */ /* 0x000fe40000100a00 */
[----:B------:R-:W-:Y:S02]  /*18050*/  STL.64 [R1+0x90], R20 ;  /* 0x0000901401007387 */ /* 0x000fe40000100a00 */
[----:B------:R0:W-:Y:S02]  /*18060*/  STL.64 [R1+0x98], R22 ;  /* 0x0000981601007387 */ /* 0x0001e40000100a00 */
[----:B0-----:R-:W3:Y:S01]  /*18070*/  LDL.LU.64 R22, [R1+0x16e0] ;  /* 0x0016e00001167983 */ /* 0x001ee20000300a00 */
[----:B------:R-:W3:Y:S02]  /*18080*/  LDL.LU.64 R20, [R1+0x16d8] ;  /* 0x0016d80001147983 */ /* 0x000ee40000300a00 */
[----:B------:R-:W-:-:S02]  /*18090*/  IMAD.MOV.U32 R12, RZ, RZ, R19 ;  /* 0x000000ffff0c7224 */ /* 0x000fc400078e0013 */
[----:B------:R-:W-:Y:S02]  /*180a0*/  IMAD.MOV.U32 R13, RZ, RZ, R18 ;  /* 0x000000ffff0d7224 */ /* 0x000fe400078e0012 */
[----:B------:R-:W-:Y:S02]  /*180b0*/  IMAD.MOV.U32 R15, RZ, RZ, R16 ;  /* 0x000000ffff0f7224 */ /* 0x000fe400078e0010 */
[----:B------:R-:W-:Y:S02]  /*180c0*/  IMAD.MOV.U32 R14, RZ, RZ, R17 ;  /* 0x000000ffff0e7224 */ /* 0x000fe400078e0011 */
[----:B------:R-:W0:Y:S04]  /*180d0*/  LDSM.16.MT88.4 R16, [R0+0x6080] ;  /* 0x006080000010783b */ /* 0x000e280000004200 */
[----:B0-----:R-:W-:Y:S01]  /*180e0*/  STL.64 [R1+0x15b0], R18 ;  /* 0x0015b01201007387 */ /* 0x001fe20000100a00 */
[----:B------:R0:W-:Y:S03]  /*180f0*/  STL.64 [R1+0x15a8], R16 ;  /* 0x0015a81001007387 */ /* 0x0001e60000100a00 */
[----:B0-----:R-:W4:Y:S01]  /*18100*/  LDL.LU.64 R16, [R1+0x20] ;  /* 0x0000200001107983 */ /* 0x001f220000300a00 */
[----:B------:R-:W2:Y:S02]  /*18110*/  LDL.64 R18, [R1+0x28] ;  /* 0x0000280001127983 */ /* 0x000ea40000100a00 */
[----:B------:R-:W-:Y:S01]  /*18120*/  STL.64 [R1+0x1648], R12 ;  /* 0x0016480c01007387 */ /* 0x000fe20000100a00 */
[C---:B---3--:R-:W-:Y:S11]  /*18130*/  HMMA.16816.F32.BF16 R20, R8.reuse, R12, R20 ;  /* 0x0000000c0814723c */ /* 0x048ff60000041814 */
[----:B------:R-:W-:Y:S11]  /*18140*/  @!UPT UIADD3 URZ, URZ, URZ, URZ ;  /* 0x0000003f3f3ff290 */ /* 0x000ff6000fffe03f */
[----:B------:R-:W-:Y:S01]  /*18150*/  @!UPT UIADD3 URZ, URZ, URZ, URZ ;  /* 0x0000003f3f3ff290 */ /* 0x000fe2000fffe03f */
[----:B------:R-:W-:Y:S01]  /*18160*/  STL.64 [R1+0x80], R20 ;  /* 0x0000801401007387 */ /* 0x000fe20000100a00 */
[----:B------:R-:W-:Y:S02]  /*18170*/  STL.64 [R1+0x88], R22 ;  /* 0x0000881601007387 */ /* 0x000fe40000100a00 */
[----:B------:R-:W0:Y:S02]  /*18180*/  LDSM.16.MT88.4 R20, [R0+0x6100] ;  /* 0x006100000014783b */ /* 0x000e240000004200 */
[----:B0-----:R-:W-:Y:S02]  /*18190*/  STL.64 [R1+0x1530], R22 ;  /* 0x0015301601007387 */ /* 0x001fe40000100a00 */
[----:B------:R0:W-:Y:S02]  /*181a0*/  STL.64 [R1+0x1528], R20 ;  /* 0x0015281401007387 */ /* 0x0001e40000100a00 */
[----:B0-----:R-:W2:Y:S01]  /*181b0*/  LDL.LU.64 R20, [R1+0x100] ;  /* 0x0001000001147983 */ /* 0x001ea20000300a00 */
[----:B------:R-:W3:Y:S01]  /*181c0*/  LDL.LU.64 R22, [R1+0x108] ;  /* 0x0001080001167983 */ /* 0x000ee20000300a00 */
[----:B--2---:R-:W-:Y:S02]  /*181d0*/  HMMA.16816.F32.BF16 R8, R8, R20, R4 ;  /* 0x000000140808723c */ /* 0x004fe40000041804 */
[----:B------:R-:W4:Y:S01]  /*181e0*/  LDL.LU.64 R6, [R1+0x16d0] ;  /* 0x0016d00001067983 */ /* 0x000f220000300a00 */
[----:B------:R-:W4:Y:S11]  /*181f0*/  LDL.LU.64 R4, [R1+0x16c8] ;  /* 0x0016c80001047983 */ /* 0x000f360000300a00 */
[----:B------:R-:W-:Y:S09]  /*18200*/  @!UPT UIADD3 URZ, URZ, URZ, URZ ;  /* 0x0000003f3f3ff290 */ /* 0x000ff2000fffe03f */
[----:B------:R-:W-:Y:S01]  /*18210*/  STL.64 [R1+0x70], R8 ;  /* 0x0000700801007387 */ /* 0x000fe20000100a00 */
[----:B------:R-:W-:Y:S02]  /*18220*/  STL.64 [R1+0x78], R10 ;  /* 0x0000780a01007387 */ /* 0x000fe40000100a00 */
[----:B------:R-:W2:Y:S02]  /*18230*/  LDL.LU R24, [R1] ;  /* 0x0000000001187983 */ /* 0x000ea40000300800 */
[----:B------:R-:W2:Y:S02]  /*18240*/  LDL.LU R25, [R1+0x4] ;  /* 0x0000040001197983 */ /* 0x000ea40000300800 */
[----:B------:R-:W-:Y:S02]  /*18250*/  IMAD.MOV.U32 R12, RZ, RZ, R15 ;  /* 0x000000ffff0c7224 */ /* 0x000fe400078e000f */
[----:B------:R-:W-:Y:S01]  /*18260*/  IMAD.MOV.U32 R13, RZ, RZ, R14 ;  /* 0x000000ffff0d7224 */ /* 0x000fe200078e000e */
[----:B------:R-:W0:Y:S04]  /*18270*/  LDSM.16.MT88.4 R8, [R0+0x6180] ;  /* 0x006180000008783b */ /* 0x000e280000004200 */
[----:B--2---:R1:W-:Y:S02]  /*18280*/  STL.64 [R1+0x1698], R24 ;  /* 0x0016981801007387 */ /* 0x0043e40000100a00 */
[----:B-1----:R-:W-:-:S02]  /*18290*/  IMAD.MOV.U32 R24, RZ, RZ, R28 ;  /* 0x000000ffff187224 */ /* 0x002fc400078e001c */
[----:B------:R-:W-:Y:S01]  /*182a0*/  IMAD.MOV.U32 R25, RZ, RZ, R29 ;  /* 0x000000ffff197224 */ /* 0x000fe200078e001d */
[----:B------:R-:W2:Y:S01]  /*182b0*/  LDL.LU R28, [R1+0x16c0] ;  /* 0x0016c000011c7983 */ /* 0x000ea20000300800 */
[----:B------:R-:W2:Y:S03]  /*182c0*/  LDL.LU R29, [R1+0x16bc] ;  /* 0x0016bc00011d7983 */ /* 0x000ea60000300800 */
[----:B------:R-:W-:Y:S01]  /*182d0*/  STL.64 [R1+0x16b0], R24 ;  /* 0x0016b01801007387 */ /* 0x000fe20000100a00 */
[----:B------:R-:W-:Y:S02]  /*182e0*/  STL.64 [R1+0x1660], R12 ;  /* 0x0016600c01007387 */ /* 0x000fe40000100a00 */
[----:B---3--:R-:W-:Y:S02]  /*182f0*/  STL.64 [R1+0x1640], R22 ;  /* 0x0016401601007387 */ /* 0x008fe40000100a00 */
[----:B------:R1:W-:Y:S02]  /*18300*/  STL.64 [R1+0x1638], R20 ;  /* 0x0016381401007387 */ /* 0x0003e40000100a00 */
[----:B-1----:R-:W3:Y:S01]  /*18310*/  LDL.LU R20, [R1+0x2b0] ;  /* 0x0002b00001147983 */ /* 0x002ee20000300800 */
[----:B------:R-:W3:Y:S02]  /*18320*/  LDL.LU R21, [R1+0x2b4] ;  /* 0x0002b40001157983 */ /* 0x000ee40000300800 */
[----:B------:R-:W2:Y:S02]  /*18330*/  LDL.LU R22, [R1+0x2b8] ;  /* 0x0002b80001167983 */ /* 0x000ea40000300800 */
[----:B------:R-:W2:Y:S02]  /*18340*/  LDL.LU R23, [R1+0x2bc] ;  /* 0x0002bc0001177983 */ /* 0x000ea40000300800 */
[----:B------:R-:W-:-:S02]  /*18350*/  IMAD.MOV.U32 R12, RZ, RZ, R27 ;  /* 0x000000ffff0c7224 */ /* 0x000fc400078e001b */
[----:B------:R-:W-:Y:S01]  /*18360*/  IMAD.MOV.U32 R13, RZ, RZ, R26 ;  /* 0x000000ffff0d7224 */ /* 0x000fe200078e001a */
[----:B------:R-:W4:Y:S01]  /*18370*/  LDL.LU R24, [R1+0x320] ;  /* 0x0003200001187983 */ /* 0x000f220000300800 */
[----:B------:R-:W4:Y:S02]  /*18380*/  LDL.LU R25, [R1+0x324] ;  /* 0x0003240001197983 */ /* 0x000f240000300800 */
[----:B------:R-:W4:Y:S02]  /*18390*/  LDL.LU R26, [R1+0x328] ;  /* 0x00032800011a7983 */ /* 0x000f240000300800 */
[----:B------:R-:W4:Y:S01]  /*183a0*/  LDL.LU R27, [R1+0x32c] ;  /* 0x00032c00011b7983 */ /* 0x000f220000300800 */
[----:B------:R1:W-:Y:S04]  /*183b0*/  STL.64 [R1+0x1678], R12 ;  /* 0x0016780c01007387 */ /* 0x0003e80000100a00 */
[----:B-1----:R-:W2:Y:S01]  /*183c0*/  LDL.LU R12, [R1+0x2e0] ;  /* 0x0002e000010c7983 */ /* 0x002ea20000300800 */
[----:B------:R-:W2:Y:S02]  /*183d0*/  LDL.LU R13, [R1+0x2e4] ;  /* 0x0002e400010d7983 */ /* 0x000ea40000300800 */
[----:B------:R-:W2:Y:S02]  /*183e0*/  LDL.LU R14, [R1+0x2e8] ;  /* 0x0002e800010e7983 */ /* 0x000ea40000300800 */
[----:B------:R-:W2:Y:S02]  /*183f0*/  LDL.LU R15, [R1+0x2ec] ;  /* 0x0002ec00010f7983 */ /* 0x000ea40000300800 */
[----:B--2---:R-:W-:Y:S01]  /*18400*/  STL.64 [R1+0x16a8], R14 ;  /* 0x0016a80e01007387 */ /* 0x004fe20000100a00 */
[----:B------:R1:W-:Y:S03]  /*18410*/  STL.64 [R1+0x16a0], R12 ;  /* 0x0016a00c01007387 */ /* 0x0003e60000100a00 */
[----:B-1----:R-:W2:Y:S01]  /*18420*/  LDL.LU R12, [R1+0x310] ;  /* 0x00031000010c7983 */ /* 0x002ea20000300800 */
[----:B------:R-:W2:Y:S02]  /*18430*/  LDL.LU R13, [R1+0x314] ;  /* 0x00031400010d7983 */ /* 0x000ea40000300800 */
[----:B------:R-:W2:Y:S02]  /*18440*/  LDL.LU R14, [R1+0x318] ;  /* 0x00031800010e7983 */ /* 0x000ea40000300800 */
[----:B------:R-:W2:Y:S01]  /*18450*/  LDL.LU R15, [R1+0x31c] ;  /* 0x00031c00010f7983 */ /* 0x000ea20000300800 */
[----:B------:R-:W-:Y:S01]  /*18460*/  STL.64 [R1+0x1658], R22 ;  /* 0x0016581601007387 */ /* 0x000fe20000100a00 */
[----:B---3--:R1:W-:Y:S03]  /*18470*/  STL.64 [R1+0x1650], R20 ;  /* 0x0016501401007387 */ /* 0x0083e60000100a00 */
[----:B-1----:R-:W3:Y:S01]  /*18480*/  LDL.LU R20, [R1+0x2c0] ;  /* 0x0002c00001147983 */ /* 0x002ee20000300800 */
[----:B------:R-:W3:Y:S02]  /*18490*/  LDL.LU R21, [R1+0x2c4] ;  /* 0x0002c40001157983 */ /* 0x000ee40000300800 */
[----:B------:R-:W2:Y:S02]  /*184a0*/  LDL.LU R22, [R1+0x2c8] ;  /* 0x0002c80001167983 */ /* 0x000ea40000300800 */
[----:B------:R-:W2:Y:S01]  /*184b0*/  LDL.LU R23, [R1+0x2cc] ;  /* 0x0002cc0001177983 */ /* 0x000ea20000300800 */
[C---:B----4-:R-:W-:Y:S01]  /*184c0*/  HMMA.16816.F32.BF16 R24, R4.reuse, R16, R24 ;  /* 0x000000100418723c */ /* 0x050fe20000041818 */
[----:B--2---:R-:W-:Y:S01]  /*184d0*/  STL.64 [R1+0x1670], R22 ;  /* 0x0016701601007387 */ /* 0x004fe20000100a00 */
[----:B---3--:R1:W-:Y:S03]  /*184e0*/  STL.64 [R1+0x1668], R20 ;  /* 0x0016681401007387 */ /* 0x0083e60000100a00 */
[----:B-1----:R-:W2:Y:S01]  /*184f0*/  LDL.LU R20, [R1+0x2d0] ;  /* 0x0002d00001147983 */ /* 0x002ea20000300800 */
[----:B------:R-:W2:Y:S02]  /*18500*/  LDL.LU R21, [R1+0x2d4] ;  /* 0x0002d40001157983 */ /* 0x000ea40000300800 */
[----:B------:R-:W2:Y:S02]  /*18510*/  LDL.LU R22, [R1+0x2d8] ;  /* 0x0002d80001167983 */ /* 0x000ea40000300800 */
[----:B------:R-:W2:Y:S01]  /*18520*/  LDL.LU R23, [R1+0x2dc] ;  /* 0x0002dc0001177983 */ /* 0x000ea20000300800 */
[----:B------:R-:W3:Y:S01]  /*18530*/  LDL.LU R0, [R1+0x16b8] ;  /* 0x0016b80001007983 */ /* 0x000ee20000300800 */
[----:B0-----:R-:W-:Y:S02]  /*18540*/  STL.64 [R1+0x14a8], R10 ;  /* 0x0014a80a01007387 */ /* 0x001fe40000100a00 */
[----:B------:R0:W-:Y:S02]  /*18550*/  STL.64 [R1+0x14a0], R8 ;  /* 0x0014a00801007387 */ /* 0x0001e40000100a00 */
[----:B0-----:R-:W4:Y:S01]  /*18560*/  LDL.LU R8, [R1+0x2f0] ;  /* 0x0002f00001087983 */ /* 0x001f220000300800 */
[----:B------:R-:W4:Y:S02]  /*18570*/  LDL.LU R9, [R1+0x2f4] ;  /* 0x0002f40001097983 */ /* 0x000f240000300800 */
[----:B------:R-:W4:Y:S02]  /*18580*/  LDL.LU R10, [R1+0x2f8] ;  /* 0x0002f800010a7983 */ /* 0x000f240000300800 */
[----:B------:R-:W4:Y:S02]  /*18590*/  LDL.LU R11, [R1+0x2fc] ;  /* 0x0002fc00010b7983 */ /* 0x000f240000300800 */
[----:B------:R0:W-:Y:S01]  /*185a0*/  STL.64 [R1+0x60], R24 ;  /* 0x0000601801007387 */ /* 0x0001e20000100a00 */
[----:B------:R1:W-:Y:S03]  /*185b0*/  STL.64 [R1+0x68], R26 ;  /* 0x0000681a01007387 */ /* 0x0003e60000100a00 */
[----:B0-----:R-:W1:Y:S02]  /*185c0*/  LDL.LU.64 R24, [R1+0x16b0] ;  /* 0x0016b00001187983 */ /* 0x001e640000300a00 */
[C---:B-1----:R-:W-:Y:S02]  /*185d0*/  HMMA.16816.F32.BF16 R24, R4.reuse, R24, R12 ;  /* 0x000000180418723c */ /* 0x042fe4000004180c */
[----:B------:R-:W2:Y:S01]  /*185e0*/  LDL.LU.64 R14, [R1+0x16a8] ;  /* 0x0016a800010e7983 */ /* 0x000ea20000300a00 */
[----:B------:R-:W2:Y:S11]  /*185f0*/  LDL.LU.64 R12, [R1+0x16a0] ;  /* 0x0016a000010c7983 */ /* 0x000eb60000300a00 */
[----:B------:R-:W-:Y:S09]  /*18600*/  @!UPT UIADD3 URZ, URZ, URZ, URZ ;  /* 0x0000003f3f3ff290 */ /* 0x000ff2000fffe03f */
[----:B------:R0:W-:Y:S01]  /*18610*/  STL.64 [R1+0x50], R24 ;  /* 0x0000501801007387 */ /* 0x0001e20000100a00 */
[----:B------:R4:W-:Y:S03]  /*18620*/  STL.64 [R1+0x58], R26 ;  /* 0x0000581a01007387 */ /* 0x0009e60000100a00 */
[----:B0-----:R-:W4:Y:S02]  /*18630*/  LDL.LU.64 R24, [R1+0x1698] ;  /* 0x0016980001187983 */ /* 0x001f240000300a00 */
[C---:B----4-:R-:W-:Y:S11]  /*18640*/  HMMA.16816.F32.BF16 R24, R4.reuse, R24, R8 ;  /* 0x000000180418723c */ /* 0x050ff60000041808 */
[----:B------:R-:W-:Y:S11]  /*18650*/  @!UPT UIADD3 URZ, URZ, URZ, URZ ;  /* 0x0000003f3f3ff290 */ /* 0x000ff6000fffe03f */
[----:B------:R-:W-:Y:S02]  /*18660*/  @!UPT UIADD3 URZ, URZ, URZ, URZ ;  /* 0x0000003f3f3ff290 */ /* 0x000fe4000fffe03f */
[----:B------:R-:W-:Y:S02]  /*18670*/  IMAD.MOV.U32 R9, RZ, RZ, R26 ;  /* 0x000000ffff097224 */ /* 0x000fe400078e001a */
[----:B------:R-:W-:Y:S02]  /*18680*/  IMAD.MOV.U32 R8, RZ, RZ, R27 ;  /* 0x000000ffff087224 */ /* 0x000fe400078e001b */
[----:B------:R-:W-:Y:S02]  /*18690*/  IMAD.MOV.U32 R11, RZ, RZ, R24 ;  /* 0x000000ffff0b7224 */ /* 0x000fe400078e0018 */
[----:B------:R-:W-:Y:S01]  /*186a0*/  IMAD.MOV.U32 R10, RZ, RZ, R25 ;  /* 0x000000ffff0a7224 */ /* 0x000fe200078e0019 */
[----:B------:R-:W4:Y:S01]  /*186b0*/  LDL.LU.64 R26, [R1+0x1690] ;  /* 0x00169000011a7983 */ /* 0x000f220000300a00 */
[----:B------:R-:W2:Y:S03]  /*186c0*/  LDL.LU.64 R24, [R1+0x1688] ;  /* 0x0016880001187983 */ /* 0x000ea60000300a00 */
[----:B------:R0:W-:Y:S01]  /*186d0*/  STL.64 [R1+0x14e8], R10 ;  /* 0x0014e80a01007387 */ /* 0x0001e20000100a00 */
[----:B------:R4:W-:Y:S03]  /*186e0*/  STL.64 [R1+0x14e0], R8 ;  /* 0x0014e00801007387 */ /* 0x0009e60000100a00 */
[----:B0-----:R-:W3:Y:S01]  /*186f0*/  LDL.LU.64 R10, [R1+0x8] ;  /* 0x00000800010a7983 */ /* 0x001ee20000300a00 */
[----:B--2---:R-:W-:Y:S01]  /*18700*/  HMMA.16816.F32.BF16 R12, R4, R24, R12 ;  /* 0x00000018040c723c */ /* 0x004fe2000004180c */
[----:B----4-:R-:W-:-:S02]  /*18710*/  IMAD.MOV.U32 R8, RZ, RZ, R27 ;  /* 0x000000ffff087224 */ /* 0x010fc400078e001b */
[----:B---3--:R0:W-:Y:S01]  /*18720*/  STL.64 [R1+0x1618], R10 ;  /* 0x0016180a01007387 */ /* 0x0081e20000100a00 */
[----:B------:R-:W2:Y:S02]  /*18730*/  LDL.LU R27, [R1+0x1680] ;  /* 0x00168000011b7983 */ /* 0x000ea40000300800 */
[----:B------:R-:W3:Y:S01]  /*18740*/  LDL.LU R9, [R1+0x294] ;  /* 0x0002940001097983 */ /* 0x000ee20000300800 */
[----:B0-----:R-:W3:Y:S01]  /*18750*/  LDL.LU R10, [R1+0x298] ;  /* 0x00029800010a7983 */ /* 0x001ee20000300800 */
[----:B------:R-:W3:Y:S11]  /*18760*/  LDL.LU R11, [R1+0x29c] ;  /* 0x00029c00010b7983 */ /* 0x000ef60000300800 */
[----:B------:R-:W-:Y:S04]  /*18770*/  @!UPT UIADD3 URZ, URZ, URZ, URZ ;  /* 0x0000003f3f3ff290 */ /* 0x000fe8000fffe03f */
[----:B------:R0:W-:Y:S02]  /*18780*/  STL.64 [R1+0x30], R12 ;  /* 0x0000300c01007387 */ /* 0x0001e40000100a00 */
[----:B------:R-:W-:Y:S01]  /*18790*/  STL.64 [R1+0x38], R14 ;  /* 0x0000380e01007387 */ /* 0x000fe20000100a00 */
[----:B0-----:R-:W4:Y:S04]  /*187a0*/  LDL.LU.64 R12, [R1+0x1678] ;  /* 0x00167800010c7983 */ /* 0x001f280000300a00 */
[----:B--2---:R0:W-:Y:S01]  /*187b0*/  STL.64 [R1+0x1620], R26 ;  /* 0x0016201a01007387 */ /* 0x0041e20000100a00 */
[----:B------:R-:W2:Y:S02]  /*187c0*/  LDL.LU R24, [R1+0x2a0] ;  /* 0x0002a00001187983 */ /* 0x000ea40000300800 */
[----:B------:R-:W2:Y:S01]  /*187d0*/  LDL.LU R25, [R1+0x2a4] ;  /* 0x0002a40001197983 */ /* 0x000ea20000300800 */
[----:B0-----:R-:W2:Y:S01]  /*187e0*/  LDL.LU R26, [R1+0x2a8] ;  /* 0x0002a800011a7983 */ /* 0x001ea20000300800 */
[C---:B----4-:R-:W-:Y:S03]  /*187f0*/  HMMA.16816.F32.BF16 R12, R4.reuse, R12, R20 ;  /* 0x0000000c040c723c */ /* 0x050fe60000041814 */
[----:B------:R-:W4:Y:S01]  /*18800*/  LDL.LU.64 R22, [R1+0x1670] ;  /* 0x0016700001167983 */ /* 0x000f220000300a00 */
[----:B------:R-:W4:Y:S11]  /*18810*/  LDL.LU.64 R20, [R1+0x1668] ;  /* 0x0016680001147983 */ /* 0x000f360000300a00 */
[----:B------:R-:W-:Y:S08]  /*18820*/  @!UPT UIADD3 URZ, URZ, URZ, URZ ;  /* 0x0000003f3f3ff290 */ /* 0x000ff0000fffe03f */
[----:B------:R0:W-:Y:S01]  /*18830*/  STL.64 [R1+0x120], R12 ;  /* 0x0001200c01007387 */ /* 0x0001e20000100a00 */
[----:B------:R4:W-:Y:S03]  /*18840*/  STL.64 [R1+0x128], R14 ;  /* 0x0001280e01007387 */ /* 0x0009e60000100a00 */
[----:B0-----:R-:W4:Y:S02]  /*18850*/  LDL.LU.64 R12, [R1+0x1660] ;  /* 0x00166000010c7983 */ /* 0x001f240000300a00 */
[C---:B----4-:R-:W-:Y:S02]  /*18860*/  HMMA.16816.F32.BF16 R12, R4.reuse, R12, R20 ;  /* 0x0000000c040c723c */ /* 0x050fe40000041814 */
[----:B------:R-:W4:Y:S01]  /*18870*/  LDL.LU.64 R22, [R1+0x1658] ;  /* 0x0016580001167983 */ /* 0x000f220000300a00 */
[----:B------:R-:W4:Y:S11]  /*18880*/  LDL.LU.64 R20, [R1+0x1650] ;  /* 0x0016500001147983 */ /* 0x000f360000300a00 */
[----:B------:R-:W-:Y:S09]  /*18890*/  @!UPT UIADD3 URZ, URZ, URZ, URZ ;  /* 0x0000003f3f3ff290 */ /* 0x000ff2000fffe03f */
[----:B------:R0:W-:Y:S01]  /*188a0*/  STL.64 [R1+0x140], R12 ;  /* 0x0001400c01007387 */ /* 0x0001e20000100a00 */
[----:B------:R4:W-:Y:S03]  /*188b0*/  STL [R1+0x148], R14 ;  /* 0x0001480e01007387 */ /* 0x0009e60000100800 */
[----:B0-----:R-:W4:Y:S01]  /*188c0*/  LDL.LU.64 R12, [R1+0x1648] ;  /* 0x00164800010c7983 */ /* 0x001f220000300a00 */
[----:B------:R-:W-:Y:S02]  /*188d0*/  IMAD.MOV.U32 R27, RZ, RZ, R0 ;  /* 0x000000ffff1b7224 */ /* 0x000fe400078e0000 */
[----:B------:R-:W-:Y:S02]  /*188e0*/  IMAD.MOV.U32 R0, RZ, RZ, R15 ;  /* 0x000000ffff007224 */ /* 0x000fe400078e000f */
[C---:B----4-:R-:W-:Y:S01]  /*188f0*/  HMMA.16816.F32.BF16 R12, R4.reuse, R12, R20 ;  /* 0x0000000c040c723c */ /* 0x050fe20000041814 */
[----:B------:R-:W4:Y:S01]  /*18900*/  LDL.LU.64 R22, [R1+0x1640] ;  /* 0x0016400001167983 */ /* 0x000f220000300a00 */
[----:B------:R-:W2:Y:S11]  /*18910*/  LDL.LU.64 R20, [R1+0x1638] ;  /* 0x0016380001147983 */ /* 0x000eb60000300a00 */
[----:B------:R-:W-:Y:S10]  /*18920*/  @!UPT UIADD3 URZ, URZ, URZ, URZ ;  /* 0x0000003f3f3ff290 */ /* 0x000ff4000fffe03f */
[----:B------:R-:W-:Y:S01]  /*18930*/  STL.64 [R1+0x180], R12 ;  /* 0x0001800c01007387 */ /* 0x000fe20000100a00 */
[----:B------:R0:W-:Y:S03]  /*18940*/  STL.64 [R1+0x188], R14 ;  /* 0x0001880e01007387 */ /* 0x0001e60000100a00 */
[----:B0-----:R-:W3:Y:S01]  /*18950*/  LDL.LU.64 R14, [R1+0x1630] ;  /* 0x00163000010e7983 */ /* 0x001ee20000300a00 */
[----:B------:R-:W3:Y:S01]  /*18960*/  LDL.LU.64 R12, [R1+0x1628] ;  /* 0x00162800010c7983 */ /* 0x000ee20000300a00 */
[----:B--2---:R-:W-:Y:S02]  /*18970*/  HMMA.16816.F32.BF16 R4, R4, R20, R24 ;  /* 0x000000140404723c */ /* 0x004fe40000041818 */
[----:B----4-:R0:W-:Y:S06]  /*18980*/  STL.64 [R1+0x15b8], R22 ;  /* 0x0015b81601007387 */ /* 0x0101ec0000100a00 */
[----:B---3--:R-:W-:Y:S11]  /*18990*/  HMMA.16816.F32.BF16 R8, R12, R18, R8 ;  /* 0x000000120c08723c */ /* 0x008ff60000041808 */
[----:B------:R-:W-:Y:S04]  /*189a0*/  @!UPT UIADD3 URZ, URZ, URZ, URZ ;  /* 0x0000003f3f3ff290 */ /* 0x000fe8000fffe03f */
[----:B------:R1:W-:Y:S01]  /*189b0*/  STL.64 [R1+0x190], R4 ;  /* 0x0001900401007387 */ /* 0x0003e20000100a00 */
[----:B------:R-:W-:Y:S07]  /*189c0*/  STL.64 [R1+0x198], R6 ;  /* 0x0001980601007387 */ /* 0x000fee0000100a00 */
[----:B------:R2:W-:Y:S01]  /*189d0*/  STL.64 [R1+0x200], R8 ;  /* 0x0002000801007387 */ /* 0x0005e20000100a00 */
[----:B------:R3:W-:Y:S02]  /*189e0*/  STL.64 [R1+0x208], R10 ;  /* 0x0002080a01007387 */ /* 0x0007e40000100a00 */
[----:B0-----:R-:W4:Y:S02]  /*189f0*/  LDL.64 R22, [R1+0xe8] ;  /* 0x0000e80001167983 */ /* 0x001f240000100a00 */
[----:B-1----:R-:W-:-:S02]  /*18a00*/  IMAD.MOV.U32 R5, RZ, RZ, R18 ;  /* 0x000000ffff057224 */ /* 0x002fc400078e0012 */
[----:B------:R-:W-:Y:S01]  /*18a10*/  IMAD.MOV.U32 R4, RZ, RZ, R19 ;  /* 0x000000ffff047224 */ /* 0x000fe200078e0013 */
[----:B----4-:R0:W-:Y:S01]  /*18a20*/  STL.64 [R1+0x15d0], R22 ;  /* 0x0015d01601007387 */ /* 0x0101e20000100a00 */
[----:B------:R-:W4:Y:S02]  /*18a30*/  LDL.LU R16, [R1+0x210] ;  /* 0x0002100001107983 */ /* 0x000f240000300800 */
[----:B------:R-:W4:Y:S02]  /*18a40*/  LDL.LU R17, [R1+0x214] ;  /* 0x0002140001117983 */ /* 0x000f240000300800 */
[----:B------:R-:W4:Y:S01]  /*18a50*/  LDL.LU R18, [R1+0x218] ;  /* 0x0002180001127983 */ /* 0x000f220000300800 */
[----:B------:R-:W4:Y:S01]  /*18a60*/  LDL.LU R19, [R1+0x21c] ;  /* 0x00021c0001137983 */ /* 0x000f220000300800 */
[----:B--2---:R-:W2:Y:S02]  /*18a70*/  LDL.LU R8, [R1+0x280] ;  /* 0x0002800001087983 */ /* 0x004ea40000300800 */
[----:B------:R-:W2:Y:S02]  /*18a80*/  LDL.LU R9, [R1+0x284] ;  /* 0x0002840001097983 */ /* 0x000ea40000300800 */
[----:B---3--:R-:W2:Y:S01]  /*18a90*/  LDL.LU R10, [R1+0x288] ;  /* 0x00028800010a7983 */ /* 0x008ea20000300800 */
[----:B------:R-:W2:Y:S01]  /*18aa0*/  LDL.LU R11, [R1+0x28c] ;  /* 0x00028c00010b7983 */ /* 0x000ea20000300800 */
[----:B------:R-:W2:Y:S03]  /*18ab0*/  LDL.64 R26, [R1+0x18] ;  /* 0x00001800011a7983 */ /* 0x000ea60000100a00 */
[----:B0-----:R-:W3:Y:S04]  /*18ac0*/  LDL.LU.64 R22, [R1+0xb8] ;  /* 0x0000b80001167983 */ /* 0x001ee80000300a00 */
[----:B---3--:R0:W-:Y:S04]  /*18ad0*/  STL.64 [R1+0x15e8], R22 ;  /* 0x0015e81601007387 */ /* 0x0081e80000100a00 */
[----:B0-----:R-:W3:Y:S04]  /*18ae0*/  LDL.64 R22, [R1+0xc8] ;  /* 0x0000c80001167983 */ /* 0x001ee80000100a00 */
[----:B---3--:R0:W-:Y:S01]  /*18af0*/  STL.64 [R1+0x1600], R22 ;  /* 0x0016001601007387 */ /* 0x0081e20000100a00 */
[----:B------:R-:W3:Y:S02]  /*18b00*/  LDL.LU R20, [R1+0x260] ;  /* 0x0002600001147983 */ /* 0x000ee40000300800 */
[----:B------:R-:W3:Y:S01]  /*18b10*/  LDL.LU R21, [R1+0x264] ;  /* 0x0002640001157983 */ /* 0x000ee20000300800 */
[----:B0-----:R-:W2:Y:S01]  /*18b20*/  LDL.LU R22, [R1+0x268] ;  /* 0x0002680001167983 */ /* 0x001ea20000300800 */
[----:B------:R-:W2:Y:S03]  /*18b30*/  LDL.LU R23, [R1+0x26c] ;  /* 0x00026c0001177983 */ /* 0x000ea60000300800 */
[----:B--2---:R-:W-:Y:S01]  /*18b40*/  STL.64 [R1+0x1610], R22 ;  /* 0x0016101601007387 */ /* 0x004fe20000100a00 */
[----:B---3--:R0:W-:Y:S03]  /*18b50*/  STL.64 [R1+0x1608], R20 ;  /* 0x0016081401007387 */ /* 0x0081e60000100a00 */
[----:B0-----:R-:W2:Y:S01]  /*18b60*/  LDL.LU R20, [R1+0x270] ;  /* 0x0002700001147983 */ /* 0x001ea20000300800 */
[----:B------:R-:W2:Y:S02]  /*18b70*/  LDL.LU R21, [R1+0x274] ;  /* 0x0002740001157983 */ /* 0x000ea40000300800 */
[----:B------:R-:W2:Y:S02]  /*18b80*/  LDL.LU R22, [R1+0x278] ;  /* 0x0002780001167983 */ /* 0x000ea40000300800 */
[----:B------:R-:W2:Y:S01]  /*18b90*/  LDL.LU R23, [R1+0x27c] ;  /* 0x00027c0001177983 */ /* 0x000ea20000300800 */
[----:B----4-:R-:W-:Y:S01]  /*18ba0*/  STL.64 [R1+0x15c8], R18 ;  /* 0x0015c81201007387 */ /* 0x010fe20000100a00 */
[----:B------:R0:W-:Y:S03]  /*18bb0*/  STL.64 [R1+0x15c0], R16 ;  /* 0x0015c01001007387 */ /* 0x0001e60000100a00 */
[----:B0-----:R-:W3:Y:S01]  /*18bc0*/  LDL.LU R16, [R1+0x230] ;  /* 0x0002300001107983 */ /* 0x001ee20000300800 */
[----:B------:R-:W3:Y:S02]  /*18bd0*/  LDL.LU R17, [R1+0x234] ;  /* 0x0002340001117983 */ /* 0x000ee40000300800 */
[----:B------:R-:W4:Y:S02]  /*18be0*/  LDL.LU R18, [R1+0x238] ;  /* 0x0002380001127983 */ /* 0x000f240000300800 */
[----:B------:R-:W4:Y:S01]  /*18bf0*/  LDL.LU R19, [R1+0x23c] ;  /* 0x00023c0001137983 */ /* 0x000f220000300800 */
[----:B------:R-:W-:Y:S01]  /*18c00*/  HMMA.16816.F32.BF16 R8, R12, R26, R8 ;  /* 0x0000001a0c08723c */ /* 0x000fe20000041808 */
[----:B----4-:R-:W-:Y:S01]  /*18c10*/  STL.64 [R1+0x15e0], R18 ;  /* 0x0015e01201007387 */ /* 0x010fe20000100a00 */
[----:B---3--:R0:W-:Y:S03]  /*18c20*/  STL.64 [R1+0x15d8], R16 ;  /* 0x0015d81001007387 */ /* 0x0081e60000100a00 */
[----:B0-----:R-:W3:Y:S01]  /*18c30*/  LDL.LU R16, [R1+0x240] ;  /* 0x0002400001107983 */ /* 0x001ee20000300800 */
[----:B------:R-:W3:Y:S02]  /*18c40*/  LDL.LU R17, [R1+0x244] ;  /* 0x0002440001117983 */ /* 0x000ee40000300800 */
[----:B------:R-:W4:Y:S02]  /*18c50*/  LDL.LU R18, [R1+0x248] ;  /* 0x0002480001127983 */ /* 0x000f240000300800 */
[----:B------:R-:W4:Y:S02]  /*18c60*/  LDL.LU R19, [R1+0x24c] ;  /* 0x00024c0001137983 */ /* 0x000f240000300800 */
[----:B------:R-:W-:-:S02]  /*18c70*/  IMAD.MOV.U32 R7, RZ, RZ, R26 ;  /* 0x000000ffff077224 */ /* 0x000fc400078e001a */
[----:B------:R-:W-:-:S10]  /*18c80*/  IMAD.MOV.U32 R6, RZ, RZ, R27 ;  /* 0x000000ffff067224 */ /* 0x000fd400078e001b */
[----:B------:R-:W-:Y:S02]  /*18c90*/  IMAD.MOV.U32 R25, RZ, RZ, R10 ;  /* 0x000000ffff197224 */ /* 0x000fe400078e000a */
[----:B------:R-:W-:Y:S01]  /*18ca0*/  IMAD.MOV.U32 R24, RZ, RZ, R11 ;  /* 0x000000ffff187224 */ /* 0x000fe200078e000b */
[----:B----4-:R-:W-:Y:S01]  /*18cb0*/  STL.64 [R1+0x15f8], R18 ;  /* 0x0015f81201007387 */ /* 0x010fe20000100a00 */
[----:B---3--:R0:W-:Y:S03]  /*18cc0*/  STL.64 [R1+0x15f0], R16 ;  /* 0x0015f01001007387 */ /* 0x0081e60000100a00 */
[----:B0-----:R-:W3:Y:S01]  /*18cd0*/  LDL.LU R16, [R1+0x250] ;  /* 0x0002500001107983 */ /* 0x001ee20000300800 */
[----:B------:R-:W3:Y:S02]  /*18ce0*/  LDL.LU R17, [R1+0x254] ;  /* 0x0002540001117983 */ /* 0x000ee40000300800 */
[----:B------:R-:W3:Y:S02]  /*18cf0*/  LDL.LU R18, [R1+0x258] ;  /* 0x0002580001127983 */ /* 0x000ee40000300800 */
[----:B------:R-:W3:Y:S01]  /*18d00*/  LDL.LU R19, [R1+0x25c] ;  /* 0x00025c0001137983 */ /* 0x000ee20000300800 */
[----:B------:R-:W4:Y:S01]  /*18d10*/  LDL.LU.64 R26, [R1+0x1620] ;  /* 0x00162000011a7983 */ /* 0x000f220000300a00 */
[----:B------:R-:W-:Y:S02]  /*18d20*/  STL.64 [R1+0x280], R8 ;  /* 0x0002800801007387 */ /* 0x000fe40000100a00 */
[----:B------:R-:W2:Y:S02]  /*18d30*/  LDL.LU.64 R10, [R1+0x1618] ;  /* 0x00161800010a7983 */ /* 0x000ea40000300a00 */
[C---:B--2---:R-:W-:Y:S11]  /*18d40*/  HMMA.16816.F32.BF16 R20, R12.reuse, R10, R20 ;  /* 0x0000000a0c14723c */ /* 0x044ff60000041814 */
[----:B------:R-:W-:Y:S11]  /*18d50*/  @!UPT UIADD3 URZ, URZ, URZ, URZ ;  /* 0x0000003f3f3ff290 */ /* 0x000ff6000fffe03f */
[----:B------:R-:W-:Y:S01]  /*18d60*/  @!UPT UIADD3 URZ, URZ, URZ, URZ ;  /* 0x0000003f3f3ff290 */ /* 0x000fe2000fffe03f */
[----:B------:R-:W-:Y:S01]  /*18d70*/  STL.64 [R1+0x270], R20 ;  /* 0x0002701401007387 */ /* 0x000fe20000100a00 */
[----:B------:R0:W-:Y:S03]  /*18d80*/  STL.64 [R1+0x278], R22 ;  /* 0x0002781601007387 */ /* 0x0001e60000100a00 */
[----:B0-----:R-:W4:Y:S01]  /*18d90*/  LDL.LU.64 R22, [R1+0x1610] ;  /* 0x0016100001167983 */ /* 0x001f220000300a00 */
[----:B------:R-:W4:Y:S02]  /*18da0*/  LDL.LU.64 R20, [R1+0x1608] ;  /* 0x0016080001147983 */ /* 0x000f240000300a00 */
[C---:B----4-:R-:W-:Y:S11]  /*18db0*/  HMMA.16816.F32.BF16 R20, R12.reuse, R26, R20 ;  /* 0x0000001a0c14723c */ /* 0x050ff60000041814 */
[----:B------:R-:W-:Y:S11]  /*18dc0*/  @!UPT UIADD3 URZ, URZ, URZ, URZ ;  /* 0x0000003f3f3ff290 */ /* 0x000ff6000fffe03f */
[----:B------:R-:W-:Y:S01]  /*18dd0*/  @!UPT UIADD3 URZ, URZ, URZ, URZ ;  /* 0x0000003f3f3ff290 */ /* 0x000fe2000fffe03f */
[----:B------:R-:W-:Y:S01]  /*18de0*/  STL.64 [R1+0x260], R20 ;  /* 0x0002601401007387 */ /* 0x000fe20000100a00 */
[----:B------:R0:W-:Y:S03]  /*18df0*/  STL.64 [R1+0x268], R22 ;  /* 0x0002681601007387 */ /* 0x0001e60000100a00 */
[----:B0-----:R-:W3:Y:S01]  /*18e00*/  LDL.LU.64 R22, [R1+0x1600] ;  /* 0x0016000001167983 */ /* 0x001ee20000300a00 */
[----:B------:R-:W-:Y:S02]  /*18e10*/  STL.64 [R1+0x1580], R26 ;  /* 0x0015801a01007387 */ /* 0x000fe40000100a00 */
[----:B------:R0:W-:Y:S02]  /*18e20*/  STL.64 [R1+0x1578], R24 ;  /* 0x0015781801007387 */ /* 0x0001e40000100a00 */
[----:B0-----:R-:W2:Y:S01]  /*18e30*/  LDL.LU R24, [R1+0x1e0] ;  /* 0x0001e00001187983 */ /* 0x001ea20000300800 */
[----:B------:R-:W2:Y:S02]  /*18e40*/  LDL.LU R25, [R1+0x1e4] ;  /* 0x0001e40001197983 */ /* 0x000ea40000300800 */
[----:B------:R-:W4:Y:S02]  /*18e50*/  LDL.LU R26, [R1+0x1e8] ;  /* 0x0001e800011a7983 */ /* 0x000f240000300800 */
[----:B------:R-:W4:Y:S01]  /*18e60*/  LDL.LU R27, [R1+0x1ec] ;  /* 0x0001ec00011b7983 */ /* 0x000f220000300800 */
[----:B---3--:R-:W-:Y:S01]  /*18e70*/  HMMA.16816.F32.BF16 R16, R12, R22, R16 ;  /* 0x000000160c10723c */ /* 0x008fe20000041810 */
[----:B------:R-:W-:-:S02]  /*18e80*/  IMAD.MOV.U32 R9, RZ, RZ, R22 ;  /* 0x000000ffff097224 */ /* 0x000fc400078e0016 */
[----:B------:R-:W-:Y:S01]  /*18e90*/  IMAD.MOV.U32 R8, RZ, RZ, R23 ;  /* 0x000000ffff087224 */ /* 0x000fe200078e0017 */
[----:B----4-:R-:W-:Y:S01]  /*18ea0*/  STL.64 [R1+0x1590], R26 ;  /* 0x0015901a01007387 */ /* 0x010fe20000100a00 */
[----:B--2---:R-:W-:Y:S11]  /*18eb0*/  STL.64 [R1+0x1588], R24 ;  /* 0x0015881801007387 */ /* 0x004ff60000100a00 */
[----:B------:R-:W-:Y:S07]  /*18ec0*/  @!UPT UIADD3 URZ, URZ, URZ, URZ ;  /* 0x0000003f3f3ff290 */ /* 0x000fee000fffe03f */
[----:B------:R-:W-:Y:S01]  /*18ed0*/  STL.64 [R1+0x2a0], R16 ;  /* 0x0002a01001007387 */ /* 0x000fe20000100a00 */
[----:B------:R0:W-:Y:S03]  /*18ee0*/  STL.64 [R1+0x2a8], R18 ;  /* 0x0002a81201007387 */ /* 0x0001e60000100a00 */
[----:B0-----:R-:W2:Y:S01]  /*18ef0*/  LDL.LU.64 R18, [R1+0x15f8] ;  /* 0x0015f80001127983 */ /* 0x001ea20000300a00 */
[----:B------:R-:W2:Y:S02]  /*18f00*/  LDL.LU.64 R16, [R1+0x15f0] ;  /* 0x0015f00001107983 */ /* 0x000ea40000300a00 */
[----:B------:R-:W2:Y:S02]  /*18f10*/  LDL.LU.64 R22, [R1+0x15e8] ;  /* 0x0015e80001167983 */ /* 0x000ea40000300a00 */
[----:B------:R-:W-:Y:S01]  /*18f20*/  STL.64 [R1+0x15a0], R10 ;  /* 0x0015a00a01007387 */ /* 0x000fe20000100a00 */
[----:B------:R0:W-:Y:S04]  /*18f30*/  STL.64 [R1+0x1598], R8 ;  /* 0x0015980801007387 */ /* 0x0001e80000100a00 */
[----:B0-----:R-:W3:Y:S01]  /*18f40*/  LDL.LU R8, [R1+0x1f0] ;  /* 0x0001f00001087983 */ /* 0x001ee20000300800 */
[----:B------:R-:W3:Y:S02]  /*18f50*/  LDL.LU R9, [R1+0x1f4] ;  /* 0x0001f40001097983 */ /* 0x000ee40000300800 */
[----:B------:R-:W3:Y:S02]  /*18f60*/  LDL.LU R10, [R1+0x1f8] ;  /* 0x0001f800010a7983 */ /* 0x000ee40000300800 */
[----:B------:R-:W3:Y:S01]  /*18f70*/  LDL.LU R11, [R1+0x1fc] ;  /* 0x0001fc00010b7983 */ /* 0x000ee20000300800 */
        /* <DEDUP_REMOVED lines=20> */
[----:B--2---:R-:W-:Y:S01]  /*190c0*/  HMMA.16816.F32.BF16 R12, R12, R22, R16 ;  /* 0x000000160c0c723c */ /* 0x004fe20000041810 */
[----:B------:R-:W3:Y:S01]  /*190d0*/  LDL.LU.64 R18, [R1+0x15b0] ;  /* 0x0015b00001127983 */ /* 0x000ee20000300a00 */
[----:B------:R-:W3:Y:S02]  /*190e0*/  LDL.LU.64 R16, [R1+0x15a8] ;  /* 0x0015a80001107983 */ /* 0x000ee40000300a00 */
[----:B------:R-:W-:Y:S02]  /*190f0*/  STL.64 [R1+0x1538], R22 ;  /* 0x0015381601007387 */ /* 0x000fe40000100a00 */
[----:B------:R-:W2:Y:S11]  /*19100*/  LDL.LU R20, [R1+0x1d0] ;  /* 0x0001d00001147983 */ /* 0x000eb60000300800 */
[----:B------:R-:W-:Y:S06]  /*19110*/  @!UPT UIADD3 URZ, URZ, URZ, URZ ;  /* 0x0000003f3f3ff290 */ /* 0x000fec000fffe03f */
[----:B------:R-:W-:Y:S01]  /*19120*/  STL.64 [R1+0x2d0], R12 ;  /* 0x0002d00c01007387 */ /* 0x000fe20000100a00 */
[----:B------:R0:W-:Y:S02]  /*19130*/  STL.64 [R1+0x2d8], R14 ;  /* 0x0002d80e01007387 */ /* 0x0001e40000100a00 */
[----:B------:R-:W2:Y:S02]  /*19140*/  LDL.LU R21, [R1+0x1d4] ;  /* 0x0001d40001157983 */ /* 0x000ea40000300800 */
[----:B0-----:R-:W-:Y:S02]  /*19150*/  IMAD.MOV.U32 R14, RZ, RZ, R25 ;  /* 0x000000ffff0e7224 */ /* 0x001fe400078e0019 */
[----:B------:R-:W-:-:S05]  /*19160*/  IMAD.MOV.U32 R15, RZ, RZ, R24 ;  /* 0x000000ffff0f7224 */ /* 0x000fca00078e0018 */
[----:B------:R-:W-:Y:S01]  /*19170*/  STL.64 [R1+0x1558], R14 ;  /* 0x0015580e01007387 */ /* 0x000fe20000100a00 */
[----:B---3--:R-:W-:Y:S03]  /*19180*/  HMMA.16816.F32.BF16 R24, R16, R26, R8 ;  /* 0x0000001a1018723c */ /* 0x008fe60000041808 */
[----:B------:R-:W2:Y:S01]  /*19190*/  LDL.LU.64 R10, [R1+0x15a0] ;  /* 0x0015a000010a7983 */ /* 0x000ea20000300a00 */
[----:B------:R-:W3:Y:S11]  /*191a0*/  LDL.LU.64 R8, [R1+0x1598] ;  /* 0x0015980001087983 */ /* 0x000ef60000300a00 */
[----:B------:R-:W-:Y:S08]  /*191b0*/  @!UPT UIADD3 URZ, URZ, URZ, URZ ;  /* 0x0000003f3f3ff290 */ /* 0x000ff0000fffe03f */
[----:B------:R-:W-:Y:S01]  /*191c0*/  STL.64 [R1+0x350], R24 ;  /* 0x0003501801007387 */ /* 0x000fe20000100a00 */
[----:B------:R0:W-:Y:S03]  /*191d0*/  STL.64 [R1+0x358], R26 ;  /* 0x0003581a01007387 */ /* 0x0001e60000100a00 */
[----:B0-----:R-:W4:Y:S01]  /*191e0*/  LDL.LU.64 R26, [R1+0x1590] ;  /* 0x00159000011a7983 */ /* 0x001f220000300a00 */
[----:B------:R-:W4:Y:S02]  /*191f0*/  LDL.LU.64 R24, [R1+0x1588] ;  /* 0x0015880001187983 */ /* 0x000f240000300a00 */
[----:B------:R-:W-:Y:S02]  /*19200*/  IMAD.MOV.U32 R14, RZ, RZ, R7 ;  /* 0x000000ffff0e7224 */ /* 0x000fe400078e0007 */
[----:B------:R-:W-:Y:S02]  /*19210*/  IMAD.MOV.U32 R15, RZ, RZ, R6 ;  /* 0x000000ffff0f7224 */ /* 0x000fe400078e0006 */
[----:B------:R-:W-:-:S02]  /*19220*/  IMAD.MOV.U32 R22, RZ, RZ, R29 ;  /* 0x000000ffff167224 */ /* 0x000fc400078e001d */
[----:B------:R-:W-:-:S03]  /*19230*/  IMAD.MOV.U32 R23, RZ, RZ, R28 ;  /* 0x000000ffff177224 */ /* 0x000fc600078e001c */
[C---:B----4-:R-:W-:Y:S01]  /*19240*/  HMMA.16816.F32.BF16 R12, R16.reuse, R14, R24 ;  /* 0x0000000e100c723c */ /* 0x050fe20000041818 */
[----:B------:R-:W4:Y:S01]  /*19250*/  LDL.LU.64 R26, [R1+0x1580] ;  /* 0x00158000011a7983 */ /* 0x000f220000300a00 */
[----:B------:R-:W4:Y:S11]  /*19260*/  LDL.LU.64 R24, [R1+0x1578] ;  /* 0x0015780001187983 */ /* 0x000f360000300a00 */
[----:B------:R-:W-:Y:S10]  /*19270*/  @!UPT UIADD3 URZ, URZ, URZ, URZ ;  /* 0x0000003f3f3ff290 */ /* 0x000ff4000fffe03f */
[----:B------:R-:W-:Y:S01]  /*19280*/  STL.64 [R1+0x340], R12 ;  /* 0x0003400c01007387 */ /* 0x000fe20000100a00 */
[----:B------:R2:W-:Y:S02]  /*19290*/  STL.64 [R1+0x348], R14 ;  /* 0x0003480e01007387 */ /* 0x0005e40000100a00 */
[----:B--2---:R-:W-:Y:S07]  /*192a0*/  HMMA.16816.F32.BF16 R12, R16, R10, R20 ;  /* 0x0000000a100c723c */ /* 0x004fee0000041814 */
[----:B------:R-:W-:-:S02]  /*192b0*/  IMAD.MOV.U32 R22, RZ, RZ, R5 ;  /* 0x000000ffff167224 */ /* 0x000fc400078e0005 */
[----:B------:R-:W-:Y:S11]  /*192c0*/  IMAD.MOV.U32 R23, RZ, RZ, R4 ;  /* 0x000000ffff177224 */ /* 0x000ff600078e0004 */
[----:B------:R-:W-:Y:S03]  /*192d0*/  @!UPT UIADD3 URZ, URZ, URZ, URZ ;  /* 0x0000003f3f3ff290 */ /* 0x000fe6000fffe03f */
[----:B------:R0:W-:Y:S01]  /*192e0*/  STL.64 [R1+0x330], R12 ;  /* 0x0003300c01007387 */ /* 0x0001e20000100a00 */
[----:B------:R-:W-:Y:S02]  /*192f0*/  IMAD.MOV.U32 R29, RZ, RZ, R14 ;  /* 0x000000ffff1d7224 */ /* 0x000fe400078e000e */
[----:B------:R-:W-:Y:S02]  /*19300*/  IMAD.MOV.U32 R28, RZ, RZ, R15 ;  /* 0x000000ffff1c7224 */ /* 0x000fe400078e000f */
[----:B------:R-:W-:Y:S02]  /*19310*/  STL.64 [R1+0x1550], R22 ;  /* 0x0015501601007387 */ /* 0x000fe40000100a00 */
[----:B---3--:R-:W-:Y:S02]  /*19320*/  IMAD.MOV.U32 R14, RZ, RZ, R9 ;  /* 0x000000ffff0e7224 */ /* 0x008fe400078e0009 */
[----:B------:R-:W-:Y:S01]  /*19330*/  IMAD.MOV.U32 R15, RZ, RZ, R8 ;  /* 0x000000ffff0f7224 */ /* 0x000fe200078e0008 */
[----:B------:R-:W2:Y:S01]  /*19340*/  LDL.LU R4, [R1+0x130] ;  /* 0x0001300001047983 */ /* 0x000ea20000300800 */
[----:B------:R-:W2:Y:S02]  /*19350*/  LDL.LU R5, [R1+0x134] ;  /* 0x0001340001057983 */ /* 0x000ea40000300800 */
[----:B------:R-:W3:Y:S02]  /*19360*/  LDL.LU R6, [R1+0x138] ;  /* 0x0001380001067983 */ /* 0x000ee40000300800 */
[----:B------:R-:W3:Y:S01]  /*19370*/  LDL.LU R7, [R1+0x13c] ;  /* 0x00013c0001077983 */ /* 0x000ee20000300800 */
[----:B------:R1:W-:Y:S01]  /*19380*/  STL.64 [R1+0x1570], R14 ;  /* 0x0015700e01007387 */ /* 0x0003e20000100a00 */
[----:B0-----:R-:W4:Y:S02]  /*19390*/  LDL.LU R12, [R1+0x1c0] ;  /* 0x0001c000010c7983 */ /* 0x001f240000300800 */
[----:B------:R-:W4:Y:S01]  /*193a0*/  LDL.LU R13, [R1+0x1c4] ;  /* 0x0001c400010d7983 */ /* 0x000f220000300800 */
[----:B-1----:R-:W4:Y:S01]  /*193b0*/  LDL.LU R14, [R1+0x1c8] ;  /* 0x0001c800010e7983 */ /* 0x002f220000300800 */
[----:B------:R-:W4:Y:S02]  /*193c0*/  LDL.LU R15, [R1+0x1cc] ;  /* 0x0001cc00010f7983 */ /* 0x000f240000300800 */
[----:B------:R-:W2:Y:S02]  /*193d0*/  LDL.LU R20, [R1+0x1a0] ;  /* 0x0001a00001147983 */ /* 0x000ea40000300800 */
[----:B------:R-:W2:Y:S01]  /*193e0*/  LDL.LU R21, [R1+0x1a4] ;  /* 0x0001a40001157983 */ /* 0x000ea20000300800 */
[----:B------:R-:W2:Y:S01]  /*193f0*/  LDL.LU R22, [R1+0x1a8] ;  /* 0x0001a80001167983 */ /* 0x000ea20000300800 */
[----:B------:R-:W2:Y:S03]  /*19400*/  LDL.LU R23, [R1+0x1ac] ;  /* 0x0001ac0001177983 */ /* 0x000ea60000300800 */
        /* <DEDUP_REMOVED lines=8> */
[----:B0-----:R-:W3:Y:S01]  /*19490*/  LDL.LU R4, [R1+0x170] ;  /* 0x0001700001047983 */ /* 0x001ee20000300800 */
[----:B------:R-:W3:Y:S02]  /*194a0*/  LDL.LU R5, [R1+0x174] ;  /* 0x0001740001057983 */ /* 0x000ee40000300800 */
[----:B------:R-:W3:Y:S02]  /*194b0*/  LDL.LU R6, [R1+0x178] ;  /* 0x0001780001067983 */ /* 0x000ee40000300800 */
[----:B------:R-:W3:Y:S01]  /*194c0*/  LDL.LU R7, [R1+0x17c] ;  /* 0x00017c0001077983 */ /* 0x000ee20000300800 */
[----:B------:R0:W-:Y:S01]  /*194d0*/  STL.64 [R1+0x1500], R10 ;  /* 0x0015000a01007387 */ /* 0x0001e20000100a00 */
[----:B------:R-:W2:Y:S02]  /*194e0*/  LDL.LU R8, [R1+0x110] ;  /* 0x0001100001087983 */ /* 0x000ea40000300800 */
[----:B------:R-:W2:Y:S01]  /*194f0*/  LDL.LU R9, [R1+0x114] ;  /* 0x0001140001097983 */ /* 0x000ea20000300800 */
[----:B0-----:R-:W2:Y:S01]  /*19500*/  LDL.LU R10, [R1+0x118] ;  /* 0x00011800010a7983 */ /* 0x001ea20000300800 */
[----:B------:R-:W2:Y:S01]  /*19510*/  LDL.LU R11, [R1+0x11c] ;  /* 0x00011c00010b7983 */ /* 0x000ea20000300800 */
[C---:B----4-:R-:W-:Y:S02]  /*19520*/  HMMA.16816.F32.BF16 R12, R16.reuse, R26, R12 ;  /* 0x0000001a100c723c */ /* 0x050fe4000004180c */
[----:B--2---:R-:W-:Y:S01]  /*19530*/  STL.64 [R1+0x1510], R10 ;  /* 0x0015100a01007387 */ /* 0x004fe20000100a00 */
[----:B------:R0:W-:Y:S03]  /*19540*/  STL.64 [R1+0x1508], R8 ;  /* 0x0015080801007387 */ /* 0x0001e60000100a00 */
[----:B0-----:R-:W2:Y:S01]  /*19550*/  LDL.LU R8, [R1+0x150] ;  /* 0x0001500001087983 */ /* 0x001ea20000300800 */
[----:B------:R-:W2:Y:S02]  /*19560*/  LDL.LU R9, [R1+0x154] ;  /* 0x0001540001097983 */ /* 0x000ea40000300800 */
[----:B------:R-:W2:Y:S02]  /*19570*/  LDL.LU R10, [R1+0x158] ;  /* 0x00015800010a7983 */ /* 0x000ea40000300800 */
[----:B------:R-:W2:Y:S01]  /*19580*/  LDL.LU R11, [R1+0x15c] ;  /* 0x00015c00010b7983 */ /* 0x000ea20000300800 */
[----:B------:R0:W-:Y:S04]  /*19590*/  STL [R1+0x13a8], R29 ;  /* 0x0013a81d01007387 */ /* 0x0001e80000100800 */
[----:B0-----:R-:W4:Y:S07]  /*195a0*/  LDL R29, [R1+0x390] ;  /* 0x00039000011d7983 */ /* 0x001f2e0000100800 */
[----:B------:R-:W-:Y:S02]  /*195b0*/  STL.64 [R1+0x320], R12 ;  /* 0x0003200c01007387 */ /* 0x000fe40000100a00 */
[----:B------:R0:W-:Y:S02]  /*195c0*/  STL.64 [R1+0x328], R14 ;  /* 0x0003280e01007387 */ /* 0x0001e40000100a00 */
[----:B0-----:R-:W2:Y:S01]  /*195d0*/  LDL.LU.64 R14, [R1+0x1570] ;  /* 0x00157000010e7983 */ /* 0x001ea20000300a00 */
[----:B------:R-:W-:Y:S02]  /*195e0*/  STL.64 [R1+0x14f8], R26 ;  /* 0x0014f81a01007387 */ /* 0x000fe40000100a00 */
[----:B------:R0:W-:Y:S02]  /*195f0*/  STL.64 [R1+0x14f0], R24 ;  /* 0x0014f01801007387 */ /* 0x0001e40000100a00 */
[----:B0-----:R-:W3:Y:S01]  /*19600*/  LDL.LU R24, [R1+0xf0] ;  /* 0x0000f00001187983 */ /* 0x001ee20000300800 */
[----:B------:R-:W3:Y:S02]  /*19610*/  LDL.LU R25, [R1+0xf4] ;  /* 0x0000f40001197983 */ /* 0x000ee40000300800 */
[----:B------:R-:W3:Y:S02]  /*19620*/  LDL.LU R26, [R1+0xf8] ;  /* 0x0000f800011a7983 */ /* 0x000ee40000300800 */
[----:B------:R-:W3:Y:S01]  /*19630*/  LDL.LU R27, [R1+0xfc] ;  /* 0x0000fc00011b7983 */ /* 0x000ee20000300800 */
[C---:B--2---:R-:W-:Y:S01]  /*19640*/  HMMA.16816.F32.BF16 R12, R16.reuse, R14, R20 ;  /* 0x0000000e100c723c */ /* 0x044fe20000041814 */
[----:B---3--:R0:W-:Y:S01]  /*19650*/  STL.64 [R1+0x1520], R26 ;  /* 0x0015201a01007387 */ /* 0x0081e20000100a00 */
[----:B------:R-:W-:Y:S03]  /*19660*/  STL.64 [R1+0x1518], R24 ;  /* 0x0015181801007387 */ /* 0x000fe60000100a00 */
[----:B0-----:R-:W2:Y:S01]  /*19670*/  LDL.LU.64 R26, [R1+0x28] ;  /* 0x00002800011a7983 */ /* 0x001ea20000300a00 */
[----:B------:R-:W3:Y:S02]  /*19680*/  LDL.LU.64 R22, [R1+0x1568] ;  /* 0x0015680001167983 */ /* 0x000ee40000300a00 */
[----:B------:R-:W3:Y:S11]  /*19690*/  LDL.LU.64 R20, [R1+0x1560] ;  /* 0x0015600001147983 */ /* 0x000ef60000300a00 */
[----:B------:R-:W-:Y:S04]  /*196a0*/  @!UPT UIADD3 URZ, URZ, URZ, URZ ;  /* 0x0000003f3f3ff290 */ /* 0x000fe8000fffe03f */
[----:B------:R-:W-:Y:S01]  /*196b0*/  STL.64 [R1+0x310], R12 ;  /* 0x0003100c01007387 */ /* 0x000fe20000100a00 */
[----:B------:R0:W-:Y:S04]  /*196c0*/  STL.64 [R1+0x318], R14 ;  /* 0x0003180e01007387 */ /* 0x0001e80000100a00 */
[----:B0-----:R-:W3:Y:S02]  /*196d0*/  LDL.LU.64 R14, [R1+0x1558] ;  /* 0x00155800010e7983 */ /* 0x001ee40000300a00 */
[C---:B---3--:R-:W-:Y:S11]  /*196e0*/  HMMA.16816.F32.BF16 R20, R16.reuse, R14, R20 ;  /* 0x0000000e1014723c */ /* 0x048ff60000041814 */
[----:B------:R-:W-:Y:S11]  /*196f0*/  @!UPT UIADD3 URZ, URZ, URZ, URZ ;  /* 0x0000003f3f3ff290 */ /* 0x000ff6000fffe03f */
[----:B------:R-:W-:Y:S01]  /*19700*/  @!UPT UIADD3 URZ, URZ, URZ, URZ ;  /* 0x0000003f3f3ff290 */ /* 0x000fe2000fffe03f */
[----:B------:R-:W-:Y:S01]  /*19710*/  STL.64 [R1+0x300], R20 ;  /* 0x0003001401007387 */ /* 0x000fe20000100a00 */
[----:B------:R0:W-:Y:S03]  /*19720*/  STL.64 [R1+0x308], R22 ;  /* 0x0003081601007387 */ /* 0x0001e60000100a00 */
[----:B0-----:R-:W3:Y:S01]  /*19730*/  LDL.LU.64 R22, [R1+0x1550] ;  /* 0x0015500001167983 */ /* 0x001ee20000300a00 */
[----:B------:R0:W-:Y:S03]  /*19740*/  STL.64 [R1+0x14c8], R14 ;  /* 0x0014c80e01007387 */ /* 0x0001e60000100a00 */
[----:B0-----:R-:W2:Y:S01]  /*19750*/  LDL.LU.64 R14, [R1+0x18] ;  /* 0x00001800010e7983 */ /* 0x001ea20000300a00 */
[C---:B---3--:R-:W-:Y:S03]  /*19760*/  HMMA.16816.F32.BF16 R20, R16.reuse, R22, R4 ;  /* 0x000000161014723c */ /* 0x048fe60000041804 */
[----:B------:R-:W2:Y:S01]  /*19770*/  LDL.LU.64 R6, [R1+0x1548] ;  /* 0x0015480001067983 */ /* 0x000ea20000300a00 */
[----:B------:R-:W2:Y:S11]  /*19780*/  LDL.LU.64 R4, [R1+0x1540] ;  /* 0x0015400001047983 */ /* 0x000eb60000300a00 */
[----:B------:R-:W-:Y:S08]  /*19790*/  @!UPT UIADD3 URZ, URZ, URZ, URZ ;  /* 0x0000003f3f3ff290 */ /* 0x000ff0000fffe03f */
[----:B------:R-:W-:Y:S01]  /*197a0*/  STL.64 [R1+0x2f0], R20 ;  /* 0x0002f01401007387 */ /* 0x000fe20000100a00 */
[----:B------:R0:W-:Y:S03]  /*197b0*/  STL.64 [R1+0x2f8], R22 ;  /* 0x0002f81601007387 */ /* 0x0001e60000100a00 */
[----:B0-----:R-:W3:Y:S02]  /*197c0*/  LDL.LU.64 R22, [R1+0x1538] ;  /* 0x0015380001167983 */ /* 0x001ee40000300a00 */
[----:B---3--:R-:W-:Y:S07]  /*197d0*/  HMMA.16816.F32.BF16 R16, R16, R22, R8 ;  /* 0x000000161010723c */ /* 0x008fee0000041808 */
[----:B------:R-:W-:-:S02]  /*197e0*/  IMAD.MOV.U32 R9, RZ, RZ, R22 ;  /* 0x000000ffff097224 */ /* 0x000fc400078e0016 */
[----:B------:R-:W-:Y:S11]  /*197f0*/  IMAD.MOV.U32 R8, RZ, RZ, R23 ;  /* 0x000000ffff087224 */ /* 0x000ff600078e0017 */
[----:B------:R-:W-:Y:S03]  /*19800*/  @!UPT UIADD3 URZ, URZ, URZ, URZ ;  /* 0x0000003f3f3ff290 */ /* 0x000fe6000fffe03f */
[----:B------:R-:W-:Y:S01]  /*19810*/  STL.64 [R1+0x2b0], R16 ;  /* 0x0002b01001007387 */ /* 0x000fe20000100a00 */
[----:B------:R0:W-:Y:S02]  /*19820*/  STL.64 [R1+0x2b8], R18 ;  /* 0x0002b81201007387 */ /* 0x0001e40000100a00 */
[----:B------:R-:W2:Y:S02]  /*19830*/  LDL.LU.64 R22, [R1+0x1530] ;  /* 0x0015300001167983 */ /* 0x000ea40000300a00 */
[----:B------:R-:W2:Y:S02]  /*19840*/  LDL.LU.64 R20, [R1+0x1528] ;  /* 0x0015280001147983 */ /* 0x000ea40000300a00 */
[----:B0-----:R-:W-:Y:S02]  /*19850*/  IMAD.MOV.U32 R18, RZ, RZ, R9 ;  /* 0x000000ffff127224 */ /* 0x001fe400078e0009 */
[----:B------:R-:W-:-:S05]  /*19860*/  IMAD.MOV.U32 R19, RZ, RZ, R8 ;  /* 0x000000ffff137224 */ /* 0x000fca00078e0008 */
[----:B------:R0:W-:Y:S01]  /*19870*/  STL.64 [R1+0x14b0], R18 ;  /* 0x0014b01201007387 */ /* 0x0001e20000100a00 */
[----:B------:R-:W3:Y:S02]  /*19880*/  LDL.LU R16, [R1+0xd0] ;  /* 0x0000d00001107983 */ /* 0x000ee40000300800 */
[----:B------:R-:W3:Y:S02]  /*19890*/  LDL.LU R17, [R1+0xd4] ;  /* 0x0000d40001117983 */ /* 0x000ee40000300800 */
[----:B0-----:R-:W-:Y:S02]  /*198a0*/  IMAD.MOV.U32 R18, RZ, RZ, R3 ;  /* 0x000000ffff127224 */ /* 0x001fe400078e0003 */
[----:B------:R-:W-:Y:S01]  /*198b0*/  IMAD.MOV.U32 R19, RZ, RZ, R2 ;  /* 0x000000ffff137224 */ /* 0x000fe200078e0002 */
[----:B--2---:R-:W-:Y:S07]  /*198c0*/  HMMA.16816.F32.BF16 R8, R20, R26, R4 ;  /* 0x0000001a1408723c */ /* 0x004fee0000041804 */
[----:B------:R-:W-:-:S02]  /*198d0*/  IMAD.MOV.U32 R5, RZ, RZ, R26 ;  /* 0x000000ffff057224 */ /* 0x000fc400078e001a */
[----:B------:R-:W-:Y:S02]  /*198e0*/  IMAD.MOV.U32 R4, RZ, RZ, R27 ;  /* 0x000000ffff047224 */ /* 0x000fe400078e001b */
[----:B------:R-:W2:Y:S01]  /*198f0*/  LDL.LU.64 R26, [R1+0x1520] ;  /* 0x00152000011a7983 */ /* 0x000ea20000300a00 */
[----:B------:R-:W2:Y:S11]  /*19900*/  LDL.LU.64 R24, [R1+0x1518] ;  /* 0x0015180001187983 */ /* 0x000eb60000300a00 */
[----:B------:R0:W-:Y:S01]  /*19910*/  STL.64 [R1+0x290], R8 ;  /* 0x0002900801007387 */ /* 0x0001e20000100a00 */
[----:B------:R-:W-:-:S02]  /*19920*/  IMAD.MOV.U32 R3, RZ, RZ, R10 ;  /* 0x000000ffff037224 */ /* 0x000fc400078e000a */
        /* <DEDUP_REMOVED lines=11> */
[----:B------:R-:W-:Y:S02]  /*199e0*/  IMAD.MOV.U32 R3, RZ, RZ, R14 ;  /* 0x000000ffff037224 */ /* 0x000fe400078e000e */
[----:B------:R-:W-:Y:S02]  /*199f0*/  IMAD.MOV.U32 R2, RZ, RZ, R15 ;  /* 0x000000ffff027224 */ /* 0x000fe400078e000f */
[----:B------:R-:W3:Y:S01]  /*19a00*/  LDL.LU.64 R14, [R1+0xc8] ;  /* 0x0000c800010e7983 */ /* 0x000ee20000300a00 */
[----:B--2---:R-:W-:Y:S01]  /*19a10*/  HMMA.16816.F32.BF16 R24, R20, R10, R24 ;  /* 0x0000000a1418723c */ /* 0x004fe20000041818 */
[----:B------:R-:W-:-:S02]  /*19a20*/  IMAD.MOV.U32 R7, RZ, RZ, R10 ;  /* 0x000000ffff077224 */ /* 0x000fc400078e000a */
[----:B------:R-:W-:Y:S11]  /*19a30*/  IMAD.MOV.U32 R6, RZ, RZ, R11 ;  /* 0x000000ffff067224 */ /* 0x000ff600078e000b */
[----:B------:R-:W-:Y:S09]  /*19a40*/  @!UPT UIADD3 URZ, URZ, URZ, URZ ;  /* 0x0000003f3f3ff290 */ /* 0x000ff2000fffe03f */
[----:B------:R-:W-:Y:S01]  /*19a50*/  STL.64 [R1+0x240], R24 ;  /* 0x0002401801007387 */ /* 0x000fe20000100a00 */
[----:B------:R0:W-:Y:S03]  /*19a60*/  STL.64 [R1+0x248], R26 ;  /* 0x0002481a01007387 */ /* 0x0001e60000100a00 */
[----:B0-----:R-:W3:Y:S01]  /*19a70*/  LDL.LU.64 R26, [R1+0x14f8] ;  /* 0x0014f800011a7983 */ /* 0x001ee20000300a00 */
[----:B------:R-:W2:Y:S02]  /*19a80*/  LDL.LU.64 R24, [R1+0x14f0] ;  /* 0x0014f00001187983 */ /* 0x000ea40000300a00 */
[----:B------:R-:W2:Y:S02]  /*19a90*/  LDL.LU.64 R10, [R1+0x14e8] ;  /* 0x0014e800010a7983 */ /* 0x000ea40000300a00 */
[----:B------:R-:W4:Y:S01]  /*19aa0*/  LDL.LU.64 R8, [R1+0x14e0] ;  /* 0x0014e00001087983 */ /* 0x000f220000300a00 */
[----:B------:R-:W-:Y:S01]  /*19ab0*/  STL.64 [R1+0x14b8], R6 ;  /* 0x0014b80601007387 */ /* 0x000fe20000100a00 */
[----:B---3--:R-:W-:Y:S03]  /*19ac0*/  HMMA.16816.F32.BF16 R16, R20, R26, R16 ;  /* 0x0000001a1410723c */ /* 0x008fe60000041810 */
[----:B------:R4:W-:Y:S01]  /*19ad0*/  STL.64 [R1+0x1458], R26 ;  /* 0x0014581a01007387 */ /* 0x0009e20000100a00 */
[----:B--2---:R0:W-:Y:S03]  /*19ae0*/  STL.64 [R1+0x1450], R24 ;  /* 0x0014501801007387 */ /* 0x0041e60000100a00 */
[----:B----4-:R-:W-:-:S02]  /*19af0*/  IMAD.MOV.U32 R26, RZ, RZ, R9 ;  /* 0x000000ffff1a7224 */ /* 0x010fc400078e0009 */
[----:B------:R-:W-:Y:S02]  /*19b00*/  IMAD.MOV.U32 R27, RZ, RZ, R8 ;  /* 0x000000ffff1b7224 */ /* 0x000fe400078e0008 */
[----:B0-----:R-:W-:Y:S02]  /*19b10*/  IMAD.MOV.U32 R24, RZ, RZ, R11 ;  /* 0x000000ffff187224 */ /* 0x001fe400078e000b */
[----:B------:R-:W-:-:S10]  /*19b20*/  IMAD.MOV.U32 R25, RZ, RZ, R10 ;  /* 0x000000ffff197224 */ /* 0x000fd400078e000a */
[----:B------:R-:W-:Y:S01]  /*19b30*/  STL.64 [R1+0x230], R16 ;  /* 0x0002301001007387 */ /* 0x000fe20000100a00 */
[----:B------:R-:W-:Y:S02]  /*19b40*/  STL.64 [R1+0x238], R18 ;  /* 0x0002381201007387 */ /* 0x000fe40000100a00 */
[----:B------:R0:W-:Y:S02]  /*19b50*/  STL.64 [R1+0x1468], R26 ;  /* 0x0014681a01007387 */ /* 0x0001e40000100a00 */
[----:B------:R-:W-:Y:S02]  /*19b60*/  STL.64 [R1+0x1460], R24 ;  /* 0x0014601801007387 */ /* 0x000fe40000100a00 */
[----:B0-----:R-:W-:Y:S02]  /*19b70*/  IMAD.MOV.U32 R26, RZ, RZ, R3 ;  /* 0x000000ffff1a7224 */ /* 0x001fe400078e0003 */
[----:B------:R-:W-:-:S05]  /*19b80*/  IMAD.MOV.U32 R27, RZ, RZ, R2 ;  /* 0x000000ffff1b7224 */ /* 0x000fca00078e0002 */
[----:B------:R0:W-:Y:S02]  /*19b90*/  STL.64 [R1+0x1480], R26 ;  /* 0x0014801a01007387 */ /* 0x0001e40000100a00 */
[----:B0-----:R-:W-:Y:S02]  /*19ba0*/  IMAD.MOV.U32 R26, RZ, RZ, R5 ;  /* 0x000000ffff1a7224 */ /* 0x001fe400078e0005 */
[----:B------:R-:W-:-:S05]  /*19bb0*/  IMAD.MOV.U32 R27, RZ, RZ, R4 ;  /* 0x000000ffff1b7224 */ /* 0x000fca00078e0004 */
[----:B------:R0:W-:Y:S01]  /*19bc0*/  STL.64 [R1+0x14c0], R26 ;  /* 0x0014c01a01007387 */ /* 0x0001e20000100a00 */
[----:B------:R-:W2:Y:S02]  /*19bd0*/  LDL.LU R24, [R1+0x90] ;  /* 0x0000900001187983 */ /* 0x000ea40000300800 */
[----:B------:R-:W2:Y:S01]  /*19be0*/  LDL.LU R25, [R1+0x94] ;  /* 0x0000940001197983 */ /* 0x000ea20000300800 */
[----:B0-----:R-:W3:Y:S01]  /*19bf0*/  LDL.LU R26, [R1+0x98] ;  /* 0x00009800011a7983 */ /* 0x001ee20000300800 */
[----:B------:R-:W3:Y:S03]  /*19c00*/  LDL.LU R27, [R1+0x9c] ;  /* 0x00009c00011b7983 */ /* 0x000ee60000300800 */
[----:B---3--:R-:W-:Y:S01]  /*19c10*/  STL.64 [R1+0x14d8], R26 ;  /* 0x0014d81a01007387 */ /* 0x008fe20000100a00 */
[----:B--2---:R0:W-:Y:S03]  /*19c20*/  STL.64 [R1+0x14d0], R24 ;  /* 0x0014d01801007387 */ /* 0x0041e60000100a00 */
[----:B0-----:R-:W2:Y:S01]  /*19c30*/  LDL.LU R24, [R1+0xa0] ;  /* 0x0000a00001187983 */ /* 0x001ea20000300800 */
[----:B------:R-:W2:Y:S02]  /*19c40*/  LDL.LU R25, [R1+0xa4] ;  /* 0x0000a40001197983 */ /* 0x000ea40000300800 */
[----:B------:R-:W2:Y:S02]  /*19c50*/  LDL.LU R26, [R1+0xa8] ;  /* 0x0000a800011a7983 */ /* 0x000ea40000300800 */
[----:B------:R-:W2:Y:S01]  /*19c60*/  LDL.LU R27, [R1+0xac] ;  /* 0x0000ac00011b7983 */ /* 0x000ea20000300800 */
[----:B------:R-:W3:Y:S01]  /*19c70*/  LDL.LU R4, [R1+0x80] ;  /* 0x0000800001047983 */ /* 0x000ee20000300800 */
[----:B------:R-:W3:Y:S02]  /*19c80*/  LDL.LU R5, [R1+0x84] ;  /* 0x0000840001057983 */ /* 0x000ee40000300800 */
[----:B------:R-:W3:Y:S02]  /*19c90*/  LDL.LU R6, [R1+0x88] ;  /* 0x0000880001067983 */ /* 0x000ee40000300800 */
[----:B------:R-:W3:Y:S01]  /*19ca0*/  LDL.LU R7, [R1+0x8c] ;  /* 0x00008c0001077983 */ /* 0x000ee20000300800 */
[----:B------:R-:W3:Y:S01]  /*19cb0*/  LDL.LU.64 R18, [R1+0xe8] ;  /* 0x0000e80001127983 */ /* 0x000ee20000300a00 */
[----:B------:R-:W4:Y:S02]  /*19cc0*/  LDL.LU R8, [R1+0x70] ;  /* 0x0000700001087983 */ /* 0x000f240000300800 */
[----:B------:R-:W4:Y:S02]  /*19cd0*/  LDL.LU R9, [R1+0x74] ;  /* 0x0000740001097983 */ /* 0x000f240000300800 */
[----:B------:R-:W4:Y:S01]  /*19ce0*/  LDL.LU R10, [R1+0x78] ;  /* 0x00007800010a7983 */ /* 0x000f220000300800 */
[----:B------:R-:W4:Y:S01]  /*19cf0*/  LDL.LU R11, [R1+0x7c] ;  /* 0x00007c00010b7983 */ /* 0x000f220000300800 */
[----:B------:R-:W-:-:S02]  /*19d00*/  IMAD.MOV.U32 R3, RZ, RZ, R14 ;  /* 0x000000ffff037224 */ /* 0x000fc400078e000e */
[----:B------:R-:W-:Y:S01]  /*19d10*/  IMAD.MOV.U32 R2, RZ, RZ, R15 ;  /* 0x000000ffff027224 */ /* 0x000fe200078e000f */
        /* <DEDUP_REMOVED lines=14> */
[----:B------:R0:W-:Y:S02]  /*19e00*/  STL.64 [R1+0x1438], R14 ;  /* 0x0014380e01007387 */ /* 0x0001e40000100a00 */
[----:B------:R-:W2:Y:S02]  /*19e10*/  LDL.LU R12, [R1+0x120] ;  /* 0x00012000010c7983 */ /* 0x000ea40000300800 */
[----:B------:R-:W2:Y:S01]  /*19e20*/  LDL.LU R13, [R1+0x124] ;  /* 0x00012400010d7983 */ /* 0x000ea20000300800 */
[----:B0-----:R-:W2:Y:S01]  /*19e30*/  LDL.LU R14, [R1+0x128] ;  /* 0x00012800010e7983 */ /* 0x001ea20000300800 */
[----:B------:R-:W2:Y:S03]  /*19e40*/  LDL.LU R15, [R1+0x12c] ;  /* 0x00012c00010f7983 */ /* 0x000ea60000300800 */
        /* <DEDUP_REMOVED lines=18> */
[----:B------:R-:W2:Y:S02]  /*19f70*/  LDL.LU R15, [R1+0x6c] ;  /* 0x00006c00010f7983 */ /* 0x000ea40000300800 */
[----:B------:R0:W-:Y:S01]  /*19f80*/  STL.64 [R1+0x1f0], R4 ;  /* 0x0001f00401007387 */ /* 0x0001e20000100a00 */
[----:B------:R1:W-:Y:S02]  /*19f90*/  STL.64 [R1+0x1f8], R6 ;  /* 0x0001f80601007387 */ /* 0x0003e40000100a00 */
[----:B0-----:R-:W-:Y:S01]  /*19fa0*/  IMAD.MOV.U32 R5, RZ, RZ, R18 ;  /* 0x000000ffff057224 */ /* 0x001fe200078e0012 */
[----:B-1----:R-:W3:Y:S01]  /*19fb0*/  LDL.LU.64 R6, [R1+0x14b8] ;  /* 0x0014b80001067983 */ /* 0x002ee20000300a00 */
[----:B------:R-:W-:-:S02]  /*19fc0*/  IMAD.MOV.U32 R4, RZ, RZ, R19 ;  /* 0x000000ffff047224 */ /* 0x000fc400078e0013 */
[----:B------:R-:W4:Y:S02]  /*19fd0*/  LDL.LU.64 R18, [R1+0x14b0] ;  /* 0x0014b00001127983 */ /* 0x000f240000300a00 */
[----:B----4-:R-:W-:Y:S01]  /*19fe0*/  HMMA.16816.F32.BF16 R20, R20, R18, R8 ;  /* 0x000000121414723c */ /* 0x010fe20000041808 */
[----:B------:R-:W2:Y:S01]  /*19ff0*/  LDL.LU.64 R10, [R1+0x14a8] ;  /* 0x0014a800010a7983 */ /* 0x000ea20000300a00 */
[----:B------:R-:W2:Y:S11]  /*1a000*/  LDL.LU.64 R8, [R1+0x14a0] ;  /* 0x0014a00001087983 */ /* 0x000eb60000300a00 */
[----:B------:R-:W-:Y:S10]  /*1a010*/  @!UPT UIADD3 URZ, URZ, URZ, URZ ;  /* 0x0000003f3f3ff290 */ /* 0x000ff4000fffe03f */
[----:B------:R0:W-:Y:S01]  /*1a020*/  STL.64 [R1+0x1e0], R20 ;  /* 0x0001e01401007387 */ /* 0x0001e20000100a00 */
[----:B------:R1:W-:Y:S03]  /*1a030*/  STL.64 [R1+0x1e8], R22 ;  /* 0x0001e81601007387 */ /* 0x0003e60000100a00 */
[----:B0-----:R-:W4:Y:S01]  /*1a040*/  LDL.LU R20, [R1+0x140] ;  /* 0x0001400001147983 */ /* 0x001f220000300800 */
[----:B------:R-:W4:Y:S02]  /*1a050*/  LDL.LU R21, [R1+0x144] ;  /* 0x0001440001157983 */ /* 0x000f240000300800 */
[----:B-1----:R-:W4:Y:S02]  /*1a060*/  LDL.LU R22, [R1+0x148] ;  /* 0x0001480001167983 */ /* 0x002f240000300800 */
[----:B------:R-:W-:Y:S02]  /*1a070*/  IMAD.MOV.U32 R23, RZ, RZ, R0 ;  /* 0x000000ffff177224 */ /* 0x000fe400078e0000 */
[----:B------:R-:W3:Y:S01]  /*1a080*/  LDL.LU R0, [R1+0x1498] ;  /* 0x0014980001007983 */ /* 0x000ee20000300800 */
[----:B------:R-:W-:Y:S01]  /*1a090*/  STL.64 [R1+0x1420], R18 ;  /* 0x0014201201007387 */ /* 0x000fe20000100a00 */
[C---:B--2---:R-:W-:Y:S02]  /*1a0a0*/  HMMA.16816.F32.BF16 R24, R8.reuse, R26, R12 ;  /* 0x0000001a0818723c */ /* 0x044fe4000004180c */
[----:B------:R-:W2:Y:S01]  /*1a0b0*/  LDL.LU.64 R14, [R1+0x1490] ;  /* 0x00149000010e7983 */ /* 0x000ea20000300a00 */
[----:B------:R-:W2:Y:S11]  /*1a0c0*/  LDL.LU.64 R12, [R1+0x1488] ;  /* 0x00148800010c7983 */ /* 0x000eb60000300a00 */
[----:B------:R-:W-:Y:S09]  /*1a0d0*/  @!UPT UIADD3 URZ, URZ, URZ, URZ ;  /* 0x0000003f3f3ff290 */ /* 0x000ff2000fffe03f */
[----:B------:R-:W-:Y:S01]  /*1a0e0*/  STL.64 [R1+0x1d0], R24 ;  /* 0x0001d01801007387 */ /* 0x000fe20000100a00 */
[----:B------:R0:W-:Y:S03]  /*1a0f0*/  STL.64 [R1+0x1d8], R26 ;  /* 0x0001d81a01007387 */ /* 0x0001e60000100a00 */
[----:B0-----:R-:W2:Y:S02]  /*1a100*/  LDL.LU.64 R26, [R1+0x1480] ;  /* 0x00148000011a7983 */ /* 0x001ea40000300a00 */
[----:B--2---:R-:W-:Y:S02]  /*1a110*/  HMMA.16816.F32.BF16 R24, R8, R26, R12 ;  /* 0x0000001a0818723c */ /* 0x004fe4000004180c */
[----:B------:R-:W2:Y:S01]  /*1a120*/  LDL.LU.64 R14, [R1+0x1478] ;  /* 0x00147800010e7983 */ /* 0x000ea20000300a00 */
[----:B------:R-:W2:Y:S11]  /*1a130*/  LDL.LU.64 R12, [R1+0x1470] ;  /* 0x00147000010c7983 */ /* 0x000eb60000300a00 */
[----:B------:R-:W-:Y:S09]  /*1a140*/  @!UPT UIADD3 URZ, URZ, URZ, URZ ;  /* 0x0000003f3f3ff290 */ /* 0x000ff2000fffe03f */
[----:B------:R-:W-:Y:S01]  /*1a150*/  STL.64 [R1+0x1c0], R24 ;  /* 0x0001c01801007387 */ /* 0x000fe20000100a00 */
[----:B------:R0:W-:Y:S03]  /*1a160*/  STL.64 [R1+0x1c8], R26 ;  /* 0x0001c81a01007387 */ /* 0x0001e60000100a00 */
[----:B0-----:R-:W2:Y:S01]  /*1a170*/  LDL.LU.64 R26, [R1+0x1468] ;  /* 0x00146800011a7983 */ /* 0x001ea20000300a00 */
[----:B------:R-:W2:Y:S02]  /*1a180*/  LDL.LU.64 R24, [R1+0x1460] ;  /* 0x0014600001187983 */ /* 0x000ea40000300a00 */
[----:B---3--:R-:W-:Y:S02]  /*1a190*/  IMAD.MOV.U32 R18, RZ, RZ, R7 ;  /* 0x000000ffff127224 */ /* 0x008fe400078e0007 */
[----:B------:R-:W-:-:S07]  /*1a1a0*/  IMAD.MOV.U32 R19, RZ, RZ, R6 ;  /* 0x000000ffff137224 */ /* 0x000fce00078e0006 */
[C---:B--2---:R-:W-:Y:S01]  /*1a1b0*/  HMMA.16816.F32.BF16 R16, R8.reuse, R18, R24 ;  /* 0x000000120810723c */ /* 0x044fe20000041818 */
[----:B------:R-:W2:Y:S01]  /*1a1c0*/  LDL.LU.64 R26, [R1+0x1458] ;  /* 0x00145800011a7983 */ /* 0x000ea20000300a00 */
[----:B------:R-:W3:Y:S11]  /*1a1d0*/  LDL.LU.64 R24, [R1+0x1450] ;  /* 0x0014500001187983 */ /* 0x000ef60000300a00 */
[----:B------:R-:W-:Y:S10]  /*1a1e0*/  @!UPT UIADD3 URZ, URZ, URZ, URZ ;  /* 0x0000003f3f3ff290 */ /* 0x000ff4000fffe03f */
[----:B------:R-:W-:Y:S01]  /*1a1f0*/  STL.64 [R1+0x1b0], R16 ;  /* 0x0001b01001007387 */ /* 0x000fe20000100a00 */
[----:B------:R0:W-:Y:S02]  /*1a200*/  STL.64 [R1+0x1b8], R18 ;  /* 0x0001b81201007387 */ /* 0x0001e40000100a00 */
[----:B0-----:R-:W-:Y:S02]  /*1a210*/  IMAD.MOV.U32 R18, RZ, RZ, R5 ;  /* 0x000000ffff127224 */ /* 0x001fe400078e0005 */
[----:B------:R-:W-:Y:S02]  /*1a220*/  IMAD.MOV.U32 R19, RZ, RZ, R4 ;  /* 0x000000ffff137224 */ /* 0x000fe400078e0004 */
[----:B------:R-:W0:Y:S01]  /*1a230*/  LDSM.16.MT88.4 R4, [R29+0x8000] ;  /* 0x008000001d04783b */ /* 0x000e220000004200 */
[----:B--2---:R-:W-:Y:S11]  /*1a240*/  HMMA.16816.F32.BF16 R12, R8, R26, R12 ;  /* 0x0000001a080c723c */ /* 0x004ff6000004180c */
[----:B------:R-:W-:Y:S11]  /*1a250*/  @!UPT UIADD3 URZ, URZ, URZ, URZ ;  /* 0x0000003f3f3ff290 */ /* 0x000ff6000fffe03f */
[----:B------:R-:W-:Y:S01]  /*1a260*/  @!UPT UIADD3 URZ, URZ, URZ, URZ ;  /* 0x0000003f3f3ff290 */ /* 0x000fe2000fffe03f */
[----:B------:R-:W-:Y:S01]  /*1a270*/  STL.64 [R1+0x1a0], R12 ;  /* 0x0001a00c01007387 */ /* 0x000fe20000100a00 */
[----:B------:R-:W-:Y:S02]  /*1a280*/  STL.64 [R1+0x1a8], R14 ;  /* 0x0001a80e01007387 */ /* 0x000fe40000100a00 */
[----:B------:R-:W1:Y:S04]  /*1a290*/  LDSM.16.M88.4 R12, [R0+0x10080] ;  /* 0x01008000000c783b */ /* 0x000e680000000200 */
[----:B0-----:R0:W-:Y:S01]  /*1a2a0*/  STL.64 [R1+0x1418], R6 ;  /* 0x0014180601007387 */ /* 0x0011e20000100a00 */
[----:B------:R-:W-:Y:S01]  /*1a2b0*/  STL.64 [R1+0x1410], R4 ;  /* 0x0014100401007387 */ /* 0x000fe20000100a00 */
[----:B0-----:R-:W-:Y:S02]  /*1a2c0*/  IMAD.MOV.U32 R6, RZ, RZ, R3 ;  /* 0x000000ffff067224 */ /* 0x001fe400078e0003 */
[----:B------:R-:W-:Y:S01]  /*1a2d0*/  IMAD.MOV.U32 R7, RZ, RZ, R2 ;  /* 0x000000ffff077224 */ /* 0x000fe200078e0002 */
[----:B-1----:R-:W-:Y:S01]  /*1a2e0*/  STL.64 [R1+0xf0], R12 ;  /* 0x0000f00c01007387 */ /* 0x002fe20000100a00 */
[----:B------:R0:W-:Y:S02]  /*1a2f0*/  STL.64 [R1+0xf8], R14 ;  /* 0x0000f80e01007387 */ /* 0x0001e40000100a00 */
[----:B------:R-:W-:-:S02]  /*1a300*/  IMAD.MOV.U32 R3, RZ, RZ, R12 ;  /* 0x000000ffff037224 */ /* 0x000fc400078e000c */
[----:B------:R-:W-:Y:S01]  /*1a310*/  IMAD.MOV.U32 R2, RZ, RZ, R13 ;  /* 0x000000ffff027224 */ /* 0x000fe200078e000d */
[----:B0-----:R-:W2:Y:S01]  /*1a320*/  LDL.LU.64 R14, [R1+0x1448] ;  /* 0x00144800010e7983 */ /* 0x001ea20000300a00 */
[----:B------:R-:W2:Y:S02]  /*1a330*/  LDL.LU.64 R12, [R1+0x1440] ;  /* 0x00144000010c7983 */ /* 0x000ea40000300a00 */
[C---:B--2---:R-:W-:Y:S01]  /*1a340*/  HMMA.16816.F32.BF16 R4, R8.reuse, R6, R12 ;  /* 0x000000060804723c */ /* 0x044fe2000004180c */
[----:B------:R-:W4:Y:S11]  /*1a350*/  LDL.LU.64 R14, [R1+0x1438] ;  /* 0x00143800010e7983 */ /* 0x000f360000300a00 */
[----:B------:R-:W-:Y:S11]  /*1a360*/  @!UPT UIADD3 URZ, URZ, URZ, URZ ;  /* 0x0000003f3f3ff290 */ /* 0x000ff6000fffe03f */
[----:B------:R-:W-:Y:S01]  /*1a370*/  STL.64 [R1+0x170], R4 ;  /* 0x0001700401007387 */ /* 0x000fe20000100a00 */
[----:B------:R-:W-:Y:S02]  /*1a380*/  STL.64 [R1+0x178], R6 ;  /* 0x0001780601007387 */ /* 0x000fe40000100a00 */
[----:B------:R-:W0:Y:S02]  /*1a390*/  LDSM.16.M88.4 R4, [R0+0x11080] ;  /* 0x011080000004783b */ /* 0x000e240000000200 */
[----:B0-----:R0:W-:Y:S02]  /*1a3a0*/  STL.64 [R1+0xd0], R4 ;  /* 0x0000d00401007387 */ /* 0x0011e40000100a00 */
[----:B------:R1:W-:Y:S02]  /*1a3b0*/  STL.64 [R1+0xd8], R6 ;  /* 0x0000d80601007387 */ /* 0x0003e40000100a00 */
[----:B0-----:R-:W2:Y:S01]  /*1a3c0*/  LDL.LU R4, [R1+0x190] ;  /* 0x0001900001047983 */ /* 0x001ea20000300800 */
[----:B----4-:R-:W-:Y:S11]  /*1a3d0*/  HMMA.16816.F32.BF16 R12, R8, R14, R20 ;  /* 0x0000000e080c723c */ /* 0x010ff60000041814 */
[----:B------:R-:W-:Y:S11]  /*1a3e0*/  @!UPT UIADD3 URZ, URZ, URZ, URZ ;  /* 0x0000003f3f3ff290 */ /* 0x000ff6000fffe03f */
[----:B------:R-:W-:Y:S01]  /*1a3f0*/  @!UPT UIADD3 URZ, URZ, URZ, URZ ;  /* 0x0000003f3f3ff290 */ /* 0x000fe2000fffe03f */
[----:B------:R-:W-:Y:S01]  /*1a400*/  STL.64 [R1+0x160], R12 ;  /* 0x0001600c01007387 */ /* 0x000fe20000100a00 */
[----:B------:R-:W-:Y:S02]  /*1a410*/  STL.64 [R1+0x168], R14 ;  /* 0x0001680e01007387 */ /* 0x000fe40000100a00 */
[----:B------:R-:W2:Y:S02]  /*1a420*/  LDL.LU R5, [R1+0x194] ;  /* 0x0001940001057983 */ /* 0x000ea40000300800 */
[----:B-1----:R-:W4:Y:S01]  /*1a430*/  LDL.LU R6, [R1+0x198] ;  /* 0x0001980001067983 */ /* 0x002f220000300800 */
[----:B------:R-:W4:Y:S01]  /*1a440*/  LDL.LU R7, [R1+0x19c] ;  /* 0x00019c0001077983 */ /* 0x000f220000300800 */
[----:B---3--:R-:W-:Y:S02]  /*1a450*/  IMAD.MOV.U32 R22, RZ, RZ, R25 ;  /* 0x000000ffff167224 */ /* 0x008fe400078e0019 */
[----:B------:R-:W-:Y:S02]  /*1a460*/  IMAD.MOV.U32 R23, RZ, RZ, R24 ;  /* 0x000000ffff177224 */ /* 0x000fe400078e0018 */
[----:B------:R-:W0:Y:S04]  /*1a470*/  LDSM.16.M88.4 R24, [R0+0x12080] ;  /* 0x012080000018783b */ /* 0x000e280000000200 */
[----:B----4-:R-:W-:Y:S01]  /*1a480*/  STL.64 [R1+0x1430], R6 ;  /* 0x0014300601007387 */ /* 0x010fe20000100a00 */
[----:B--2---:R1:W-:Y:S03]  /*1a490*/  STL.64 [R1+0x1428], R4 ;  /* 0x0014280401007387 */ /* 0x0043e60000100a00 */
[----:B-1----:R-:W2:Y:S01]  /*1a4a0*/  LDL.LU R4, [R1+0x180] ;  /* 0x0001800001047983 */ /* 0x002ea20000300800 */
[----:B------:R-:W2:Y:S02]  /*1a4b0*/  LDL.LU R5, [R1+0x184] ;  /* 0x0001840001057983 */ /* 0x000ea40000300800 */
[----:B------:R-:W2:Y:S02]  /*1a4c0*/  LDL.LU R6, [R1+0x188] ;  /* 0x0001880001067983 */ /* 0x000ea40000300800 */
[----:B------:R-:W2:Y:S01]  /*1a4d0*/  LDL.LU R7, [R1+0x18c] ;  /* 0x00018c0001077983 */ /* 0x000ea20000300800 */
[----:B------:R-:W3:Y:S01]  /*1a4e0*/  LDL.LU R20, [R1+0x280] ;  /* 0x0002800001147983 */ /* 0x000ee20000300800 */
[----:B------:R-:W3:Y:S02]  /*1a4f0*/  LDL.LU R21, [R1+0x284] ;  /* 0x0002840001157983 */ /* 0x000ee40000300800 */
[----:B------:R-:W-:Y:S02]  /*1a500*/  STL.64 [R1+0x1400], R22 ;  /* 0x0014001601007387 */ /* 0x000fe40000100a00 */
[----:B0-----:R-:W-:-:S02]  /*1a510*/  IMAD.MOV.U32 R13, RZ, RZ, R24 ;  /* 0x000000ffff0d7224 */ /* 0x001fc400078e0018 */
[----:B------:R-:W-:Y:S01]  /*1a520*/  IMAD.MOV.U32 R12, RZ, RZ, R25 ;  /* 0x000000ffff0c7224 */ /* 0x000fe200078e0019 */
[----:B---3--:R0:W-:Y:S01]  /*1a530*/  STL.64 [R1+0x13f8], R20 ;  /* 0x0013f81401007387 */ /* 0x0081e20000100a00 */
[----:B------:R-:W-:Y:S02]  /*1a540*/  STL.64 [R1+0xc0], R24 ;  /* 0x0000c01801007387 */ /* 0x000fe40000100a00 */
[----:B------:R-:W-:Y:S02]  /*1a550*/  STL.64 [R1+0xc8], R26 ;  /* 0x0000c81a01007387 */ /* 0x000fe40000100a00 */
[----:B0-----:R-:W-:Y:S02]  /*1a560*/  IMAD.MOV.U32 R20, RZ, RZ, R3 ;  /* 0x000000ffff147224 */ /* 0x001fe400078e0003 */
[----:B------:R-:W-:Y:S02]  /*1a570*/  IMAD.MOV.U32 R21, RZ, RZ, R2 ;  /* 0x000000ffff157224 */ /* 0x000fe400078e0002 */
[----:B------:R-:W-:-:S02]  /*1a580*/  IMAD.MOV.U32 R2, RZ, RZ, R26 ;  /* 0x000000ffff027224 */ /* 0x000fc400078e001a */
[----:B------:R-:W-:Y:S02]  /*1a590*/  IMAD.MOV.U32 R3, RZ, RZ, R27 ;  /* 0x000000ffff037224 */ /* 0x000fe400078e001b */
[----:B------:R-:W0:Y:S01]  /*1a5a0*/  LDSM.16.M88.4 R24, [R0+0x13080] ;  /* 0x013080000018783b */ /* 0x000e220000000200 */
[----:B--2---:R-:W-:Y:S03]  /*1a5b0*/  HMMA.16816.F32.BF16 R16, R8, R18, R4 ;  /* 0x000000120810723c */ /* 0x004fe60000041804 */
[----:B------:R-:W-:Y:S01]  /*1a5c0*/  STL [R1+0x1378], R3 ;  /* 0x0013780301007387 */ /* 0x000fe20000100800 */
[----:B------:R-:W-:Y:S02]  /*1a5d0*/  STL [R1+0x1374], R2 ;  /* 0x0013740201007387 */ /* 0x000fe40000100800 */
[----:B0-----:R-:W-:-:S05]  /*1a5e0*/  IMAD.MOV.U32 R0, RZ, RZ, R27 ;  /* 0x000000ffff007224 */ /* 0x001fca00078e001b */
[----:B------:R0:W-:Y:S04]  /*1a5f0*/  STL [R1+0x11f8], R0 ;  /* 0x0011f80001007387 */ /* 0x0001e80000100800 */
[----:B0-----:R-:W2:Y:S01]  /*1a600*/  LDL R0, [R1+0x398] ;  /* 0x0003980001007983 */ /* 0x001ea20000100800 */
[----:B------:R-:W3:Y:S02]  /*1a610*/  LDL.LU.64 R6, [R1+0x1430] ;  /* 0x0014300001067983 */ /* 0x000ee40000300a00 */
[----:B------:R-:W3:Y:S05]  /*1a620*/  LDL.LU.64 R4, [R1+0x1428] ;  /* 0x0014280001047983 */ /* 0x000eea0000300a00 */
[----:B------:R-:W-:Y:S01]  /*1a630*/  STL.64 [R1+0x150], R16 ;  /* 0x0001501001007387 */ /* 0x000fe20000100a00 */
[----:B------:R0:W-:Y:S04]  /*1a640*/  STL.64 [R1+0x158], R18 ;  /* 0x0001581201007387 */ /* 0x0001e80000100a00 */
[----:B0-----:R-:W3:Y:S01]  /*1a650*/  LDL.LU.64 R18, [R1+0x1420] ;  /* 0x0014200001127983 */ /* 0x001ee20000300a00 */
[----:B------:R-:W-:Y:S02]  /*1a660*/  STL.64 [R1+0xb0], R24 ;  /* 0x0000b01801007387 */ /* 0x000fe40000100a00 */
[----:B------:R-:W-:Y:S02]  /*1a670*/  STL.64 [R1+0xb8], R26 ;  /* 0x0000b81a01007387 */ /* 0x000fe40000100a00 */
[----:B------:R0:W-:Y:S02]  /*1a680*/  STL.64 [R1+0x13d8], R24 ;  /* 0x0013d81801007387 */ /* 0x0001e40000100a00 */
[----:B0-----:R-:W-:-:S02]  /*1a690*/  IMAD.MOV.U32 R24, RZ, RZ, R13 ;  /* 0x000000ffff187224 */ /* 0x001fc400078e000d */
[----:B------:R-:W-:-:S05]  /*1a6a0*/  IMAD.MOV.U32 R25, RZ, RZ, R12 ;  /* 0x000000ffff197224 */ /* 0x000fca00078e000c */
[----:B------:R0:W-:Y:S04]  /*1a6b0*/  STL.64 [R1+0x13f0], R24 ;  /* 0x0013f01801007387 */ /* 0x0001e80000100a00 */
[----:B0-----:R-:W4:Y:S04]  /*1a6c0*/  LDL.64 R24, [R1+0xd0] ;  /* 0x0000d00001187983 */ /* 0x001f280000100a00 */
[----:B--2---:R-:W0:Y:S01]  /*1a6d0*/  LDSM.16.M88.4 R12, [R0+0x14080] ;  /* 0x01408000000c783b */ /* 0x004e220000000200 */
[----:B---3--:R-:W-:Y:S03]  /*1a6e0*/  HMMA.16816.F32.BF16 R16, R8, R18, R4 ;  /* 0x000000120810723c */ /* 0x008fe60000041804 */
[----:B----4-:R1:W-:Y:S04]  /*1a6f0*/  STL.64 [R1+0x1408], R24 ;  /* 0x0014081801007387 */ /* 0x0103e80000100a00 */
[----:B-1----:R-:W2:Y:S01]  /*1a700*/  LDL.LU R24, [R1+0x200] ;  /* 0x0002000001187983 */ /* 0x002ea20000300800 */
[----:B------:R-:W2:Y:S02]  /*1a710*/  LDL.LU R25, [R1+0x204] ;  /* 0x0002040001197983 */ /* 0x000ea40000300800 */
[----:B------:R-:W2:Y:S02]  /*1a720*/  LDL.LU R26, [R1+0x208] ;  /* 0x00020800011a7983 */ /* 0x000ea40000300800 */
[----:B------:R-:W2:Y:S01]  /*1a730*/  LDL.LU R27, [R1+0x20c] ;  /* 0x00020c00011b7983 */ /* 0x000ea20000300800 */
[----:B------:R-:W2:Y:S01]  /*1a740*/  LDL.LU.64 R6, [R1+0x1418] ;  /* 0x0014180001067983 */ /* 0x000ea20000300a00 */
[----:B------:R-:W2:Y:S02]  /*1a750*/  LDL.LU.64 R4, [R1+0x1410] ;  /* 0x0014100001047983 */ /* 0x000ea40000300a00 */
[----:B------:R-:W3:Y:S07]  /*1a760*/  LDL.LU R8, [R1+0x260] ;  /* 0x0002600001087983 */ /* 0x000eee0000300800 */
[----:B------:R-:W-:Y:S01]  /*1a770*/  STL.64 [R1+0x140], R16 ;  /* 0x0001401001007387 */ /* 0x000fe20000100a00 */
[----:B------:R-:W-:Y:S01]  /*1a780*/  STL.64 [R1+0x148], R18 ;  /* 0x0001481201007387 */ /* 0x000fe20000100a00 */
[----:B------:R-:W3:Y:S02]  /*1a790*/  LDL.LU R9, [R1+0x264] ;  /* 0x0002640001097983 */ /* 0x000ee40000300800 */
[----:B------:R-:W4:Y:S02]  /*1a7a0*/  LDL.LU R10, [R1+0x268] ;  /* 0x00026800010a7983 */ /* 0x000f240000300800 */
[----:B------:R-:W4:Y:S01]  /*1a7b0*/  LDL.LU R11, [R1+0x26c] ;  /* 0x00026c00010b7983 */ /* 0x000f220000300800 */
[----:B------:R-:W-:Y:S01]  /*1a7c0*/  LDSM.16.M88.4 R16, [R0+0x15080] ;  /* 0x015080000010783b */ /* 0x000fe20000000200 */
[----:B--2---:R-:W-:Y:S03]  /*1a7d0*/  HMMA.16816.F32.BF16 R20, R4, R20, R24 ;  /* 0x000000140414723c */ /* 0x004fe60000041818 */
[----:B----4-:R-:W-:Y:S01]  /*1a7e0*/  STL.64 [R1+0x13e8], R10 ;  /* 0x0013e80a01007387 */ /* 0x010fe20000100a00 */
[----:B---3--:R1:W-:Y:S03]  /*1a7f0*/  STL.64 [R1+0x13e0], R8 ;  /* 0x0013e00801007387 */ /* 0x0083e60000100a00 */
[----:B-1----:R-:W2:Y:S01]  /*1a800*/  LDL.LU R8, [R1+0x270] ;  /* 0x0002700001087983 */ /* 0x002ea20000300800 */
[----:B------:R-:W2:Y:S02]  /*1a810*/  LDL.LU R9, [R1+0x274] ;  /* 0x0002740001097983 */ /* 0x000ea40000300800 */
[----:B------:R-:W2:Y:S02]  /*1a820*/  LDL.LU R10, [R1+0x278] ;  /* 0x00027800010a7983 */ /* 0x000ea40000300800 */
[----:B------:R-:W2:Y:S01]  /*1a830*/  LDL.LU R11, [R1+0x27c] ;  /* 0x00027c00010b7983 */ /* 0x000ea20000300800 */
[----:B------:R-:W3:Y:S01]  /*1a840*/  LDL.LU.64 R24, [R1+0x1408] ;  /* 0x0014080001187983 */ /* 0x000ee20000300a00 */
[----:B0-----:R-:W-:Y:S02]  /*1a850*/  STL.64 [R1+0xa0], R12 ;  /* 0x0000a00c01007387 */ /* 0x001fe40000100a00 */
[----:B------:R-:W-:Y:S07]  /*1a860*/  STL.64 [R1+0xa8], R14 ;  /* 0x0000a80e01007387 */ /* 0x000fee0000100a00 */
[----:B------:R-:W-:Y:S01]  /*1a870*/  STL.64 [R1+0x130], R20 ;  /* 0x0001301401007387 */ /* 0x000fe20000100a00 */
[----:B------:R-:W-:Y:S02]  /*1a880*/  STL.64 [R1+0x138], R22 ;  /* 0x0001381601007387 */ /* 0x000fe40000100a00 */
[----:B------:R-:W0:Y:S02]  /*1a890*/  LDSM.16.M88.4 R20, [R0+0x16080] ;  /* 0x016080000014783b */ /* 0x000e240000000200 */
[----:B0-----:R-:W-:Y:S02]  /*1a8a0*/  STL.64 [R1+0x80], R20 ;  /* 0x0000801401007387 */ /* 0x001fe40000100a00 */
[----:B------:R0:W-:Y:S02]  /*1a8b0*/  STL.64 [R1+0x88], R22 ;  /* 0x0000881601007387 */ /* 0x0001e40000100a00 */
[----:B------:R-:W-:-:S02]  /*1a8c0*/  IMAD.MOV.U32 R3, RZ, RZ, R20 ;  /* 0x000000ffff037224 */ /* 0x000fc400078e0014 */
[----:B------:R-:W-:Y:S01]  /*1a8d0*/  IMAD.MOV.U32 R2, RZ, RZ, R21 ;  /* 0x000000ffff027224 */ /* 0x000fe200078e0015 */
[----:B0-----:R-:W3:Y:S01]  /*1a8e0*/  LDL.LU.64 R22, [R1+0x1400] ;  /* 0x0014000001167983 */ /* 0x001ee20000300a00 */
[----:B------:R-:W3:Y:S02]  /*1a8f0*/  LDL.LU.64 R20, [R1+0x13f8] ;  /* 0x0013f80001147983 */ /* 0x000ee40000300a00 */
[----:B---3--:R-:W-:Y:S11]  /*1a900*/  HMMA.16816.F32.BF16 R20, R4, R24, R20 ;  /* 0x000000180414723c */ /* 0x008ff60000041814 */
[----:B------:R-:W-:Y:S11]  /*1a910*/  @!UPT UIADD3 URZ, URZ, URZ, URZ ;  /* 0x0000003f3f3ff290 */ /* 0x000ff6000fffe03f */
[----:B------:R-:W-:Y:S01]  /*1a920*/  @!UPT UIADD3 URZ, URZ, URZ, URZ ;  /* 0x0000003f3f3ff290 */ /* 0x000fe2000fffe03f */
[----:B------:R0:W-:Y:S02]  /*1a930*/  STL.64 [R1+0x120], R20 ;  /* 0x0001201401007387 */ /* 0x0001e40000100a00 */
[----:B0-----:R-:W-:Y:S02]  /*1a940*/  IMAD.MOV.U32 R21, RZ, RZ, R24 ;  /* 0x000000ffff157224 */ /* 0x001fe400078e0018 */
[----:B------:R-:W-:Y:S02]  /*1a950*/  IMAD.MOV.U32 R20, RZ, RZ, R25 ;  /* 0x000000ffff147224 */ /* 0x000fe400078e0019 */
[----:B------:R-:W0:Y:S04]  /*1a960*/  LDSM.16.M88.4 R24, [R0+0x17080] ;  /* 0x017080000018783b */ /* 0x000e280000000200 */
[----:B------:R-:W-:Y:S01]  /*1a970*/  STL.64 [R1+0x128], R22 ;  /* 0x0001281601007387 */ /* 0x000fe20000100a00 */
[----:B------:R1:W-:Y:S03]  /*1a980*/  STL.64 [R1+0x13d0], R20 ;  /* 0x0013d01401007387 */ /* 0x0003e60000100a00 */
[----:B-1----:R-:W3:Y:S01]  /*1a990*/  LDL.LU R20, [R1+0x2c0] ;  /* 0x0002c00001147983 */ /* 0x002ee20000300800 */
[----:B------:R-:W3:Y:S02]  /*1a9a0*/  LDL.LU R21, [R1+0x2c4] ;  /* 0x0002c40001157983 */ /* 0x000ee40000300800 */
[----:B------:R-:W3:Y:S02]  /*1a9b0*/  LDL.LU R22, [R1+0x2c8] ;  /* 0x0002c80001167983 */ /* 0x000ee40000300800 */
[----:B------:R-:W3:Y:S01]  /*1a9c0*/  LDL.LU R23, [R1+0x2cc] ;  /* 0x0002cc0001177983 */ /* 0x000ee20000300800 */
[----:B------:R-:W-:Y:S01]  /*1a9d0*/  STL.64 [R1+0x90], R16 ;  /* 0x0000901001007387 */ /* 0x000fe20000100a00 */
[----:B------:R-:W-:Y:S03]  /*1a9e0*/  STL.64 [R1+0x98], R18 ;  /* 0x0000981201007387 */ /* 0x000fe60000100a00 */
[----:B0-----:R0:W-:Y:S01]  /*1a9f0*/  STL.64 [R1+0x70], R24 ;  /* 0x0000701801007387 */ /* 0x0011e20000100a00 */
[----:B------:R2:W-:Y:S03]  /*1aa00*/  STL.64 [R1+0x78], R26 ;  /* 0x0000781a01007387 */ /* 0x0005e60000100a00 */
[----:B0-----:R-:W2:Y:S01]  /*1aa10*/  LDL.LU.64 R24, [R1+0x13f0] ;  /* 0x0013f00001187983 */ /* 0x001ea20000300a00 */
[----:B------:R-:W-:-:S02]  /*1aa20*/  IMAD.MOV.U32 R0, RZ, RZ, R27 ;  /* 0x000000ffff007224 */ /* 0x000fc400078e001b */
[C---:B--2---:R-:W-:Y:S01]  /*1aa30*/  HMMA.16816.F32.BF16 R24, R4.reuse, R24, R8 ;  /* 0x000000180418723c */ /* 0x044fe20000041808 */
[----:B------:R-:W2:Y:S01]  /*1aa40*/  LDL.LU.64 R10, [R1+0x13e8] ;  /* 0x0013e800010a7983 */ /* 0x000ea20000300a00 */
[----:B------:R-:W2:Y:S11]  /*1aa50*/  LDL.LU.64 R8, [R1+0x13e0] ;  /* 0x0013e00001087983 */ /* 0x000eb60000300a00 */
[----:B------:R-:W-:Y:S10]  /*1aa60*/  @!UPT UIADD3 URZ, URZ, URZ, URZ ;  /* 0x0000003f3f3ff290 */ /* 0x000ff4000fffe03f */
[----:B------:R0:W-:Y:S01]  /*1aa70*/  STL.64 [R1+0x110], R24 ;  /* 0x0001101801007387 */ /* 0x0001e20000100a00 */
[----:B------:R-:W-:Y:S03]  /*1aa80*/  STL.64 [R1+0x118], R26 ;  /* 0x0001181a01007387 */ /* 0x000fe60000100a00 */
[----:B0-----:R-:W2:Y:S02]  /*1aa90*/  LDL.LU.64 R24, [R1+0x13d8] ;  /* 0x0013d80001187983 */ /* 0x001ea40000300a00 */
[----:B--2---:R-:W-:Y:S02]  /*1aaa0*/  HMMA.16816.F32.BF16 R8, R4, R24, R8 ;  /* 0x000000180408723c */ /* 0x004fe40000041808 */
[----:B------:R-:W-:Y:S11]  /*1aab0*/  STL.64 [R1+0x1380], R24 ;  /* 0x0013801801007387 */ /* 0x000ff60000100a00 */
[----:B------:R-:W-:Y:S10]  /*1aac0*/  @!UPT UIADD3 URZ, URZ, URZ, URZ ;  /* 0x0000003f3f3ff290 */ /* 0x000ff4000fffe03f */
[----:B------:R-:W-:Y:S01]  /*1aad0*/  STL.64 [R1+0x100], R8 ;  /* 0x0001000801007387 */ /* 0x000fe20000100a00 */
[----:B------:R-:W-:Y:S02]  /*1aae0*/  STL.64 [R1+0x108], R10 ;  /* 0x0001080a01007387 */ /* 0x000fe40000100a00 */
[----:B------:R-:W0:Y:S02]  /*1aaf0*/  LDSM.16.MT88.4 R8, [R29+0x8080] ;  /* 0x008080001d08783b */ /* 0x000e240000004200 */
[----:B0-----:R-:W-:Y:S02]  /*1ab00*/  STL.64 [R1+0x13b8], R10 ;  /* 0x0013b80a01007387 */ /* 0x001fe40000100a00 */
[----:B------:R0:W-:Y:S02]  /*1ab10*/  STL.64 [R1+0x13b0], R8 ;  /* 0x0013b00801007387 */ /* 0x0001e40000100a00 */
[----:B0-----:R-:W2:Y:S01]  /*1ab20*/  LDL.LU R8, [R1+0x2a0] ;  /* 0x0002a00001087983 */ /* 0x001ea20000300800 */
[----:B------:R-:W2:Y:S02]  /*1ab30*/  LDL.LU R9, [R1+0x2a4] ;  /* 0x0002a40001097983 */ /* 0x000ea40000300800 */
[----:B------:R-:W2:Y:S02]  /*1ab40*/  LDL.LU R10, [R1+0x2a8] ;  /* 0x0002a800010a7983 */ /* 0x000ea40000300800 */
[----:B------:R-:W2:Y:S02]  /*1ab50*/  LDL.LU R11, [R1+0x2ac] ;  /* 0x0002ac00010b7983 */ /* 0x000ea40000300800 */
[----:B------:R-:W-:-:S02]  /*1ab60*/  IMAD.MOV.U32 R24, RZ, RZ, R3 ;  /* 0x000000ffff187224 */ /* 0x000fc400078e0003 */
[----:B------:R-:W-:Y:S01]  /*1ab70*/  IMAD.MOV.U32 R25, RZ, RZ, R2 ;  /* 0x000000ffff197224 */ /* 0x000fe200078e0002 */
[C---:B---3--:R-:W-:Y:S01]  /*1ab80*/  HMMA.16816.F32.BF16 R20, R4.reuse, R16, R20 ;  /* 0x000000100414723c */ /* 0x048fe20000041814 */
[----:B------:R-:W-:Y:S02]  /*1ab90*/  IMAD.MOV.U32 R3, RZ, RZ, R16 ;  /* 0x000000ffff037224 */ /* 0x000fe400078e0010 */
[----:B------:R-:W-:Y:S02]  /*1aba0*/  IMAD.MOV.U32 R2, RZ, RZ, R17 ;  /* 0x000000ffff027224 */ /* 0x000fe400078e0011 */
[----:B------:R-:W-:Y:S03]  /*1abb0*/  LDSM.16.MT88.4 R16, [R29+0x8180] ;  /* 0x008180001d10783b */ /* 0x000fe60000004200 */
[C---:B--2---:R-:W-:Y:S01]  /*1abc0*/  HMMA.16816.F32.BF16 R12, R4.reuse, R12, R8 ;  /* 0x0000000c040c723c */ /* 0x044fe20000041808 */
[----:B------:R-:W2:Y:S11]  /*1abd0*/  LDL.LU.64 R8, [R1+0x70] ;  /* 0x0000700001087983 */ /* 0x000eb60000300a00 */
[----:B------:R-:W-:Y:S11]  /*1abe0*/  @!UPT UIADD3 URZ, URZ, URZ, URZ ;  /* 0x0000003f3f3ff290 */ /* 0x000ff6000fffe03f */
[----:B------:R-:W-:Y:S01]  /*1abf0*/  STL.64 [R1+0xe0], R12 ;  /* 0x0000e00c01007387 */ /* 0x000fe20000100a00 */
[----:B------:R-:W-:Y:S02]  /*1ac00*/  STL.64 [R1+0xe8], R14 ;  /* 0x0000e80e01007387 */ /* 0x000fe40000100a00 */
[----:B------:R-:W0:Y:S02]  /*1ac10*/  LDSM.16.MT88.4 R12, [R29+0x8100] ;  /* 0x008100001d0c783b */ /* 0x000e240000004200 */
[----:B0-----:R-:W-:Y:S02]  /*1ac20*/  STL.64 [R1+0x1328], R14 ;  /* 0x0013280e01007387 */ /* 0x001fe40000100a00 */
[----:B------:R0:W-:Y:S02]  /*1ac30*/  STL.64 [R1+0x1320], R12 ;  /* 0x0013200c01007387 */ /* 0x0001e40000100a00 */
[----:B0-----:R-:W3:Y:S01]  /*1ac40*/  LDL.LU R12, [R1+0x2e0] ;  /* 0x0002e000010c7983 */ /* 0x001ee20000300800 */
[----:B------:R-:W3:Y:S02]  /*1ac50*/  LDL.LU R13, [R1+0x2e4] ;  /* 0x0002e400010d7983 */ /* 0x000ee40000300800 */
[----:B------:R-:W3:Y:S02]  /*1ac60*/  LDL.LU R14, [R1+0x2e8] ;  /* 0x0002e800010e7983 */ /* 0x000ee40000300800 */
[----:B------:R-:W3:Y:S01]  /*1ac70*/  LDL.LU R15, [R1+0x2ec] ;  /* 0x0002ec00010f7983 */ /* 0x000ee20000300800 */
[----:B------:R0:W-:Y:S01]  /*1ac80*/  STL.64 [R1+0x60], R20 ;  /* 0x0000601401007387 */ /* 0x0001e20000100a00 */
[----:B------:R-:W-:Y:S03]  /*1ac90*/  STL.64 [R1+0x68], R22 ;  /* 0x0000681601007387 */ /* 0x000fe60000100a00 */
[----:B0-----:R-:W4:Y:S01]  /*1aca0*/  LDL.LU.64 R20, [R1+0x13d0] ;  /* 0x0013d00001147983 */ /* 0x001f220000300a00 */
[----:B------:R-:W-:Y:S02]  /*1acb0*/  STL.64 [R1+0x12b0], R18 ;  /* 0x0012b01201007387 */ /* 0x000fe40000100a00 */
[----:B------:R0:W-:Y:S02]  /*1acc0*/  STL.64 [R1+0x12a8], R16 ;  /* 0x0012a81001007387 */ /* 0x0001e40000100a00 */
[----:B0-----:R-:W2:Y:S01]  /*1acd0*/  LDL.LU.64 R16, [R1+0xc0] ;  /* 0x0000c00001107983 */ /* 0x001ea20000300a00 */
[----:B---3--:R-:W-:Y:S07]  /*1ace0*/  HMMA.16816.F32.BF16 R12, R4, R24, R12 ;  /* 0x00000018040c723c */ /* 0x008fee000004180c */
[----:B----4-:R-:W-:-:S02]  /*1acf0*/  IMAD.MOV.U32 R24, RZ, RZ, R21 ;  /* 0x000000ffff187224 */ /* 0x010fc400078e0015 */
[----:B------:R-:W-:Y:S02]  /*1ad00*/  IMAD.MOV.U32 R25, RZ, RZ, R20 ;  /* 0x000000ffff197224 */ /* 0x000fe400078e0014 */
[----:B------:R-:W0:Y:S04]  /*1ad10*/  LDSM.16.MT88.4 R20, [R29+0xa000] ;  /* 0x00a000001d14783b */ /* 0x000e280000004200 */
[----:B--2---:R-:W-:Y:S08]  /*1ad20*/  STL.64 [R1+0x1388], R16 ;  /* 0x0013881001007387 */ /* 0x004ff00000100a00 */
[----:B------:R-:W-:Y:S02]  /*1ad30*/  STL.64 [R1+0x50], R12 ;  /* 0x0000500c01007387 */ /* 0x000fe40000100a00 */
[----:B------:R-:W-:Y:S02]  /*1ad40*/  STL.64 [R1+0x58], R14 ;  /* 0x0000580e01007387 */ /* 0x000fe40000100a00 */
[----:B------:R1:W-:Y:S02]  /*1ad50*/  STL.64 [R1+0x1390], R24 ;  /* 0x0013901801007387 */ /* 0x0003e40000100a00 */
[----:B-1----:R-:W2:Y:S01]  /*1ad60*/  LDL.LU R24, [R1+0x350] ;  /* 0x0003500001187983 */ /* 0x002ea20000300800 */
[----:B------:R-:W2:Y:S02]  /*1ad70*/  LDL.LU R25, [R1+0x354] ;  /* 0x0003540001197983 */ /* 0x000ea40000300800 */
[----:B------:R-:W3:Y:S02]  /*1ad80*/  LDL.LU R26, [R1+0x358] ;  /* 0x00035800011a7983 */ /* 0x000ee40000300800 */
[----:B------:R-:W3:Y:S02]  /*1ad90*/  LDL.LU R27, [R1+0x35c] ;  /* 0x00035c00011b7983 */ /* 0x000ee40000300800 */
[----:B---3--:R-:W-:Y:S01]  /*1ada0*/  STL.64 [R1+0x13c8], R26 ;  /* 0x0013c81a01007387 */ /* 0x008fe20000100a00 */
[----:B--2---:R1:W-:Y:S03]  /*1adb0*/  STL.64 [R1+0x13c0], R24 ;  /* 0x0013c01801007387 */ /* 0x0043e60000100a00 */
[----:B-1----:R-:W2:Y:S01]  /*1adc0*/  LDL.LU R24, [R1+0x2d0] ;  /* 0x0002d00001187983 */ /* 0x002ea20000300800 */
[----:B------:R-:W2:Y:S02]  /*1add0*/  LDL.LU R25, [R1+0x2d4] ;  /* 0x0002d40001197983 */ /* 0x000ea40000300800 */
[----:B------:R-:W2:Y:S02]  /*1ade0*/  LDL.LU R26, [R1+0x2d8] ;  /* 0x0002d800011a7983 */ /* 0x000ea40000300800 */
[----:B------:R-:W2:Y:S01]  /*1adf0*/  LDL.LU R27, [R1+0x2dc] ;  /* 0x0002dc00011b7983 */ /* 0x000ea20000300800 */
[----:B------:R-:W3:Y:S01]  /*1ae00*/  LDL.LU R16, [R1+0x340] ;  /* 0x0003400001107983 */ /* 0x000ee20000300800 */
[----:B------:R-:W3:Y:S02]  /*1ae10*/  LDL.LU R17, [R1+0x344] ;  /* 0x0003440001117983 */ /* 0x000ee40000300800 */
[----:B------:R-:W4:Y:S02]  /*1ae20*/  LDL.LU R18, [R1+0x348] ;  /* 0x0003480001127983 */ /* 0x000f240000300800 */
[----:B------:R-:W4:Y:S02]  /*1ae30*/  LDL.LU R19, [R1+0x34c] ;  /* 0x00034c0001137983 */ /* 0x000f240000300800 */
[----:B----4-:R-:W-:Y:S01]  /*1ae40*/  STL.64 [R1+0x13a0], R18 ;  /* 0x0013a01201007387 */ /* 0x010fe20000100a00 */
[----:B---3--:R1:W-:Y:S03]  /*1ae50*/  STL.64 [R1+0x1398], R16 ;  /* 0x0013981001007387 */ /* 0x0083e60000100a00 */
[----:B-1----:R-:W3:Y:S01]  /*1ae60*/  LDL.64 R16, [R1+0xf0] ;  /* 0x0000f00001107983 */ /* 0x002ee20000100a00 */
[----:B------:R-:W4:Y:S02]  /*1ae70*/  LDL.LU R12, [R1+0x320] ;  /* 0x00032000010c7983 */ /* 0x000f240000300800 */
[----:B------:R-:W4:Y:S02]  /*1ae80*/  LDL.LU R13, [R1+0x324] ;  /* 0x00032400010d7983 */ /* 0x000f240000300800 */
[----:B------:R-:W4:Y:S01]  /*1ae90*/  LDL.LU R14, [R1+0x328] ;  /* 0x00032800010e7983 */ /* 0x000f220000300800 */
[----:B------:R-:W4:Y:S01]  /*1aea0*/  LDL.LU R15, [R1+0x32c] ;  /* 0x00032c00010f7983 */ /* 0x000f220000300800 */
[----:B0-----:R-:W-:Y:S02]  /*1aeb0*/  STL.64 [R1+0x1208], R22 ;  /* 0x0012081601007387 */ /* 0x001fe40000100a00 */
[----:B------:R0:W-:Y:S02]  /*1aec0*/  STL.64 [R1+0x1200], R20 ;  /* 0x0012001401007387 */ /* 0x0001e40000100a00 */
[----:B0-----:R-:W3:Y:S01]  /*1aed0*/  LDL.LU.64 R20, [R1+0xa0] ;  /* 0x0000a00001147983 */ /* 0x001ee20000300a00 */
[----:B--2---:R-:W-:Y:S01]  /*1aee0*/  HMMA.16816.F32.BF16 R4, R4, R8, R24 ;  /* 0x000000080404723c */ /* 0x004fe20000041818 */
[----:B------:R-:W-:-:S02]  /*1aef0*/  IMAD.MOV.U32 R19, RZ, RZ, R8 ;  /* 0x000000ffff137224 */ /* 0x000fc400078e0008 */
[----:B------:R-:W-:Y:S01]  /*1af00*/  IMAD.MOV.U32 R18, RZ, RZ, R9 ;  /* 0x000000ffff127224 */ /* 0x000fe200078e0009 */
[----:B---3--:R-:W-:Y:S01]  /*1af10*/  STL [R1+0x1370], R21 ;  /* 0x0013701501007387 */ /* 0x008fe20000100800 */
[----:B------:R-:W2:Y:S02]  /*1af20*/  LDL.LU.64 R26, [R1+0x13c8] ;  /* 0x0013c800011a7983 */ /* 0x000ea40000300a00 */
[----:B------:R-:W2:Y:S11]  /*1af30*/  LDL.LU.64 R24, [R1+0x13c0] ;  /* 0x0013c00001187983 */ /* 0x000eb60000300a00 */
[----:B------:R-:W-:Y:S05]  /*1af40*/  @!UPT UIADD3 URZ, URZ, URZ, URZ ;  /* 0x0000003f3f3ff290 */ /* 0x000fea000fffe03f */
[----:B------:R-:W-:Y:S01]  /*1af50*/  STL.64 [R1+0x30], R4 ;  /* 0x0000300401007387 */ /* 0x000fe20000100a00 */
[----:B------:R-:W-:Y:S02]  /*1af60*/  STL.64 [R1+0x38], R6 ;  /* 0x0000380601007387 */ /* 0x000fe40000100a00 */
[----:B------:R0:W1:Y:S04]  /*1af70*/  LDSM.16.MT88.4 R4, [R29+0xa080] ;  /* 0x00a080001d04783b */ /* 0x0000680000004200 */
[----:B------:R-:W2:Y:S02]  /*1af80*/  LDL.LU.64 R10, [R1+0x13b8] ;  /* 0x0013b800010a7983 */ /* 0x000ea40000300a00 */
[----:B------:R-:W2:Y:S01]  /*1af90*/  LDL.LU.64 R8, [R1+0x13b0] ;  /* 0x0013b00001087983 */ /* 0x000ea20000300a00 */
[----:B0-----:R-:W3:Y:S04]  /*1afa0*/  LDL.LU R29, [R1+0x13a8] ;  /* 0x0013a800011d7983 */ /* 0x001ee80000300800 */
[----:B-1----:R0:W-:Y:S01]  /*1afb0*/  STL.64 [R1+0x1188], R6 ;  /* 0x0011880601007387 */ /* 0x0021e20000100a00 */
[----:B------:R1:W-:Y:S03]  /*1afc0*/  STL.64 [R1+0x1180], R4 ;  /* 0x0011800401007387 */ /* 0x0003e60000100a00 */
[----:B0-----:R-:W3:Y:S01]  /*1afd0*/  LDL R6, [R1+0x78] ;  /* 0x0000780001067983 */ /* 0x001ee20000100800 */
[----:B------:R-:W-:-:S02]  /*1afe0*/  IMAD.MOV.U32 R7, RZ, RZ, R0 ;  /* 0x000000ffff077224 */ /* 0x000fc400078e0000 */
[----:B-1----:R-:W-:Y:S02]  /*1aff0*/  IMAD.MOV.U32 R4, RZ, RZ, R19 ;  /* 0x000000ffff047224 */ /* 0x002fe400078e0013 */
[----:B------:R-:W-:Y:S02]  /*1b000*/  IMAD.MOV.U32 R5, RZ, RZ, R18 ;  /* 0x000000ffff057224 */ /* 0x000fe400078e0012 */
[----:B------:R-:W-:Y:S02]  /*1b010*/  IMAD.MOV.U32 R21, RZ, RZ, R16 ;  /* 0x000000ffff157224 */ /* 0x000fe400078e0010 */
[----:B------:R-:W-:Y:S01]  /*1b020*/  IMAD.MOV.U32 R23, RZ, RZ, R17 ;  /* 0x000000ffff177224 */ /* 0x000fe200078e0011 */
[----:B--2---:R-:W-:Y:S01]  /*1b030*/  HMMA.16816.F32.BF16 R24, R8, R16, R24 ;  /* 0x000000100818723c */ /* 0x004fe20000041818 */
[----:B---3--:R-:W-:Y:S01]  /*1b040*/  STL [R1+0x12b8], R6 ;  /* 0x0012b80601007387 */ /* 0x008fe20000100800 */
[----:B------:R-:W-:Y:S02]  /*1b050*/  STL [R1+0x12bc], R7 ;  /* 0x0012bc0701007387 */ /* 0x000fe40000100800 */
[----:B------:R0:W-:Y:S02]  /*1b060*/  STL.64 [R1+0x1330], R4 ;  /* 0x0013300401007387 */ /* 0x0001e40000100a00 */
[----:B0-----:R-:W2:Y:S01]  /*1b070*/  LDL.LU R4, [R1+0x330] ;  /* 0x0003300001047983 */ /* 0x001ea20000300800 */
[----:B------:R-:W2:Y:S02]  /*1b080*/  LDL.LU R5, [R1+0x334] ;  /* 0x0003340001057983 */ /* 0x000ea40000300800 */
[----:B------:R-:W3:Y:S02]  /*1b090*/  LDL.LU.64 R18, [R1+0x13a0] ;  /* 0x0013a00001127983 */ /* 0x000ee40000300a00 */
[----:B------:R-:W3:Y:S11]  /*1b0a0*/  LDL.LU.64 R16, [R1+0x1398] ;  /* 0x0013980001107983 */ /* 0x000ef60000300a00 */
[----:B------:R-:W-:Y:S01]  /*1b0b0*/  @!UPT UIADD3 URZ, URZ, URZ, URZ ;  /* 0x0000003f3f3ff290 */ /* 0x000fe2000fffe03f */
[----:B------:R0:W-:Y:S04]  /*1b0c0*/  STL.64 [R1+0x20], R24 ;  /* 0x0000201801007387 */ /* 0x0001e80000100a00 */
[----:B0-----:R-:W3:Y:S01]  /*1b0d0*/  LDL.LU.64 R24, [R1+0x1390] ;  /* 0x0013900001187983 */ /* 0x001ee20000300a00 */
[----:B------:R-:W-:Y:S02]  /*1b0e0*/  IMAD.MOV.U32 R7, RZ, RZ, R28 ;  /* 0x000000ffff077224 */ /* 0x000fe400078e001c */
[----:B------:R-:W-:Y:S02]  /*1b0f0*/  IMAD.MOV.U32 R6, RZ, RZ, R29 ;  /* 0x000000ffff067224 */ /* 0x000fe400078e001d */
[----:B------:R-:W-:Y:S02]  /*1b100*/  IMAD.MOV.U32 R28, RZ, RZ, R27 ;  /* 0x000000ffff1c7224 */ /* 0x000fe400078e001b */
[----:B------:R-:W-:-:S03]  /*1b110*/  IMAD.MOV.U32 R29, RZ, RZ, R26 ;  /* 0x000000ffff1d7224 */ /* 0x000fc600078e001a */
[----:B------:R-:W-:Y:S02]  /*1b120*/  STL [R1+0x11cc], R28 ;  /* 0x0011cc1c01007387 */ /* 0x000fe40000100800 */
[----:B------:R-:W-:Y:S01]  /*1b130*/  STL [R1+0x11c8], R29 ;  /* 0x0011c81d01007387 */ /* 0x000fe20000100800 */
[C---:B---3--:R-:W-:Y:S01]  /*1b140*/  HMMA.16816.F32.BF16 R24, R8.reuse, R24, R16 ;  /* 0x000000180818723c */ /* 0x048fe20000041810 */
[----:B------:R-:W2:Y:S11]  /*1b150*/  LDL.LU.64 R16, [R1+0x1388] ;  /* 0x0013880001107983 */ /* 0x000eb60000300a00 */
[----:B------:R-:W-:Y:S11]  /*1b160*/  @!UPT UIADD3 URZ, URZ, URZ, URZ ;  /* 0x0000003f3f3ff290 */ /* 0x000ff6000fffe03f */
[----:B------:R0:W-:Y:S01]  /*1b170*/  STL.64 [R1+0x10], R24 ;  /* 0x0000101801007387 */ /* 0x0001e20000100a00 */
[----:B------:R4:W-:Y:S03]  /*1b180*/  STL.64 [R1+0x18], R26 ;  /* 0x0000181a01007387 */ /* 0x0009e60000100a00 */
[----:B0-----:R-:W4:Y:S01]  /*1b190*/  LDL.LU.64 R24, [R1+0x1380] ;  /* 0x0013800001187983 */ /* 0x001f220000300a00 */
[C---:B--2---:R-:W-:Y:S01]  /*1b1a0*/  HMMA.16816.F32.BF16 R4, R8.reuse, R16, R4 ;  /* 0x000000100804723c */ /* 0x044fe20000041804 */
[----:B------:R-:W-:Y:S02]  /*1b1b0*/  IMAD.MOV.U32 R22, RZ, RZ, R16 ;  /* 0x000000ffff167224 */ /* 0x000fe400078e0010 */
[----:B------:R-:W-:Y:S11]  /*1b1c0*/  IMAD.MOV.U32 R0, RZ, RZ, R17 ;  /* 0x000000ffff007224 */ /* 0x000ff600078e0011 */
[----:B------:R-:W-:Y:S10]  /*1b1d0*/  @!UPT UIADD3 URZ, URZ, URZ, URZ ;  /* 0x0000003f3f3ff290 */ /* 0x000ff4000fffe03f */
[----:B------:R-:W-:Y:S02]  /*1b1e0*/  IMAD.MOV.U32 R29, RZ, RZ, R7 ;  /* 0x000000ffff1d7224 */ /* 0x000fe400078e0007 */
[----:B------:R-:W-:Y:S01]  /*1b1f0*/  IMAD.MOV.U32 R28, RZ, RZ, R6 ;  /* 0x000000ffff1c7224 */ /* 0x000fe200078e0006 */
[----:B------:R-:W-:Y:S02]  /*1b200*/  STL.64 [R1], R4 ;  /* 0x0000000401007387 */ /* 0x000fe40000100a00 */
[----:B------:R-:W-:Y:S02]  /*1b210*/  STL [R1+0x12a4], R29 ;  /* 0x0012a41d01007387 */ /* 0x000fe40000100800 */
[----:B------:R-:W-:Y:S01]  /*1b220*/  STL [R1+0x12a0], R28 ;  /* 0x0012a01c01007387 */ /* 0x000fe20000100800 */
[----:B------:R-:W2:Y:S02]  /*1b230*/  LDL.LU R16, [R1+0x240] ;  /* 0x0002400001107983 */ /* 0x000ea40000300800 */
[----:B------:R-:W2:Y:S02]  /*1b240*/  LDL.LU R17, [R1+0x244] ;  /* 0x0002440001117983 */ /* 0x000ea40000300800 */
[----:B------:R-:W3:Y:S01]  /*1b250*/  LDL.LU R18, [R1+0x248] ;  /* 0x0002480001127983 */ /* 0x000ee20000300800 */
[----:B----4-:R-:W-:Y:S01]  /*1b260*/  HMMA.16816.F32.BF16 R24, R8, R24, R12 ;  /* 0x000000180818723c */ /* 0x010fe2000004180c */
[----:B------:R-:W3:Y:S01]  /*1b270*/  LDL.LU R19, [R1+0x24c] ;  /* 0x00024c0001137983 */ /* 0x000ee20000300800 */
[----:B------:R-:W4:Y:S02]  /*1b280*/  LDL.LU R12, [R1+0x2b0] ;  /* 0x0002b000010c7983 */ /* 0x000f240000300800 */
[----:B------:R-:W4:Y:S02]  /*1b290*/  LDL.LU R13, [R1+0x2b4] ;  /* 0x0002b400010d7983 */ /* 0x000f240000300800 */
[----:B------:R-:W2:Y:S01]  /*1b2a0*/  LDL.LU R14, [R1+0x2b8] ;  /* 0x0002b800010e7983 */ /* 0x000ea20000300800 */
[----:B------:R-:W2:Y:S04]  /*1b2b0*/  LDL.LU R15, [R1+0x2bc] ;  /* 0x0002bc00010f7983 */ /* 0x000ea80000300800 */
[----:B--2---:R-:W-:Y:S01]  /*1b2c0*/  STL.64 [R1+0x1340], R14 ;  /* 0x0013400e01007387 */ /* 0x004fe20000100a00 */
[----:B----4-:R0:W-:Y:S03]  /*1b2d0*/  STL.64 [R1+0x1338], R12 ;  /* 0x0013380c01007387 */ /* 0x0101e60000100a00 */
[----:B0-----:R-:W2:Y:S01]  /*1b2e0*/  LDL.LU R12, [R1+0x2f0] ;  /* 0x0002f000010c7983 */ /* 0x001ea20000300800 */
[----:B------:R-:W2:Y:S02]  /*1b2f0*/  LDL.LU R13, [R1+0x2f4] ;  /* 0x0002f400010d7983 */ /* 0x000ea40000300800 */
[----:B------:R-:W4:Y:S02]  /*1b300*/  LDL.LU R14, [R1+0x2f8] ;  /* 0x0002f800010e7983 */ /* 0x000f240000300800 */
[----:B------:R-:W4:Y:S02]  /*1b310*/  LDL.LU R15, [R1+0x2fc] ;  /* 0x0002fc00010f7983 */ /* 0x000f240000300800 */
[----:B----4-:R-:W-:Y:S01]  /*1b320*/  STL.64 [R1+0x1350], R14 ;  /* 0x0013500e01007387 */ /* 0x010fe20000100a00 */
[----:B--2---:R0:W-:Y:S02]  /*1b330*/  STL.64 [R1+0x1348], R12 ;  /* 0x0013480c01007387 */ /* 0x0041e40000100a00 */
[----:B0-----:R-:W-:-:S02]  /*1b340*/  IMAD.MOV.U32 R12, RZ, RZ, R3 ;  /* 0x000000ffff0c7224 */ /* 0x001fc400078e0003 */
[----:B------:R-:W-:Y:S01]  /*1b350*/  IMAD.MOV.U32 R13, RZ, RZ, R2 ;  /* 0x000000ffff0d7224 */ /* 0x000fe200078e0002 */
[----:B------:R-:W2:Y:S01]  /*1b360*/  LDL.LU R3, [R1+0x1378] ;  /* 0x0013780001037983 */ /* 0x000ea20000300800 */
[----:B------:R-:W4:Y:S03]  /*1b370*/  LDL.LU R2, [R1+0x1374] ;  /* 0x0013740001027983 */ /* 0x000f260000300800 */
[----:B------:R0:W-:Y:S04]  /*1b380*/  STL.64 [R1+0x1360], R12 ;  /* 0x0013600c01007387 */ /* 0x0001e80000100a00 */
[----:B0-----:R-:W2:Y:S01]  /*1b390*/  LDL.LU R12, [R1+0x310] ;  /* 0x00031000010c7983 */ /* 0x001ea20000300800 */
[----:B------:R-:W2:Y:S02]  /*1b3a0*/  LDL.LU R13, [R1+0x314] ;  /* 0x00031400010d7983 */ /* 0x000ea40000300800 */
[----:B------:R-:W2:Y:S02]  /*1b3b0*/  LDL.LU R14, [R1+0x318] ;  /* 0x00031800010e7983 */ /* 0x000ea40000300800 */
[----:B------:R-:W2:Y:S01]  /*1b3c0*/  LDL.LU R15, [R1+0x31c] ;  /* 0x00031c00010f7983 */ /* 0x000ea20000300800 */
[----:B------:R-:W2:Y:S04]  /*1b3d0*/  LDL.64 R4, [R1+0x80] ;  /* 0x0000800001047983 */ /* 0x000ea80000100a00 */
[----:B--2---:R0:W-:Y:S04]  /*1b3e0*/  STL.64 [R1+0x1358], R4 ;  /* 0x0013580401007387 */ /* 0x0041e80000100a00 */
[----:B0-----:R-:W2:Y:S01]  /*1b3f0*/  LDL.LU R4, [R1+0x300] ;  /* 0x0003000001047983 */ /* 0x001ea20000300800 */
[----:B------:R-:W2:Y:S02]  /*1b400*/  LDL.LU R5, [R1+0x304] ;  /* 0x0003040001057983 */ /* 0x000ea40000300800 */
[----:B------:R-:W2:Y:S02]  /*1b410*/  LDL.LU R6, [R1+0x308] ;  /* 0x0003080001067983 */ /* 0x000ea40000300800 */
[----:B------:R-:W2:Y:S01]  /*1b420*/  LDL.LU R7, [R1+0x30c] ;  /* 0x00030c0001077983 */ /* 0x000ea20000300800 */
[----:B---3--:R-:W-:Y:S01]  /*1b430*/  STL.64 [R1+0x12f0], R18 ;  /* 0x0012f01201007387 */ /* 0x008fe20000100a00 */
[----:B------:R0:W-:Y:S03]  /*1b440*/  STL.64 [R1+0x12e8], R16 ;  /* 0x0012e81001007387 */ /* 0x0001e60000100a00 */
[----:B0-----:R-:W3:Y:S04]  /*1b450*/  LDL.LU.64 R16, [R1+0xd0] ;  /* 0x0000d00001107983 */ /* 0x001ee80000300a00 */
[----:B---3--:R0:W-:Y:S02]  /*1b460*/  STL.64 [R1+0x1308], R16 ;  /* 0x0013081001007387 */ /* 0x0081e40000100a00 */
[----:B0-----:R-:W-:-:S02]  /*1b470*/  IMAD.MOV.U32 R16, RZ, RZ, R21 ;  /* 0x000000ffff107224 */ /* 0x001fc400078e0015 */
[----:B------:R-:W3:Y:S01]  /*1b480*/  LDL.LU R21, [R1+0x1370] ;  /* 0x0013700001157983 */ /* 0x000ee20000300800 */
[----:B------:R4:W-:Y:S02]  /*1b490*/  STL.64 [R1+0x1140], R26 ;  /* 0x0011401a01007387 */ /* 0x0009e40000100a00 */
[----:B------:R0:W-:Y:S02]  /*1b4a0*/  STL.64 [R1+0x1138], R24 ;  /* 0x0011381801007387 */ /* 0x0001e40000100a00 */
[----:B----4-:R-:W-:Y:S02]  /*1b4b0*/  IMAD.MOV.U32 R26, RZ, RZ, R2 ;  /* 0x000000ffff1a7224 */ /* 0x010fe400078e0002 */
[----:B------:R-:W-:Y:S02]  /*1b4c0*/  IMAD.MOV.U32 R27, RZ, RZ, R3 ;  /* 0x000000ffff1b7224 */ /* 0x000fe400078e0003 */
[----:B0-----:R-:W-:Y:S02]  /*1b4d0*/  IMAD.MOV.U32 R24, RZ, RZ, R22 ;  /* 0x000000ffff187224 */ /* 0x001fe400078e0016 */
[----:B------:R-:W-:Y:S01]  /*1b4e0*/  IMAD.MOV.U32 R25, RZ, RZ, R0 ;  /* 0x000000ffff197224 */ /* 0x000fe200078e0000 */
[----:B------:R-:W4:Y:S01]  /*1b4f0*/  LDL.LU R2, [R1+0x136c] ;  /* 0x00136c0001027983 */ /* 0x000f220000300800 */
[----:B------:R-:W2:Y:S02]  /*1b500*/  LDL.LU R3, [R1+0x1368] ;  /* 0x0013680001037983 */ /* 0x000ea40000300800 */
[----:B------:R-:W-:Y:S01]  /*1b510*/  STL.64 [R1+0x1300], R26 ;  /* 0x0013001a01007387 */ /* 0x000fe20000100a00 */
[----:B------:R0:W-:Y:S04]  /*1b520*/  STL.64 [R1+0x12f8], R24 ;  /* 0x0012f81801007387 */ /* 0x0001e80000100a00 */
[----:B0-----:R-:W2:Y:S01]  /*1b530*/  LDL.LU R24, [R1+0x250] ;  /* 0x0002500001187983 */ /* 0x001ea20000300800 */
[----:B------:R-:W2:Y:S02]  /*1b540*/  LDL.LU R25, [R1+0x254] ;  /* 0x0002540001197983 */ /* 0x000ea40000300800 */
[----:B------:R-:W2:Y:S02]  /*1b550*/  LDL.LU R26, [R1+0x258] ;  /* 0x00025800011a7983 */ /* 0x000ea40000300800 */
[----:B------:R-:W2:Y:S01]  /*1b560*/  LDL.LU R27, [R1+0x25c] ;  /* 0x00025c00011b7983 */ /* 0x000ea20000300800 */
[----:B---3--:R-:W-:Y:S11]  /*1b570*/  HMMA.16816.F32.BF16 R12, R8, R20, R12 ;  /* 0x00000014080c723c */ /* 0x008ff6000004180c */
[----:B------:R-:W-:Y:S11]  /*1b580*/  @!UPT UIADD3 URZ, URZ, URZ, URZ ;  /* 0x0000003f3f3ff290 */ /* 0x000ff6000fffe03f */
[----:B------:R-:W-:Y:S02]  /*1b590*/  @!UPT UIADD3 URZ, URZ, URZ, URZ ;  /* 0x0000003f3f3ff290 */ /* 0x000fe4000fffe03f */
[----:B------:R-:W-:Y:S01]  /*1b5a0*/  IMAD.MOV.U32 R0, RZ, RZ, R12 ;  /* 0x000000ffff007224 */ /* 0x000fe200078e000c */
[----:B--2---:R-:W-:Y:S01]  /*1b5b0*/  STL.64 [R1+0x1318], R26 ;  /* 0x0013181a01007387 */ /* 0x004fe20000100a00 */
[----:B------:R0:W-:Y:S03]  /*1b5c0*/  STL.64 [R1+0x1310], R24 ;  /* 0x0013101801007387 */ /* 0x0001e60000100a00 */
[----:B0-----:R-:W2:Y:S01]  /*1b5d0*/  LDL.LU R24, [R1+0x290] ;  /* 0x0002900001187983 */ /* 0x001ea20000300800 */
[----:B------:R-:W2:Y:S02]  /*1b5e0*/  LDL.LU R25, [R1+0x294] ;  /* 0x0002940001197983 */ /* 0x000ea40000300800 */
[----:B------:R0:W-:Y:S02]  /*1b5f0*/  STL [R1+0x44], R13 ;  /* 0x0000440d01007387 */ /* 0x0001e40000100800 */
[----:B------:R-:W-:Y:S01]  /*1b600*/  STL.64 [R1+0x48], R14 ;  /* 0x0000480e01007387 */ /* 0x000fe20000100a00 */
[----:B0-----:R-:W3:Y:S01]  /*1b610*/  LDL.LU.64 R12, [R1+0x1360] ;  /* 0x00136000010c7983 */ /* 0x001ee20000300a00 */
[----:B------:R0:W-:Y:S02]  /*1b620*/  STL.64 [R1+0x12e0], R20 ;  /* 0x0012e01401007387 */ /* 0x0001e40000100a00 */
[----:B------:R-:W-:-:S02]  /*1b630*/  IMAD.MOV.U32 R26, RZ, RZ, R3 ;  /* 0x000000ffff1a7224 */ /* 0x000fc400078e0003 */
[----:B----4-:R-:W-:Y:S01]  /*1b640*/  IMAD.MOV.U32 R27, RZ, RZ, R2 ;  /* 0x000000ffff1b7224 */ /* 0x010fe200078e0002 */
[----:B0-----:R-:W4:Y:S01]  /*1b650*/  LDL.LU.64 R20, [R1+0xb0] ;  /* 0x0000b00001147983 */ /* 0x001f220000300a00 */
[----:B------:R-:W-:Y:S01]  /*1b660*/  STL [R1+0x12d0], R0 ;  /* 0x0012d00001007387 */ /* 0x000fe20000100800 */
[C---:B---3--:R-:W-:Y:S02]  /*1b670*/  HMMA.16816.F32.BF16 R12, R8.reuse, R12, R4 ;  /* 0x0000000c080c723c */ /* 0x048fe40000041804 */
[----:B------:R-:W3:Y:S11]  /*1b680*/  LDL.LU.64 R4, [R1+0x1358] ;  /* 0x0013580001047983 */ /* 0x000ef60000300a00 */
[----:B------:R-:W-:Y:S10]  /*1b690*/  @!UPT UIADD3 URZ, URZ, URZ, URZ ;  /* 0x0000003f3f3ff290 */ /* 0x000ff4000fffe03f */
[----:B------:R0:W-:Y:S01]  /*1b6a0*/  STL.64 [R1+0x180], R12 ;  /* 0x0001800c01007387 */ /* 0x0001e20000100a00 */
[----:B------:R-:W-:Y:S02]  /*1b6b0*/  IMAD.MOV.U32 R3, RZ, RZ, R14 ;  /* 0x000000ffff037224 */ /* 0x000fe400078e000e */
[----:B------:R-:W-:Y:S02]  /*1b6c0*/  IMAD.MOV.U32 R2, RZ, RZ, R15 ;  /* 0x000000ffff027224 */ /* 0x000fe400078e000f */
[----:B------:R-:W2:Y:S04]  /*1b6d0*/  LDL.LU.64 R14, [R1+0x1350] ;  /* 0x00135000010e7983 */ /* 0x000ea80000300a00 */
[----:B0-----:R-:W2:Y:S01]  /*1b6e0*/  LDL.LU.64 R12, [R1+0x1348] ;  /* 0x00134800010c7983 */ /* 0x001ea20000300a00 */
[----:B---3--:R-:W-:Y:S01]  /*1b6f0*/  IMAD.MOV.U32 R0, RZ, RZ, R5 ;  /* 0x000000ffff007224 */ /* 0x008fe200078e0005 */
        /* <DEDUP_REMOVED lines=8> */
[----:B--2---:R-:W-:Y:S01]  /*1b780*/  HMMA.16816.F32.BF16 R8, R8, R4, R12 ;  /* 0x000000040808723c */ /* 0x004fe2000004180c */
[----:B------:R-:W2:Y:S01]  /*1b790*/  LDL.LU.64 R14, [R1+0x1328] ;  /* 0x00132800010e7983 */ /* 0x000ea20000300a00 */
[----:B------:R-:W2:Y:S11]  /*1b7a0*/  LDL.LU.64 R12, [R1+0x1320] ;  /* 0x00132000010c7983 */ /* 0x000eb60000300a00 */
[----:B------:R-:W-:Y:S10]  /*1b7b0*/  @!UPT UIADD3 URZ, URZ, URZ, URZ ;  /* 0x0000003f3f3ff290 */ /* 0x000ff4000fffe03f */
[----:B------:R0:W-:Y:S01]  /*1b7c0*/  STL.64 [R1+0x280], R8 ;  /* 0x0002800801007387 */ /* 0x0001e20000100a00 */
[----:B------:R-:W-:Y:S03]  /*1b7d0*/  STL.64 [R1+0x288], R10 ;  /* 0x0002880a01007387 */ /* 0x000fe60000100a00 */
[----:B0-----:R-:W3:Y:S01]  /*1b7e0*/  LDL.LU.64 R8, [R1+0x90] ;  /* 0x0000900001087983 */ /* 0x001ee20000300a00 */
[----:B------:R-:W-:-:S07]  /*1b7f0*/  IMAD.MOV.U32 R17, RZ, RZ, R23 ;  /* 0x000000ffff117224 */ /* 0x000fce00078e0017 */
[C---:B--2---:R-:W-:Y:S01]  /*1b800*/  HMMA.16816.F32.BF16 R16, R12.reuse, R16, R24 ;  /* 0x000000100c10723c */ /* 0x044fe20000041818 */
[----:B---3--:R0:W-:Y:S04]  /*1b810*/  STL.64 [R1+0x12d8], R8 ;  /* 0x0012d80801007387 */ /* 0x0081e80000100a00 */
[----:B0-----:R-:W2:Y:S01]  /*1b820*/  LDL.LU R8, [R1+0x220] ;  /* 0x0002200001087983 */ /* 0x001ea20000300800 */
[----:B------:R-:W2:Y:S02]  /*1b830*/  LDL.LU R9, [R1+0x224] ;  /* 0x0002240001097983 */ /* 0x000ea40000300800 */
[----:B------:R-:W2:Y:S02]  /*1b840*/  LDL.LU R10, [R1+0x228] ;  /* 0x00022800010a7983 */ /* 0x000ea40000300800 */
[----:B------:R-:W2:Y:S01]  /*1b850*/  LDL.LU R11, [R1+0x22c] ;  /* 0x00022c00010b7983 */ /* 0x000ea20000300800 */
[----:B------:R-:W3:Y:S01]  /*1b860*/  LDL.LU.64 R26, [R1+0x1318] ;  /* 0x00131800011a7983 */ /* 0x000ee20000300a00 */
[----:B------:R-:W3:Y:S11]  /*1b870*/  LDL.LU.64 R24, [R1+0x1310] ;  /* 0x0013100001187983 */ /* 0x000ef60000300a00 */
[----:B------:R0:W-:Y:S02]  /*1b880*/  STL.64 [R1+0x340], R16 ;  /* 0x0003401001007387 */ /* 0x0001e40000100a00 */
[----:B------:R-:W-:Y:S01]  /*1b890*/  STL.64 [R1+0x348], R18 ;  /* 0x0003481201007387 */ /* 0x000fe20000100a00 */
[----:B0-----:R-:W3:Y:S02]  /*1b8a0*/  LDL.LU.64 R16, [R1+0x1308] ;  /* 0x0013080001107983 */ /* 0x001ee40000300a00 */
[----:B---3--:R-:W-:Y:S01]  /*1b8b0*/  HMMA.16816.F32.BF16 R24, R12, R16, R24 ;  /* 0x000000100c18723c */ /* 0x008fe20000041818 */
        /* <DEDUP_REMOVED lines=8> */
[----:B------:R-:W2:Y:S01]  /*1b940*/  LDL.LU.64 R16, [R1+0x12e8] ;  /* 0x0012e80001107983 */ /* 0x000ea20000300a00 */
[----:B------:R-:W-:Y:S01]  /*1b950*/  STL.64 [R1+0x12c8], R6 ;  /* 0x0012c80601007387 */ /* 0x000fe20000100a00 */
[----:B------:R0:W-:Y:S03]  /*1b960*/  STL.64 [R1+0x12c0], R4 ;  /* 0x0012c00401007387 */ /* 0x0001e60000100a00 */
[----:B0-----:R-:W3:Y:S01]  /*1b970*/  LDL.LU R4, [R1+0x210] ;  /* 0x0002100001047983 */ /* 0x001ee20000300800 */
[----:B------:R-:W3:Y:S02]  /*1b980*/  LDL.LU R5, [R1+0x214] ;  /* 0x0002140001057983 */ /* 0x000ee40000300800 */
[----:B------:R-:W3:Y:S02]  /*1b990*/  LDL.LU R6, [R1+0x218] ;  /* 0x0002180001067983 */ /* 0x000ee40000300800 */
[----:B------:R-:W3:Y:S01]  /*1b9a0*/  LDL.LU R7, [R1+0x21c] ;  /* 0x00021c0001077983 */ /* 0x000ee20000300800 */
[C---:B--2---:R-:W-:Y:S11]  /*1b9b0*/  HMMA.16816.F32.BF16 R16, R12.reuse, R24, R16 ;  /* 0x000000180c10723c */ /* 0x044ff60000041810 */
[----:B------:R-:W-:Y:S11]  /*1b9c0*/  @!UPT UIADD3 URZ, URZ, URZ, URZ ;  /* 0x0000003f3f3ff290 */ /* 0x000ff6000fffe03f */
[----:B------:R-:W-:Y:S01]  /*1b9d0*/  @!UPT UIADD3 URZ, URZ, URZ, URZ ;  /* 0x0000003f3f3ff290 */ /* 0x000fe2000fffe03f */
[----:B------:R0:W-:Y:S01]  /*1b9e0*/  STL.64 [R1+0x320], R16 ;  /* 0x0003201001007387 */ /* 0x0001e20000100a00 */
[----:B------:R1:W-:Y:S03]  /*1b9f0*/  STL.64 [R1+0x328], R18 ;  /* 0x0003281201007387 */ /* 0x0003e60000100a00 */
[----:B0-----:R-:W2:Y:S01]  /*1ba00*/  LDL.LU R16, [R1+0x1f0] ;  /* 0x0001f00001107983 */ /* 0x001ea20000300800 */
[----:B------:R-:W2:Y:S02]  /*1ba10*/  LDL.LU R17, [R1+0x1f4] ;  /* 0x0001f40001117983 */ /* 0x000ea40000300800 */
[----:B-1----:R-:W2:Y:S02]  /*1ba20*/  LDL.LU R18, [R1+0x1f8] ;  /* 0x0001f80001127983 */ /* 0x002ea40000300800 */
[----:B------:R-:W2:Y:S01]  /*1ba30*/  LDL.LU R19, [R1+0x1fc] ;  /* 0x0001fc0001137983 */ /* 0x000ea20000300800 */
[----:B---3--:R-:W-:Y:S01]  /*1ba40*/  STL.64 [R1+0x1280], R26 ;  /* 0x0012801a01007387 */ /* 0x008fe20000100a00 */
[----:B------:R0:W-:Y:S03]  /*1ba50*/  STL.64 [R1+0x1278], R24 ;  /* 0x0012781801007387 */ /* 0x0001e60000100a00 */
[----:B0-----:R-:W4:Y:S01]  /*1ba60*/  LDL.LU R24, [R1+0x230] ;  /* 0x0002300001187983 */ /* 0x001f220000300800 */
[----:B------:R-:W4:Y:S02]  /*1ba70*/  LDL.LU R25, [R1+0x234] ;  /* 0x0002340001197983 */ /* 0x000f240000300800 */
[----:B------:R-:W4:Y:S02]  /*1ba80*/  LDL.LU R26, [R1+0x238] ;  /* 0x00023800011a7983 */ /* 0x000f240000300800 */
[----:B------:R-:W4:Y:S02]  /*1ba90*/  LDL.LU R27, [R1+0x23c] ;  /* 0x00023c00011b7983 */ /* 0x000f240000300800 */
[C---:B----4-:R-:W-:Y:S11]  /*1baa0*/  HMMA.16816.F32.BF16 R24, R12.reuse, R20, R24 ;  /* 0x000000140c18723c */ /* 0x050ff60000041818 */
[----:B------:R-:W-:Y:S11]  /*1bab0*/  @!UPT UIADD3 URZ, URZ, URZ, URZ ;  /* 0x0000003f3f3ff290 */ /* 0x000ff6000fffe03f */
[----:B------:R-:W-:Y:S01]  /*1bac0*/  @!UPT UIADD3 URZ, URZ, URZ, URZ ;  /* 0x0000003f3f3ff290 */ /* 0x000fe2000fffe03f */
[----:B------:R-:W-:Y:S01]  /*1bad0*/  STL.64 [R1+0x310], R24 ;  /* 0x0003101801007387 */ /* 0x000fe20000100a00 */
[----:B------:R0:W-:Y:S02]  /*1bae0*/  STL.64 [R1+0x318], R26 ;  /* 0x0003181a01007387 */ /* 0x0001e40000100a00 */
[----:B0-----:R-:W-:Y:S02]  /*1baf0*/  IMAD.MOV.U32 R27, RZ, RZ, R20 ;  /* 0x000000ffff1b7224 */ /* 0x001fe400078e0014 */
[----:B------:R-:W-:Y:S02]  /*1bb00*/  IMAD.MOV.U32 R26, RZ, RZ, R21 ;  /* 0x000000ffff1a7224 */ /* 0x000fe400078e0015 */
[----:B------:R-:W3:Y:S02]  /*1bb10*/  LDL.LU.64 R20, [R1+0x12e0] ;  /* 0x0012e00001147983 */ /* 0x000ee40000300a00 */
[----:B---3--:R-:W-:Y:S01]  /*1bb20*/  HMMA.16816.F32.BF16 R8, R12, R20, R8 ;  /* 0x000000140c08723c */ /* 0x008fe20000041808 */
[----:B------:R-:W-:-:S02]  /*1bb30*/  IMAD.MOV.U32 R29, RZ, RZ, R20 ;  /* 0x000000ffff1d7224 */ /* 0x000fc400078e0014 */
[----:B------:R-:W-:Y:S11]  /*1bb40*/  IMAD.MOV.U32 R28, RZ, RZ, R21 ;  /* 0x000000ffff1c7224 */ /* 0x000ff600078e0015 */
[----:B------:R-:W-:Y:S09]  /*1bb50*/  @!UPT UIADD3 URZ, URZ, URZ, URZ ;  /* 0x0000003f3f3ff290 */ /* 0x000ff2000fffe03f */
[----:B------:R0:W-:Y:S01]  /*1bb60*/  STL.64 [R1+0x300], R8 ;  /* 0x0003000801007387 */ /* 0x0001e20000100a00 */
[----:B------:R-:W-:Y:S03]  /*1bb70*/  STL.64 [R1+0x308], R10 ;  /* 0x0003080a01007387 */ /* 0x000fe60000100a00 */
[----:B0-----:R-:W3:Y:S01]  /*1bb80*/  LDL.LU.64 R8, [R1+0x12d8] ;  /* 0x0012d80001087983 */ /* 0x001ee20000300a00 */
[----:B------:R-:W4:Y:S02]  /*1bb90*/  LDL.LU R20, [R1+0x140] ;  /* 0x0001400001147983 */ /* 0x000f240000300800 */
[----:B------:R-:W4:Y:S02]  /*1bba0*/  LDL.LU R21, [R1+0x144] ;  /* 0x0001440001157983 */ /* 0x000f240000300800 */
[----:B------:R-:W2:Y:S01]  /*1bbb0*/  LDL.LU R22, [R1+0x148] ;  /* 0x0001480001167983 */ /* 0x000ea20000300800 */
[----:B------:R-:W2:Y:S01]  /*1bbc0*/  LDL.LU R23, [R1+0x14c] ;  /* 0x00014c0001177983 */ /* 0x000ea20000300800 */
[----:B---3--:R-:W-:Y:S03]  /*1bbd0*/  HMMA.16816.F32.BF16 R4, R12, R8, R4 ;  /* 0x000000080c04723c */ /* 0x008fe60000041804 */
[----:B--2---:R-:W-:Y:S01]  /*1bbe0*/  STL.64 [R1+0x1218], R22 ;  /* 0x0012181601007387 */ /* 0x004fe20000100a00 */
[----:B----4-:R0:W-:Y:S03]  /*1bbf0*/  STL.64 [R1+0x1210], R20 ;  /* 0x0012101401007387 */ /* 0x0101e60000100a00 */
[----:B0-----:R-:W2:Y:S01]  /*1bc00*/  LDL.LU R20, [R1+0x80] ;  /* 0x0000800001147983 */ /* 0x001ea20000300800 */
[----:B------:R-:W-:-:S02]  /*1bc10*/  IMAD.MOV.U32 R21, RZ, RZ, R0 ;  /* 0x000000ffff157224 */ /* 0x000fc400078e0000 */
[----:B------:R-:W3:Y:S02]  /*1bc20*/  LDL.LU R0, [R1+0x12d0] ;  /* 0x0012d00001007983 */ /* 0x000ee40000300800 */
[----:B------:R-:W-:-:S11]  /*1bc30*/  IMAD.MOV.U32 R23, RZ, RZ, R8 ;  /* 0x000000ffff177224 */ /* 0x000fd600078e0008 */
[----:B------:R-:W-:Y:S01]  /*1bc40*/  STL.64 [R1+0x2f0], R4 ;  /* 0x0002f00401007387 */ /* 0x000fe20000100a00 */
[----:B------:R0:W-:Y:S02]  /*1bc50*/  STL.64 [R1+0x2f8], R6 ;  /* 0x0002f80601007387 */ /* 0x0001e40000100a00 */
[----:B------:R-:W-:Y:S01]  /*1bc60*/  IMAD.MOV.U32 R22, RZ, RZ, R9 ;  /* 0x000000ffff167224 */ /* 0x000fe200078e0009 */
[----:B0-----:R-:W4:Y:S01]  /*1bc70*/  LDL.LU.64 R6, [R1+0x12c8] ;  /* 0x0012c80001067983 */ /* 0x001f220000300a00 */
[----:B------:R-:W2:Y:S02]  /*1bc80*/  LDL.LU.64 R4, [R1+0x12c0] ;  /* 0x0012c00001047983 */ /* 0x000ea40000300a00 */
        /* <DEDUP_REMOVED lines=10> */
[----:B------:R-:W-:Y:S01]  /*1bd30*/  HMMA.16816.F32.BF16 R16, R12, R20, R16 ;  /* 0x000000140c10723c */ /* 0x000fe20000041810 */
[----:B--2---:R-:W-:Y:S01]  /*1bd40*/  STL.64 [R1+0x11f0], R10 ;  /* 0x0011f00a01007387 */ /* 0x004fe20000100a00 */
[----:B------:R0:W-:Y:S03]  /*1bd50*/  STL.64 [R1+0x11e8], R8 ;  /* 0x0011e80801007387 */ /* 0x0001e60000100a00 */
[----:B0-----:R-:W2:Y:S01]  /*1bd60*/  LDL.LU.64 R8, [R1+0xf0] ;  /* 0x0000f00001087983 */ /* 0x001ea20000300a00 */
[----:B------:R-:W2:Y:S11]  /*1bd70*/  LDL.64 R10, [R1+0xf8] ;  /* 0x0000f800010a7983 */ /* 0x000eb60000100a00 */
[----:B------:R-:W-:Y:S06]  /*1bd80*/  @!UPT UIADD3 URZ, URZ, URZ, URZ ;  /* 0x0000003f3f3ff290 */ /* 0x000fec000fffe03f */
[----:B------:R0:W-:Y:S02]  /*1bd90*/  STL.64 [R1+0x2d0], R16 ;  /* 0x0002d01001007387 */ /* 0x0001e40000100a00 */
[----:B------:R1:W-:Y:S01]  /*1bda0*/  STL.64 [R1+0x2d8], R18 ;  /* 0x0002d81201007387 */ /* 0x0003e20000100a00 */
[----:B0-----:R-:W2:Y:S01]  /*1bdb0*/  LDL.LU R16, [R1+0x1e0] ;  /* 0x0001e00001107983 */ /* 0x001ea20000300800 */
[----:B------:R-:W2:Y:S02]  /*1bdc0*/  LDL.LU R17, [R1+0x1e4] ;  /* 0x0001e40001117983 */ /* 0x000ea40000300800 */
[----:B-1----:R-:W2:Y:S02]  /*1bdd0*/  LDL.LU R18, [R1+0x1e8] ;  /* 0x0001e80001127983 */ /* 0x002ea40000300800 */
[----:B------:R-:W2:Y:S01]  /*1bde0*/  LDL.LU R19, [R1+0x1ec] ;  /* 0x0001ec0001137983 */ /* 0x000ea20000300800 */
[----:B------:R0:W-:Y:S02]  /*1bdf0*/  STL.64 [R1+0x1230], R20 ;  /* 0x0012301401007387 */ /* 0x0001e40000100a00 */
[----:B0-----:R-:W-:-:S02]  /*1be00*/  IMAD.MOV.U32 R20, RZ, RZ, R23 ;  /* 0x000000ffff147224 */ /* 0x001fc400078e0017 */
[----:B------:R-:W-:-:S05]  /*1be10*/  IMAD.MOV.U32 R21, RZ, RZ, R22 ;  /* 0x000000ffff157224 */ /* 0x000fca00078e0016 */
[----:B------:R0:W-:Y:S04]  /*1be20*/  STL.64 [R1+0x1248], R20 ;  /* 0x0012481401007387 */ /* 0x0001e80000100a00 */
[----:B0-----:R-:W2:Y:S01]  /*1be30*/  LDL.LU R20, [R1+0x170] ;  /* 0x0001700001147983 */ /* 0x001ea20000300800 */
[----:B------:R-:W2:Y:S02]  /*1be40*/  LDL.LU R21, [R1+0x174] ;  /* 0x0001740001157983 */ /* 0x000ea40000300800 */
[----:B------:R-:W2:Y:S02]  /*1be50*/  LDL.LU R22, [R1+0x178] ;  /* 0x0001780001167983 */ /* 0x000ea40000300800 */
[----:B------:R-:W2:Y:S02]  /*1be60*/  LDL.LU R23, [R1+0x17c] ;  /* 0x00017c0001177983 */ /* 0x000ea40000300800 */
[----:B----4-:R-:W-:-:S02]  /*1be70*/  IMAD.MOV.U32 R24, RZ, RZ, R7 ;  /* 0x000000ffff187224 */ /* 0x010fc400078e0007 */
[----:B------:R-:W-:Y:S01]  /*1be80*/  IMAD.MOV.U32 R25, RZ, RZ, R6 ;  /* 0x000000ffff197224 */ /* 0x000fe200078e0006 */
[----:B------:R-:W4:Y:S01]  /*1be90*/  LDL.LU R7, [R1+0x12bc] ;  /* 0x0012bc0001077983 */ /* 0x000f220000300800 */
[----:B------:R-:W4:Y:S03]  /*1bea0*/  LDL.LU R6, [R1+0x12b8] ;  /* 0x0012b80001067983 */ /* 0x000f260000300800 */
[----:B------:R0:W-:Y:S04]  /*1beb0*/  STL.64 [R1+0x1298], R24 ;  /* 0x0012981801007387 */ /* 0x0001e80000100a00 */
[----:B--2---:R-:W-:Y:S01]  /*1bec0*/  STL.64 [R1+0x1258], R22 ;  /* 0x0012581601007387 */ /* 0x004fe20000100a00 */
[----:B------:R1:W-:Y:S02]  /*1bed0*/  STL.64 [R1+0x1250], R20 ;  /* 0x0012501401007387 */ /* 0x0003e40000100a00 */
[----:B0-----:R-:W2:Y:S02]  /*1bee0*/  LDL.LU R24, [R1+0x1d0] ;  /* 0x0001d00001187983 */ /* 0x001ea40000300800 */
[----:B------:R-:W2:Y:S02]  /*1bef0*/  LDL.LU R25, [R1+0x1d4] ;  /* 0x0001d40001197983 */ /* 0x000ea40000300800 */
[----:B-1----:R-:W-:-:S02]  /*1bf00*/  IMAD.MOV.U32 R20, RZ, RZ, R27 ;  /* 0x000000ffff147224 */ /* 0x002fc400078e001b */
[----:B------:R-:W-:Y:S02]  /*1bf10*/  IMAD.MOV.U32 R21, RZ, RZ, R26 ;  /* 0x000000ffff157224 */ /* 0x000fe400078e001a */
[----:B------:R-:W2:Y:S01]  /*1bf20*/  LDL.LU R26, [R1+0x1d8] ;  /* 0x0001d800011a7983 */ /* 0x000ea20000300800 */
[----:B------:R-:W2:Y:S02]  /*1bf30*/  LDL.LU R27, [R1+0x1dc] ;  /* 0x0001dc00011b7983 */ /* 0x000ea40000300800 */
[----:B------:R0:W-:Y:S02]  /*1bf40*/  STL.64 [R1+0x1270], R20 ;  /* 0x0012701401007387 */ /* 0x0001e40000100a00 */
[----:B0-----:R-:W2:Y:S01]  /*1bf50*/  LDL.LU R20, [R1+0x1b0] ;  /* 0x0001b00001147983 */ /* 0x001ea20000300800 */
[----:B------:R-:W2:Y:S02]  /*1bf60*/  LDL.LU R21, [R1+0x1b4] ;  /* 0x0001b40001157983 */ /* 0x000ea40000300800 */
[----:B------:R-:W2:Y:S02]  /*1bf70*/  LDL.LU R22, [R1+0x1b8] ;  /* 0x0001b80001167983 */ /* 0x000ea40000300800 */
[----:B------:R-:W2:Y:S01]  /*1bf80*/  LDL.LU R23, [R1+0x1bc] ;  /* 0x0001bc0001177983 */ /* 0x000ea20000300800 */
[----:B------:R-:W-:Y:S01]  /*1bf90*/  HMMA.16816.F32.BF16 R12, R12, R4, R16 ;  /* 0x000000040c0c723c */ /* 0x000fe20000041810 */
[----:B--2---:R-:W-:Y:S01]  /*1bfa0*/  STL.64 [R1+0x1290], R22 ;  /* 0x0012901601007387 */ /* 0x004fe20000100a00 */
[----:B------:R0:W-:Y:S03]  /*1bfb0*/  STL.64 [R1+0x1288], R20 ;  /* 0x0012881401007387 */ /* 0x0001e60000100a00 */
[----:B0-----:R-:W2:Y:S01]  /*1bfc0*/  LDL.LU R20, [R1+0x1c0] ;  /* 0x0001c00001147983 */ /* 0x001ea20000300800 */
[----:B------:R-:W2:Y:S02]  /*1bfd0*/  LDL.LU R21, [R1+0x1c4] ;  /* 0x0001c40001157983 */ /* 0x000ea40000300800 */
[----:B------:R-:W2:Y:S02]  /*1bfe0*/  LDL.LU R22, [R1+0x1c8] ;  /* 0x0001c80001167983 */ /* 0x000ea40000300800 */
[----:B------:R-:W2:Y:S01]  /*1bff0*/  LDL.LU R23, [R1+0x1cc] ;  /* 0x0001cc0001177983 */ /* 0x000ea20000300800 */
[----:B------:R-:W2:Y:S01]  /*1c000*/  LDL.LU.64 R18, [R1+0x12b0] ;  /* 0x0012b00001127983 */ /* 0x000ea20000300a00 */
[----:B------:R-:W2:Y:S02]  /*1c010*/  LDL.LU.64 R16, [R1+0x12a8] ;  /* 0x0012a80001107983 */ /* 0x000ea40000300a00 */
[----:B----4-:R-:W-:Y:S02]  /*1c020*/  STL.64 [R1+0x1228], R6 ;  /* 0x0012280601007387 */ /* 0x010fe40000100a00 */
[----:B------:R0:W-:Y:S07]  /*1c030*/  STL.64 [R1+0x1220], R4 ;  /* 0x0012200401007387 */ /* 0x0001ee0000100a00 */
[----:B------:R-:W-:Y:S01]  /*1c040*/  STL.64 [R1+0x2c0], R12 ;  /* 0x0002c00c01007387 */ /* 0x000fe20000100a00 */
[----:B------:R-:W-:Y:S03]  /*1c050*/  STL.64 [R1+0x2c8], R14 ;  /* 0x0002c80e01007387 */ /* 0x000fe60000100a00 */
[----:B0-----:R-:W4:Y:S01]  /*1c060*/  LDL.LU R4, [R1+0x150] ;  /* 0x0001500001047983 */ /* 0x001f220000300800 */
[----:B------:R-:W4:Y:S02]  /*1c070*/  LDL.LU R5, [R1+0x154] ;  /* 0x0001540001057983 */ /* 0x000f240000300800 */
[----:B------:R-:W2:Y:S02]  /*1c080*/  LDL.LU R6, [R1+0x158] ;  /* 0x0001580001067983 */ /* 0x000ea40000300800 */
[----:B------:R-:W2:Y:S02]  /*1c090*/  LDL.LU R7, [R1+0x15c] ;  /* 0x00015c0001077983 */ /* 0x000ea40000300800 */
[----:B--2---:R-:W-:Y:S01]  /*1c0a0*/  STL.64 [R1+0x1240], R6 ;  /* 0x0012400601007387 */ /* 0x004fe20000100a00 */
[----:B----4-:R0:W-:Y:S03]  /*1c0b0*/  STL.64 [R1+0x1238], R4 ;  /* 0x0012380401007387 */ /* 0x0101e60000100a00 */
[----:B0-----:R-:W2:Y:S01]  /*1c0c0*/  LDL.LU R4, [R1+0x160] ;  /* 0x0001600001047983 */ /* 0x001ea20000300800 */
[----:B------:R-:W2:Y:S02]  /*1c0d0*/  LDL.LU R5, [R1+0x164] ;  /* 0x0001640001057983 */ /* 0x000ea40000300800 */
[----:B------:R-:W4:Y:S02]  /*1c0e0*/  LDL.LU R6, [R1+0x168] ;  /* 0x0001680001067983 */ /* 0x000f240000300800 */
[----:B------:R-:W4:Y:S01]  /*1c0f0*/  LDL.LU R7, [R1+0x16c] ;  /* 0x00016c0001077983 */ /* 0x000f220000300800 */
[----:B------:R-:W-:Y:S01]  /*1c100*/  HMMA.16816.F32.BF16 R24, R16, R8, R24 ;  /* 0x000000081018723c */ /* 0x000fe20000041818 */
[----:B------:R-:W-:-:S02]  /*1c110*/  IMAD.MOV.U32 R12, RZ, RZ, R29 ;  /* 0x000000ffff0c7224 */ /* 0x000fc400078e001d */
[----:B------:R-:W-:Y:S01]  /*1c120*/  IMAD.MOV.U32 R13, RZ, RZ, R28 ;  /* 0x000000ffff0d7224 */ /* 0x000fe200078e001c */
[----:B----4-:R-:W-:Y:S01]  /*1c130*/  STL.64 [R1+0x1268], R6 ;  /* 0x0012680601007387 */ /* 0x010fe20000100a00 */
[----:B--2---:R0:W-:Y:S03]  /*1c140*/  STL.64 [R1+0x1260], R4 ;  /* 0x0012600401007387 */ /* 0x0041e60000100a00 */
[----:B0-----:R-:W2:Y:S01]  /*1c150*/  LDL.LU R4, [R1+0x1a0] ;  /* 0x0001a00001047983 */ /* 0x001ea20000300800 */
[----:B------:R-:W2:Y:S02]  /*1c160*/  LDL.LU R5, [R1+0x1a4] ;  /* 0x0001a40001057983 */ /* 0x000ea40000300800 */
[----:B------:R-:W2:Y:S02]  /*1c170*/  LDL.LU R6, [R1+0x1a8] ;  /* 0x0001a80001067983 */ /* 0x000ea40000300800 */
[----:B------:R-:W2:Y:S01]  /*1c180*/  LDL.LU R7, [R1+0x1ac] ;  /* 0x0001ac0001077983 */ /* 0x000ea20000300800 */
[----:B------:R-:W4:Y:S01]  /*1c190*/  LDL.LU R29, [R1+0x12a4] ;  /* 0x0012a400011d7983 */ /* 0x000f220000300800 */
[----:B------:R-:W2:Y:S02]  /*1c1a0*/  LDL.LU R28, [R1+0x12a0] ;  /* 0x0012a000011c7983 */ /* 0x000ea40000300800 */
[----:B------:R-:W2:Y:S02]  /*1c1b0*/  LDL R14, [R1+0xa8] ;  /* 0x0000a800010e7983 */ /* 0x000ea40000100800 */
[----:B------:R-:W2:Y:S04]  /*1c1c0*/  LDL R15, [R1+0xac] ;  /* 0x0000ac00010f7983 */ /* 0x000ea80000100800 */
[----:B------:R0:W-:Y:S01]  /*1c1d0*/  STL.64 [R1+0x2b0], R24 ;  /* 0x0002b01801007387 */ /* 0x0001e20000100a00 */
[----:B------:R1:W-:Y:S03]  /*1c1e0*/  STL.64 [R1+0x2b8], R26 ;  /* 0x0002b81a01007387 */ /* 0x0003e60000100a00 */
[----:B0-----:R-:W1:Y:S02]  /*1c1f0*/  LDL.LU.64 R24, [R1+0x1298] ;  /* 0x0012980001187983 */ /* 0x001e640000300a00 */
[C---:B-1----:R-:W-:Y:S02]  /*1c200*/  HMMA.16816.F32.BF16 R24, R16.reuse, R24, R20 ;  /* 0x000000181018723c */ /* 0x042fe40000041814 */
[----:B------:R-:W2:Y:S01]  /*1c210*/  LDL.LU.64 R22, [R1+0x1290] ;  /* 0x0012900001167983 */ /* 0x000ea20000300a00 */
[----:B------:R-:W2:Y:S11]  /*1c220*/  LDL.LU.64 R20, [R1+0x1288] ;  /* 0x0012880001147983 */ /* 0x000eb60000300a00 */
[----:B------:R-:W-:Y:S09]  /*1c230*/  @!UPT UIADD3 URZ, URZ, URZ, URZ ;  /* 0x0000003f3f3ff290 */ /* 0x000ff2000fffe03f */
[----:B------:R-:W-:Y:S01]  /*1c240*/  STL.64 [R1+0x2a0], R24 ;  /* 0x0002a01801007387 */ /* 0x000fe20000100a00 */
[----:B------:R0:W-:Y:S03]  /*1c250*/  STL.64 [R1+0x2a8], R26 ;  /* 0x0002a81a01007387 */ /* 0x0001e60000100a00 */
[----:B0-----:R-:W2:Y:S01]  /*1c260*/  LDL.LU.64 R26, [R1+0x1280] ;  /* 0x00128000011a7983 */ /* 0x001ea20000300a00 */
[----:B------:R-:W2:Y:S02]  /*1c270*/  LDL.LU.64 R24, [R1+0x1278] ;  /* 0x0012780001187983 */ /* 0x000ea40000300a00 */
[C---:B--2---:R-:W-:Y:S11]  /*1c280*/  HMMA.16816.F32.BF16 R20, R16.reuse, R24, R20 ;  /* 0x000000181014723c */ /* 0x044ff60000041814 */
[----:B------:R-:W-:Y:S11]  /*1c290*/  @!UPT UIADD3 URZ, URZ, URZ, URZ ;  /* 0x0000003f3f3ff290 */ /* 0x000ff6000fffe03f */
[----:B------:R-:W-:Y:S01]  /*1c2a0*/  @!UPT UIADD3 URZ, URZ, URZ, URZ ;  /* 0x0000003f3f3ff290 */ /* 0x000fe2000fffe03f */
        /* <DEDUP_REMOVED lines=15> */
[----:B------:R-:W-:Y:S03]  /*1c3a0*/  STL.64 [R1+0x268], R22 ;  /* 0x0002681601007387 */ /* 0x000fe60000100a00 */
[----:B0-----:R-:W2:Y:S01]  /*1c3b0*/  LDL.LU.64 R20, [R1+0x1248] ;  /* 0x0012480001147983 */ /* 0x001ea20000300a00 */
[----:B------:R0:W-:Y:S03]  /*1c3c0*/  STL.64 [R1+0x11d0], R14 ;  /* 0x0011d00e01007387 */ /* 0x0001e60000100a00 */
[----:B0-----:R-:W3:Y:S01]  /*1c3d0*/  LDL.64 R14, [R1+0xd8] ;  /* 0x0000d800010e7983 */ /* 0x001ee20000100a00 */
[C---:B--2---:R-:W-:Y:S03]  /*1c3e0*/  HMMA.16816.F32.BF16 R20, R16.reuse, R20, R4 ;  /* 0x000000141014723c */ /* 0x044fe60000041804 */
[----:B------:R-:W2:Y:S01]  /*1c3f0*/  LDL.LU.64 R6, [R1+0x1240] ;  /* 0x0012400001067983 */ /* 0x000ea20000300a00 */
[----:B------:R-:W2:Y:S11]  /*1c400*/  LDL.LU.64 R4, [R1+0x1238] ;  /* 0x0012380001047983 */ /* 0x000eb60000300a00 */
[----:B------:R-:W-:Y:S08]  /*1c410*/  @!UPT UIADD3 URZ, URZ, URZ, URZ ;  /* 0x0000003f3f3ff290 */ /* 0x000ff0000fffe03f */
[----:B------:R0:W-:Y:S01]  /*1c420*/  STL.64 [R1+0x250], R20 ;  /* 0x0002501401007387 */ /* 0x0001e20000100a00 */
        /* <DEDUP_REMOVED lines=9> */
[----:B------:R-:W2:Y:S02]  /*1c4c0*/  LDL.LU.64 R20, [R1+0x1210] ;  /* 0x0012100001147983 */ /* 0x000ea40000300a00 */
[----:B--2---:R-:W-:Y:S01]  /*1c4d0*/  HMMA.16816.F32.BF16 R16, R16, R4, R20 ;  /* 0x000000041010723c */ /* 0x004fe20000041814 */
[----:B------:R-:W2:Y:S01]  /*1c4e0*/  LDL.LU.64 R22, [R1+0x1208] ;  /* 0x0012080001167983 */ /* 0x000ea20000300a00 */
[----:B------:R-:W2:Y:S02]  /*1c4f0*/  LDL.LU.64 R20, [R1+0x1200] ;  /* 0x0012000001147983 */ /* 0x000ea40000300a00 */
[----:B------:R0:W-:Y:S02]  /*1c500*/  STL.64 [R1+0x1198], R6 ;  /* 0x0011980601007387 */ /* 0x0001e40000100a00 */
[----:B------:R-:W2:Y:S11]  /*1c510*/  LDL.LU R4, [R1+0x130] ;  /* 0x0001300001047983 */ /* 0x000eb60000300800 */
[----:B------:R-:W-:Y:S06]  /*1c520*/  @!UPT UIADD3 URZ, URZ, URZ, URZ ;  /* 0x0000003f3f3ff290 */ /* 0x000fec000fffe03f */
[----:B------:R3:W-:Y:S01]  /*1c530*/  STL.64 [R1+0x230], R16 ;  /* 0x0002301001007387 */ /* 0x0007e20000100a00 */
[----:B------:R1:W-:Y:S02]  /*1c540*/  STL.64 [R1+0x238], R18 ;  /* 0x0002381201007387 */ /* 0x0003e40000100a00 */
[----:B------:R-:W2:Y:S02]  /*1c550*/  LDL.LU R5, [R1+0x134] ;  /* 0x0001340001057983 */ /* 0x000ea40000300800 */
[----:B0-----:R-:W2:Y:S01]  /*1c560*/  LDL.LU R6, [R1+0x138] ;  /* 0x0001380001067983 */ /* 0x001ea20000300800 */
[----:B------:R-:W2:Y:S01]  /*1c570*/  LDL.LU R7, [R1+0x13c] ;  /* 0x00013c0001077983 */ /* 0x000ea20000300800 */
[----:B---3--:R-:W-:-:S03]  /*1c580*/  IMAD.MOV.U32 R16, RZ, RZ, R0 ;  /* 0x000000ffff107224 */ /* 0x008fc600078e0000 */
[----:B------:R-:W3:Y:S01]  /*1c590*/  LDL.LU R0, [R1+0x11f8] ;  /* 0x0011f80001007983 */ /* 0x000ee20000300800 */
[----:B------:R-:W3:Y:S02]  /*1c5a0*/  LDL.LU R17, [R1+0x44] ;  /* 0x0000440001117983 */ /* 0x000ee40000300800 */
[----:B-1----:R-:W3:Y:S02]  /*1c5b0*/  LDL.LU R18, [R1+0x48] ;  /* 0x0000480001127983 */ /* 0x002ee40000300800 */
[----:B------:R-:W3:Y:S01]  /*1c5c0*/  LDL.LU R19, [R1+0x4c] ;  /* 0x00004c0001137983 */ /* 0x000ee20000300800 */
[C---:B--2---:R-:W-:Y:S01]  /*1c5d0*/  HMMA.16816.F32.BF16 R4, R20.reuse, R10, R4 ;  /* 0x0000000a1404723c */ /* 0x044fe20000041804 */
[----:B---3--:R0:W-:Y:S01]  /*1c5e0*/  STL.64 [R1+0x1130], R18 ;  /* 0x0011301201007387 */ /* 0x0081e20000100a00 */
[----:B------:R-:W-:Y:S03]  /*1c5f0*/  STL.64 [R1+0x1128], R16 ;  /* 0x0011281001007387 */ /* 0x000fe60000100a00 */
[----:B0-----:R-:W2:Y:S11]  /*1c600*/  LDL R18, [R1+0xb8] ;  /* 0x0000b80001127983 */ /* 0x001eb60000100800 */
[----:B------:R-:W-:Y:S07]  /*1c610*/  @!UPT UIADD3 URZ, URZ, URZ, URZ ;  /* 0x0000003f3f3ff290 */ /* 0x000fee000fffe03f */
        /* <DEDUP_REMOVED lines=9> */
[----:B------:R-:W-:Y:S01]  /*1c6b0*/  STL.64 [R1+0x210], R8 ;  /* 0x0002100801007387 */ /* 0x000fe20000100a00 */
[----:B------:R0:W-:Y:S03]  /*1c6c0*/  STL.64 [R1+0x218], R10 ;  /* 0x0002180a01007387 */ /* 0x0001e60000100a00 */
[----:B0-----:R-:W3:Y:S01]  /*1c6d0*/  LDL.LU.64 R10, [R1+0x11e0] ;  /* 0x0011e000010a7983 */ /* 0x001ee20000300a00 */
[----:B------:R-:W3:Y:S02]  /*1c6e0*/  LDL.LU.64 R8, [R1+0x11d8] ;  /* 0x0011d80001087983 */ /* 0x000ee40000300a00 */
[----:B------:R-:W-:Y:S02]  /*1c6f0*/  IMAD.MOV.U32 R7, RZ, RZ, R14 ;  /* 0x000000ffff077224 */ /* 0x000fe400078e000e */
[----:B------:R-:W-:Y:S01]  /*1c700*/  IMAD.MOV.U32 R6, RZ, RZ, R15 ;  /* 0x000000ffff067224 */ /* 0x000fe200078e000f */
[----:B---3--:R-:W-:Y:S11]  /*1c710*/  HMMA.16816.F32.BF16 R8, R20, R26, R8 ;  /* 0x0000001a1408723c */ /* 0x008ff60000041808 */
[----:B------:R-:W-:Y:S11]  /*1c720*/  @!UPT UIADD3 URZ, URZ, URZ, URZ ;  /* 0x0000003f3f3ff290 */ /* 0x000ff6000fffe03f */
[----:B------:R-:W-:Y:S01]  /*1c730*/  @!UPT UIADD3 URZ, URZ, URZ, URZ ;  /* 0x0000003f3f3ff290 */ /* 0x000fe2000fffe03f */
[----:B------:R-:W-:Y:S01]  /*1c740*/  STL.64 [R1+0x200], R8 ;  /* 0x0002000801007387 */ /* 0x000fe20000100a00 */
[----:B------:R-:W-:Y:S02]  /*1c750*/  STL [R1+0x208], R10 ;  /* 0x0002080a01007387 */ /* 0x000fe40000100800 */
[----:B------:R0:W-:Y:S02]  /*1c760*/  STL.64 [R1+0x1150], R26 ;  /* 0x0011501a01007387 */ /* 0x0001e40000100a00 */
[----:B------:R-:W2:Y:S01]  /*1c770*/  LDL.LU R12, [R1+0x100] ;  /* 0x00010000010c7983 */ /* 0x000ea20000300800 */
[----:B------:R-:W2:Y:S01]  /*1c780*/  LDL.LU R13, [R1+0x104] ;  /* 0x00010400010d7983 */ /* 0x000ea20000300800 */
[----:B------:R-:W2:Y:S02]  /*1c790*/  LDL.LU R14, [R1+0x108] ;  /* 0x00010800010e7983 */ /* 0x000ea40000300800 */
[----:B------:R-:W2:Y:S02]  /*1c7a0*/  LDL.LU R15, [R1+0x10c] ;  /* 0x00010c00010f7983 */ /* 0x000ea40000300800 */
[----:B0-----:R-:W-:-:S02]  /*1c7b0*/  IMAD.MOV.U32 R26, RZ, RZ, R7 ;  /* 0x000000ffff1a7224 */ /* 0x001fc400078e0007 */
[----:B------:R-:W-:Y:S01]  /*1c7c0*/  IMAD.MOV.U32 R27, RZ, RZ, R6 ;  /* 0x000000ffff1b7224 */ /* 0x000fe200078e0006 */
[----:B------:R-:W3:Y:S04]  /*1c7d0*/  LDL R7, [R1+0x8c] ;  /* 0x00008c0001077983 */ /* 0x000ee80000100800 */
[----:B------:R-:W3:Y:S01]  /*1c7e0*/  LDL R6, [R1+0x88] ;  /* 0x0000880001067983 */ /* 0x000ee20000100800 */
[----:B------:R-:W-:Y:S02]  /*1c7f0*/  IMAD.MOV.U32 R19, RZ, RZ, R0 ;  /* 0x000000ffff137224 */ /* 0x000fe400078e0000 */
[----:B------:R-:W-:Y:S01]  /*1c800*/  IMAD.MOV.U32 R0, RZ, RZ, R11 ;  /* 0x000000ffff007224 */ /* 0x000fe200078e000b */
[----:B---3--:R-:W-:Y:S01]  /*1c810*/  STL.64 [R1+0x11b0], R6 ;  /* 0x0011b00601007387 */ /* 0x008fe20000100a00 */
[----:B------:R0:W-:Y:S02]  /*1c820*/  STL.64 [R1+0x1168], R26 ;  /* 0x0011681a01007387 */ /* 0x0001e40000100a00 */
[----:B------:R-:W3:Y:S02]  /*1c830*/  LDL.LU R8, [R1+0x60] ;  /* 0x0000600001087983 */ /* 0x000ee40000300800 */
[----:B------:R-:W3:Y:S01]  /*1c840*/  LDL.LU R9, [R1+0x64] ;  /* 0x0000640001097983 */ /* 0x000ee20000300800 */
[----:B------:R-:W2:Y:S01]  /*1c850*/  LDL.LU R10, [R1+0x68] ;  /* 0x00006800010a7983 */ /* 0x000ea20000300800 */
[----:B------:R-:W2:Y:S02]  /*1c860*/  LDL.LU R11, [R1+0x6c] ;  /* 0x00006c00010b7983 */ /* 0x000ea40000300800 */
[----:B0-----:R-:W-:-:S02]  /*1c870*/  IMAD.MOV.U32 R26, RZ, RZ, R5 ;  /* 0x000000ffff1a7224 */ /* 0x001fc400078e0005 */
[----:B------:R-:W-:Y:S01]  /*1c880*/  IMAD.MOV.U32 R27, RZ, RZ, R4 ;  /* 0x000000ffff1b7224 */ /* 0x000fe200078e0004 */
[----:B--2---:R-:W-:Y:S01]  /*1c890*/  STL.64 [R1+0x11c0], R10 ;  /* 0x0011c00a01007387 */ /* 0x004fe20000100a00 */
[----:B---3--:R0:W-:Y:S03]  /*1c8a0*/  STL.64 [R1+0x11b8], R8 ;  /* 0x0011b80801007387 */ /* 0x0081e60000100a00 */
[----:B0-----:R-:W2:Y:S01]  /*1c8b0*/  LDL.LU R8, [R1+0xe0] ;  /* 0x0000e00001087983 */ /* 0x001ea20000300800 */
[----:B------:R-:W2:Y:S02]  /*1c8c0*/  LDL.LU R9, [R1+0xe4] ;  /* 0x0000e40001097983 */ /* 0x000ea40000300800 */
[----:B------:R-:W2:Y:S02]  /*1c8d0*/  LDL.LU R10, [R1+0xe8] ;  /* 0x0000e800010a7983 */ /* 0x000ea40000300800 */
[----:B------:R-:W2:Y:S01]  /*1c8e0*/  LDL.LU R11, [R1+0xec] ;  /* 0x0000ec00010b7983 */ /* 0x000ea20000300800 */
[----:B------:R-:W3:Y:S01]  /*1c8f0*/  LDL.64 R6, [R1+0x98] ;  /* 0x0000980001067983 */ /* 0x000ee20000100a00 */
[----:B------:R0:W-:Y:S02]  /*1c900*/  STL.64 [R1+0x1190], R26 ;  /* 0x0011901a01007387 */ /* 0x0001e40000100a00 */
[----:B------:R-:W2:Y:S02]  /*1c910*/  LDL.LU R24, [R1+0x30] ;  /* 0x0000300001187983 */ /* 0x000ea40000300800 */
[----:B------:R-:W2:Y:S01]  /*1c920*/  LDL.LU R25, [R1+0x34] ;  /* 0x0000340001197983 */ /* 0x000ea20000300800 */
[----:B0-----:R-:W2:Y:S01]  /*1c930*/  LDL.LU R26, [R1+0x38] ;  /* 0x00003800011a7983 */ /* 0x001ea20000300800 */
[----:B------:R-:W2:Y:S01]  /*1c940*/  LDL.LU R27, [R1+0x3c] ;  /* 0x00003c00011b7983 */ /* 0x000ea20000300800 */
[----:B------:R-:W-:Y:S02]  /*1c950*/  HMMA.16816.F32.BF16 R12, R20, R18, R12 ;  /* 0x00000012140c723c */ /* 0x000fe4000004180c */
[----:B--2---:R-:W-:Y:S01]  /*1c960*/  STL.64 [R1+0x11a8], R26 ;  /* 0x0011a81a01007387 */ /* 0x004fe20000100a00 */
[----:B------:R0:W-:Y:S03]  /*1c970*/  STL.64 [R1+0x11a0], R24 ;  /* 0x0011a01801007387 */ /* 0x0001e60000100a00 */
[----:B0-----:R-:W2:Y:S01]  /*1c980*/  LDL.LU R24, [R1+0x50] ;  /* 0x0000500001187983 */ /* 0x001ea20000300800 */
[----:B------:R-:W2:Y:S02]  /*1c990*/  LDL.LU R25, [R1+0x54] ;  /* 0x0000540001197983 */ /* 0x000ea40000300800 */
[----:B------:R-:W2:Y:S02]  /*1c9a0*/  LDL.LU R26, [R1+0x58] ;  /* 0x00005800011a7983 */ /* 0x000ea40000300800 */
[----:B------:R-:W2:Y:S01]  /*1c9b0*/  LDL.LU R27, [R1+0x5c] ;  /* 0x00005c00011b7983 */ /* 0x000ea20000300800 */
[----:B------:R0:W-:Y:S04]  /*1c9c0*/  STL [R1+0x1088], R0 ;  /* 0x0010880001007387 */ /* 0x0001e80000100800 */
[----:B0-----:R-:W2:Y:S07]  /*1c9d0*/  LDL R0, [R1+0x390] ;  /* 0x0003900001007983 */ /* 0x001eae0000100800 */
[----:B------:R-:W-:Y:S02]  /*1c9e0*/  STL.64 [R1+0x1f0], R12 ;  /* 0x0001f00c01007387 */ /* 0x000fe40000100a00 */
[----:B------:R0:W-:Y:S02]  /*1c9f0*/  STL.64 [R1+0x1f8], R14 ;  /* 0x0001f80e01007387 */ /* 0x0001e40000100a00 */
[----:B0-----:R-:W2:Y:S01]  /*1ca00*/  LDL.LU.64 R14, [R1+0x11d0] ;  /* 0x0011d000010e7983 */ /* 0x001ea20000300a00 */
[----:B------:R0:W-:Y:S02]  /*1ca10*/  STL.64 [R1+0x1148], R18 ;  /* 0x0011481201007387 */ /* 0x0001e40000100a00 */
[----:B------:R-:W2:Y:S02]  /*1ca20*/  LDL.LU R16, [R1] ;  /* 0x0000000001107983 */ /* 0x000ea40000300800 */
[----:B------:R-:W2:Y:S02]  /*1ca30*/  LDL.LU R17, [R1+0x4] ;  /* 0x0000040001117983 */ /* 0x000ea40000300800 */
[----:B0-----:R-:W-:-:S02]  /*1ca40*/  IMAD.MOV.U32 R18, RZ, RZ, R28 ;  /* 0x000000ffff127224 */ /* 0x001fc400078e001c */
[----:B----4-:R-:W-:Y:S01]  /*1ca50*/  IMAD.MOV.U32 R19, RZ, RZ, R29 ;  /* 0x000000ffff137224 */ /* 0x010fe200078e001d */
[----:B------:R-:W4:Y:S01]  /*1ca60*/  LDL.LU R28, [R1+0x11cc] ;  /* 0x0011cc00011c7983 */ /* 0x000f220000300800 */
[----:B------:R-:W3:Y:S03]  /*1ca70*/  LDL.LU R29, [R1+0x11c8] ;  /* 0x0011c800011d7983 */ /* 0x000ee60000300800 */
[----:B------:R-:W-:Y:S04]  /*1ca80*/  STL.64 [R1+0x1160], R18 ;  /* 0x0011601201007387 */ /* 0x000fe80000100a00 */
[----:B--2---:R0:W-:Y:S04]  /*1ca90*/  STL.64 [R1+0x1158], R16 ;  /* 0x0011581001007387 */ /* 0x0041e80000100a00 */
[----:B0-----:R-:W2:Y:S01]  /*1caa0*/  LDL.LU R16, [R1+0x10] ;  /* 0x0000100001107983 */ /* 0x001ea20000300800 */
[----:B------:R-:W2:Y:S02]  /*1cab0*/  LDL.LU R17, [R1+0x14] ;  /* 0x0000140001117983 */ /* 0x000ea40000300800 */
[----:B------:R-:W2:Y:S02]  /*1cac0*/  LDL.LU R18, [R1+0x18] ;  /* 0x0000180001127983 */ /* 0x000ea40000300800 */
[----:B------:R-:W2:Y:S01]  /*1cad0*/  LDL.LU R19, [R1+0x1c] ;  /* 0x00001c0001137983 */ /* 0x000ea20000300800 */
[C---:B------:R-:W-:Y:S01]  /*1cae0*/  HMMA.16816.F32.BF16 R8, R20.reuse, R14, R8 ;  /* 0x0000000e1408723c */ /* 0x040fe20000041808 */
[----:B--2---:R-:W-:Y:S01]  /*1caf0*/  STL.64 [R1+0x1178], R18 ;  /* 0x0011781201007387 */ /* 0x004fe20000100a00 */
[----:B------:R0:W-:Y:S03]  /*1cb00*/  STL.64 [R1+0x1170], R16 ;  /* 0x0011701001007387 */ /* 0x0001e60000100a00 */
[----:B0-----:R-:W2:Y:S01]  /*1cb10*/  LDL.LU R16, [R1+0x20] ;  /* 0x0000200001107983 */ /* 0x001ea20000300800 */
[----:B------:R-:W2:Y:S11]  /*1cb20*/  LDL.LU R17, [R1+0x24] ;  /* 0x0000240001117983 */ /* 0x000eb60000300800 */
[----:B------:R-:W-:Y:S06]  /*1cb30*/  @!UPT UIADD3 URZ, URZ, URZ, URZ ;  /* 0x0000003f3f3ff290 */ /* 0x000fec000fffe03f */
[----:B------:R-:W-:Y:S02]  /*1cb40*/  STL.64 [R1+0x1e0], R8 ;  /* 0x0001e00801007387 */ /* 0x000fe40000100a00 */
[----:B------:R0:W-:Y:S02]  /*1cb50*/  STL.64 [R1+0x1e8], R10 ;  /* 0x0001e80a01007387 */ /* 0x0001e40000100a00 */
[----:B0-----:R-:W3:Y:S01]  /*1cb60*/  LDL.LU.64 R10, [R1+0x11c0] ;  /* 0x0011c000010a7983 */ /* 0x001ee20000300a00 */
        /* <DEDUP_REMOVED lines=8> */
[----:B------:R-:W3:Y:S02]  /*1cbf0*/  LDL.LU.64 R6, [R1+0x11b0] ;  /* 0x0011b00001067983 */ /* 0x000ee40000300a00 */
[C---:B---3--:R-:W-:Y:S02]  /*1cc00*/  HMMA.16816.F32.BF16 R4, R20.reuse, R6, R24 ;  /* 0x000000061404723c */ /* 0x048fe40000041818 */
[----:B------:R-:W3:Y:S01]  /*1cc10*/  LDL.LU.64 R26, [R1+0x11a8] ;  /* 0x0011a800011a7983 */ /* 0x000ee20000300a00 */
[----:B------:R-:W3:Y:S11]  /*1cc20*/  LDL.LU.64 R24, [R1+0x11a0] ;  /* 0x0011a00001187983 */ /* 0x000ef60000300a00 */
[----:B------:R-:W-:Y:S09]  /*1cc30*/  @!UPT UIADD3 URZ, URZ, URZ, URZ ;  /* 0x0000003f3f3ff290 */ /* 0x000ff2000fffe03f */
[----:B------:R-:W-:Y:S01]  /*1cc40*/  STL.64 [R1+0x1c0], R4 ;  /* 0x0001c00401007387 */ /* 0x000fe20000100a00 */
[----:B------:R0:W-:Y:S03]  /*1cc50*/  STL.64 [R1+0x1c8], R6 ;  /* 0x0001c80601007387 */ /* 0x0001e60000100a00 */
[----:B0-----:R-:W3:Y:S01]  /*1cc60*/  LDL.LU.64 R6, [R1+0x1198] ;  /* 0x0011980001067983 */ /* 0x001ee20000300a00 */
[----:B------:R-:W-:Y:S02]  /*1cc70*/  IMAD.MOV.U32 R18, RZ, RZ, R29 ;  /* 0x000000ffff127224 */ /* 0x000fe400078e001d */
[----:B----4-:R-:W-:Y:S01]  /*1cc80*/  IMAD.MOV.U32 R19, RZ, RZ, R28 ;  /* 0x000000ffff137224 */ /* 0x010fe200078e001c */
[----:B---3--:R-:W-:Y:S01]  /*1cc90*/  HMMA.16816.F32.BF16 R20, R20, R6, R24 ;  /* 0x000000061414723c */ /* 0x008fe20000041818 */
[----:B------:R-:W2:Y:S01]  /*1cca0*/  LDL.LU.64 R26, [R1+0x1190] ;  /* 0x00119000011a7983 */ /* 0x000ea20000300a00 */
[----:B------:R-:W2:Y:S02]  /*1ccb0*/  LDL.LU.64 R6, [R1+0x1188] ;  /* 0x0011880001067983 */ /* 0x000ea40000300a00 */
[----:B------:R-:W2:Y:S11]  /*1ccc0*/  LDL.LU.64 R4, [R1+0x1180] ;  /* 0x0011800001047983 */ /* 0x000eb60000300a00 */
[----:B------:R-:W-:Y:S08]  /*1ccd0*/  @!UPT UIADD3 URZ, URZ, URZ, URZ ;  /* 0x0000003f3f3ff290 */ /* 0x000ff0000fffe03f */
[----:B------:R0:W-:Y:S01]  /*1cce0*/  STL.64 [R1+0x1b0], R20 ;  /* 0x0001b01401007387 */ /* 0x0001e20000100a00 */
[----:B------:R-:W-:Y:S03]  /*1ccf0*/  STL.64 [R1+0x1b8], R22 ;  /* 0x0001b81601007387 */ /* 0x000fe60000100a00 */
[----:B0-----:R-:W3:Y:S01]  /*1cd00*/  LDL R21, [R1+0xa38] ;  /* 0x000a380001157983 */ /* 0x001ee20000100800 */
[C---:B--2---:R-:W-:Y:S03]  /*1cd10*/  HMMA.16816.F32.BF16 R24, R4.reuse, R26, R16 ;  /* 0x0000001a0418723c */ /* 0x044fe60000041810 */
[----:B------:R-:W2:Y:S01]  /*1cd20*/  LDL.LU.64 R18, [R1+0x1178] ;  /* 0x0011780001127983 */ /* 0x000ea20000300a00 */
[----:B------:R-:W2:Y:S11]  /*1cd30*/  LDL.LU.64 R16, [R1+0x1170] ;  /* 0x0011700001107983 */ /* 0x000eb60000300a00 */
[----:B------:R-:W-:Y:S08]  /*1cd40*/  @!UPT UIADD3 URZ, URZ, URZ, URZ ;  /* 0x0000003f3f3ff290 */ /* 0x000ff0000fffe03f */
[----:B------:R2:W-:Y:S01]  /*1cd50*/  STL.64 [R1+0x1a0], R24 ;  /* 0x0001a01801007387 */ /* 0x0005e20000100a00 */
[----:B------:R-:W-:Y:S02]  /*1cd60*/  IMAD.MOV.U32 R29, RZ, RZ, R26 ;  /* 0x000000ffff1d7224 */ /* 0x000fe400078e001a */
[----:B------:R-:W-:Y:S02]  /*1cd70*/  IMAD.MOV.U32 R28, RZ, RZ, R27 ;  /* 0x000000ffff1c7224 */ /* 0x000fe400078e001b */
[----:B------:R-:W2:Y:S03]  /*1cd80*/  LDL.LU.64 R26, [R1+0x1168] ;  /* 0x00116800011a7983 */ /* 0x000ea60000300a00 */
[----:B------:R-:W-:Y:S02]  /*1cd90*/  STL [R1+0xfbc], R28 ;  /* 0x000fbc1c01007387 */ /* 0x000fe40000100800 */
[----:B------:R-:W-:Y:S01]  /*1cda0*/  STL [R1+0xfb8], R29 ;  /* 0x000fb81d01007387 */ /* 0x000fe20000100800 */
[C---:B--2---:R-:W-:Y:S01]  /*1cdb0*/  HMMA.16816.F32.BF16 R24, R4.reuse, R26, R16 ;  /* 0x0000001a0418723c */ /* 0x044fe20000041810 */
[----:B------:R-:W2:Y:S01]  /*1cdc0*/  LDL.LU.64 R18, [R1+0x1160] ;  /* 0x0011600001127983 */ /* 0x000ea20000300a00 */
[----:B------:R-:W2:Y:S11]  /*1cdd0*/  LDL.LU.64 R16, [R1+0x1158] ;  /* 0x0011580001107983 */ /* 0x000eb60000300a00 */
[----:B------:R-:W-:Y:S10]  /*1cde0*/  @!UPT UIADD3 URZ, URZ, URZ, URZ ;  /* 0x0000003f3f3ff290 */ /* 0x000ff4000fffe03f */
[----:B------:R-:W-:Y:S01]  /*1cdf0*/  STL.64 [R1+0x190], R24 ;  /* 0x0001901801007387 */ /* 0x000fe20000100a00 */
[----:B------:R0:W-:Y:S03]  /*1ce00*/  STL.64 [R1+0x198], R26 ;  /* 0x0001981a01007387 */ /* 0x0001e60000100a00 */
[----:B0-----:R-:W2:Y:S02]  /*1ce10*/  LDL.LU.64 R26, [R1+0x1150] ;  /* 0x00115000011a7983 */ /* 0x001ea40000300a00 */
[C---:B--2---:R-:W-:Y:S02]  /*1ce20*/  HMMA.16816.F32.BF16 R24, R4.reuse, R26, R16 ;  /* 0x0000001a0418723c */ /* 0x044fe40000041810 */
[----:B------:R-:W2:Y:S11]  /*1ce30*/  LDL.LU.64 R18, [R1+0x1148] ;  /* 0x0011480001127983 */ /* 0x000eb60000300a00 */
[----:B------:R-:W-:Y:S10]  /*1ce40*/  @!UPT UIADD3 URZ, URZ, URZ, URZ ;  /* 0x0000003f3f3ff290 */ /* 0x000ff4000fffe03f */
[----:B------:R0:W-:Y:S01]  /*1ce50*/  STL.64 [R1+0x170], R24 ;  /* 0x0001701801007387 */ /* 0x0001e20000100a00 */
[----:B------:R-:W-:Y:S02]  /*1ce60*/  IMAD.MOV.U32 R28, RZ, RZ, R26 ;  /* 0x000000ffff1c7224 */ /* 0x000fe400078e001a */
[----:B------:R-:W-:Y:S02]  /*1ce70*/  IMAD.MOV.U32 R29, RZ, RZ, R27 ;  /* 0x000000ffff1d7224 */ /* 0x000fe400078e001b */
[----:B------:R-:W2:Y:S04]  /*1ce80*/  LDL.LU.64 R26, [R1+0x1140] ;  /* 0x00114000011a7983 */ /* 0x000ea80000300a00 */
[----:B0-----:R-:W2:Y:S01]  /*1ce90*/  LDL.LU.64 R24, [R1+0x1138] ;  /* 0x0011380001187983 */ /* 0x001ea20000300a00 */
[----:B------:R-:W-:Y:S02]  /*1cea0*/  STL [R1+0xfcc], R29 ;  /* 0x000fcc1d01007387 */ /* 0x000fe40000100800 */
[----:B------:R-:W-:Y:S01]  /*1ceb0*/  STL [R1+0xfc8], R28 ;  /* 0x000fc81c01007387 */ /* 0x000fe20000100800 */
[C---:B--2---:R-:W-:Y:S01]  /*1cec0*/  HMMA.16816.F32.BF16 R24, R4.reuse, R18, R24 ;  /* 0x000000120418723c */ /* 0x044fe20000041818 */
[----:B------:R-:W2:Y:S01]  /*1ced0*/  LDL.LU.64 R18, [R1+0x1130] ;  /* 0x0011300001127983 */ /* 0x000ea20000300a00 */
[----:B------:R-:W2:Y:S11]  /*1cee0*/  LDL.LU.64 R16, [R1+0x1128] ;  /* 0x0011280001107983 */ /* 0x000eb60000300a00 */
[----:B------:R-:W-:Y:S10]  /*1cef0*/  @!UPT UIADD3 URZ, URZ, URZ, URZ ;  /* 0x0000003f3f3ff290 */ /* 0x000ff4000fffe03f */
[----:B------:R-:W-:Y:S01]  /*1cf00*/  STL.64 [R1+0x160], R24 ;  /* 0x0001601801007387 */ /* 0x000fe20000100a00 */
[----:B------:R0:W-:Y:S02]  /*1cf10*/  STL.64 [R1+0x168], R26 ;  /* 0x0001681a01007387 */ /* 0x0001e40000100a00 */
[----:B0-----:R-:W-:Y:S02]  /*1cf20*/  IMAD.MOV.U32 R26, RZ, RZ, R9 ;  /* 0x000000ffff1a7224 */ /* 0x001fe400078e0009 */
[----:B------:R-:W-:Y:S02]  /*1cf30*/  IMAD.MOV.U32 R27, RZ, RZ, R8 ;  /* 0x000000ffff1b7224 */ /* 0x000fe400078e0008 */
[----:B------:R-:W-:Y:S04]  /*1cf40*/  LDSM.16.MT88.4 R8, [R0+0xa100] ;  /* 0x00a100000008783b */ /* 0x000fe80000004200 */
[----:B------:R-:W-:Y:S02]  /*1cf50*/  STL.64 [R1+0x1120], R26 ;  /* 0x0011201a01007387 */ /* 0x000fe40000100a00 */
[----:B---3--:R-:W-:Y:S01]  /*1cf60*/  LDSM.16.M88.4 R24, [R21+0x10080] ;  /* 0x010080001518783b */ /* 0x008fe20000000200 */
[----:B--2---:R-:W-:Y:S01]  /*1cf70*/  HMMA.16816.F32.BF16 R16, R4, R14, R16 ;  /* 0x0000000e0410723c */ /* 0x004fe20000041810 */
[----:B------:R-:W0:Y:S04]  /*1cf80*/  LDSM.16.MT88.4 R12, [R0+0xa180] ;  /* 0x00a18000000c783b */ /* 0x000e280000004200 */
[----:B0-----:R-:W-:Y:S11]  /*1cf90*/  STL [R1+0x1090], R14 ;  /* 0x0010900e01007387 */ /* 0x001ff60000100800 */
[----:B------:R-:W-:Y:S07]  /*1cfa0*/  @!UPT UIADD3 URZ, URZ, URZ, URZ ;  /* 0x0000003f3f3ff290 */ /* 0x000fee000fffe03f */
[----:B------:R-:W-:Y:S02]  /*1cfb0*/  STL.64 [R1+0x150], R16 ;  /* 0x0001501001007387 */ /* 0x000fe40000100a00 */
[----:B------:R-:W-:Y:S02]  /*1cfc0*/  STL.64 [R1+0x158], R18 ;  /* 0x0001581201007387 */ /* 0x000fe40000100a00 */
[----:B------:R-:W0:Y:S04]  /*1cfd0*/  LDSM.16.MT88.4 R16, [R0+0xc000] ;  /* 0x00c000000010783b */ /* 0x000e280000004200 */
[----:B------:R-:W-:Y:S04]  /*1cfe0*/  STL [R1+0x108c], R15 ;  /* 0x00108c0f01007387 */ /* 0x000fe80000100800 */
[----:B0-----:R0:W-:Y:S01]  /*1cff0*/  STL [R1+0xfec], R16 ;  /* 0x000fec1001007387 */ /* 0x0011e20000100800 */
[----:B------:R1:W-:Y:S02]  /*1d000*/  STL [R1+0xfe8], R17 ;  /* 0x000fe81101007387 */ /* 0x0003e40000100800 */
[----:B------:R2:W-:Y:S02]  /*1d010*/  STL [R1+0xfe4], R18 ;  /* 0x000fe41201007387 */ /* 0x0005e40000100800 */
[----:B------:R3:W-:Y:S01]  /*1d020*/  STL [R1+0xfe0], R19 ;  /* 0x000fe01301007387 */ /* 0x0007e20000100800 */
[----:B0-----:R-:W4:Y:S01]  /*1d030*/  LDL.LU R16, [R1+0x180] ;  /* 0x0001800001107983 */ /* 0x001f220000300800 */
[----:B-1----:R-:W4:Y:S02]  /*1d040*/  LDL.LU R17, [R1+0x184] ;  /* 0x0001840001117983 */ /* 0x002f240000300800 */
[----:B--2---:R-:W-:-:S02]  /*1d050*/  IMAD.MOV.U32 R18, RZ, RZ, R3 ;  /* 0x000000ffff127224 */ /* 0x004fc400078e0003 */
[----:B---3--:R-:W-:Y:S01]  /*1d060*/  IMAD.MOV.U32 R19, RZ, RZ, R2 ;  /* 0x000000ffff137224 */ /* 0x008fe200078e0002 */
[----:B------:R-:W-:Y:S01]  /*1d070*/  STL.64 [R1+0x60], R24 ;  /* 0x0000601801007387 */ /* 0x000fe20000100a00 */
[----:B------:R-:W-:Y:S02]  /*1d080*/  IMAD.MOV.U32 R3, RZ, RZ, R26 ;  /* 0x000000ffff037224 */ /* 0x000fe400078e001a */
[----:B------:R0:W-:Y:S02]  /*1d090*/  STL.64 [R1+0x68], R26 ;  /* 0x0000681a01007387 */ /* 0x0001e40000100a00 */
[----:B------:R-:W-:Y:S02]  /*1d0a0*/  IMAD.MOV.U32 R2, RZ, RZ, R27 ;  /* 0x000000ffff027224 */ /* 0x000fe400078e001b */
[----:B0-----:R-:W4:Y:S01]  /*1d0b0*/  LDL.LU.64 R26, [R1+0x1120] ;  /* 0x00112000011a7983 */ /* 0x001f220000300a00 */
[----:B------:R-:W2:Y:S02]  /*1d0c0*/  LDL R22, [R1+0x88] ;  /* 0x0000880001167983 */ /* 0x000ea40000100800 */
[----:B------:R-:W2:Y:S02]  /*1d0d0*/  LDL R23, [R1+0x8c] ;  /* 0x00008c0001177983 */ /* 0x000ea40000100800 */
[----:B------:R-:W-:Y:S01]  /*1d0e0*/  STL [R1+0xd84], R3 ;  /* 0x000d840301007387 */ /* 0x000fe20000100800 */
[----:B------:R-:W-:Y:S01]  /*1d0f0*/  STL [R1+0xd80], R2 ;  /* 0x000d800201007387 */ /* 0x000fe20000100800 */
[----:B----4-:R-:W-:Y:S11]  /*1d100*/  HMMA.16816.F32.BF16 R24, R4, R26, R16 ;  /* 0x0000001a0418723c */ /* 0x010ff60000041810 */
[----:B------:R-:W-:Y:S11]  /*1d110*/  @!UPT UIADD3 URZ, URZ, URZ, URZ ;  /* 0x0000003f3f3ff290 */ /* 0x000ff6000fffe03f */
[----:B------:R-:W-:Y:S02]  /*1d120*/  @!UPT UIADD3 URZ, URZ, URZ, URZ ;  /* 0x0000003f3f3ff290 */ /* 0x000fe4000fffe03f */
[----:B------:R-:W-:Y:S02]  /*1d130*/  IMAD.MOV.U32 R16, RZ, RZ, R24 ;  /* 0x000000ffff107224 */ /* 0x000fe400078e0018 */
[----:B------:R-:W-:Y:S02]  /*1d140*/  IMAD.MOV.U32 R17, RZ, RZ, R25 ;  /* 0x000000ffff117224 */ /* 0x000fe400078e0019 */
[----:B------:R-:W-:Y:S02]  /*1d150*/  IMAD.MOV.U32 R18, RZ, RZ, R26 ;  /* 0x000000ffff127224 */ /* 0x000fe400078e001a */
[----:B------:R-:W-:Y:S02]  /*1d160*/  IMAD.MOV.U32 R19, RZ, RZ, R27 ;  /* 0x000000ffff137224 */ /* 0x000fe400078e001b */
[----:B------:R-:W0:Y:S04]  /*1d170*/  LDSM.16.M88.4 R24, [R21+0x11080] ;  /* 0x011080001518783b */ /* 0x000e280000000200 */
[----:B------:R1:W-:Y:S01]  /*1d180*/  STL.64 [R1+0xff8], R18 ;  /* 0x000ff81201007387 */ /* 0x0003e20000100a00 */
[----:B------:R-:W-:Y:S03]  /*1d190*/  STL.64 [R1+0xff0], R16 ;  /* 0x000ff01001007387 */ /* 0x000fe60000100a00 */
[----:B-1----:R-:W3:Y:S01]  /*1d1a0*/  LDL.LU R18, [R1+0x78] ;  /* 0x0000780001127983 */ /* 0x002ee20000300800 */
[----:B------:R-:W3:Y:S03]  /*1d1b0*/  LDL.LU R19, [R1+0x7c] ;  /* 0x00007c0001137983 */ /* 0x000ee60000300800 */
[----:B0-----:R-:W-:Y:S01]  /*1d1c0*/  STL.64 [R1+0x50], R24 ;  /* 0x0000501801007387 */ /* 0x001fe20000100a00 */
[----:B------:R-:W-:Y:S02]  /*1d1d0*/  STL.64 [R1+0x58], R26 ;  /* 0x0000581a01007387 */ /* 0x000fe40000100a00 */
[----:B------:R-:W0:Y:S02]  /*1d1e0*/  LDSM.16.M88.4 R24, [R21+0x12080] ;  /* 0x012080001518783b */ /* 0x000e240000000200 */
[----:B0-----:R-:W-:Y:S02]  /*1d1f0*/  STL.64 [R1+0x40], R24 ;  /* 0x0000401801007387 */ /* 0x001fe40000100a00 */
[----:B------:R-:W-:Y:S02]  /*1d200*/  STL.64 [R1+0x48], R26 ;  /* 0x0000481a01007387 */ /* 0x000fe40000100a00 */
[----:B------:R-:W-:-:S02]  /*1d210*/  IMAD.MOV.U32 R3, RZ, RZ, R25 ;  /* 0x000000ffff037224 */ /* 0x000fc400078e0019 */
[----:B------:R-:W0:Y:S02]  /*1d220*/  LDSM.16.M88.4 R24, [R21+0x13080] ;  /* 0x013080001518783b */ /* 0x000e240000000200 */
[----:B0-----:R-:W-:Y:S02]  /*1d230*/  IMAD.MOV.U32 R14, RZ, RZ, R24 ;  /* 0x000000ffff0e7224 */ /* 0x001fe400078e0018 */
[----:B------:R-:W-:Y:S01]  /*1d240*/  IMAD.MOV.U32 R15, RZ, RZ, R25 ;  /* 0x000000ffff0f7224 */ /* 0x000fe200078e0019 */
[----:B------:R-:W-:Y:S01]  /*1d250*/  STL.64 [R1+0x30], R24 ;  /* 0x0000301801007387 */ /* 0x000fe20000100a00 */
[----:B------:R-:W-:Y:S02]  /*1d260*/  STL.64 [R1+0x38], R26 ;  /* 0x0000381a01007387 */ /* 0x000fe40000100a00 */
[----:B------:R-:W0:Y:S01]  /*1d270*/  LDSM.16.M88.4 R24, [R21+0x14080] ;  /* 0x014080001518783b */ /* 0x000e220000000200 */
[----:B------:R-:W-:Y:S03]  /*1d280*/  STL.64 [R1+0x10a0], R14 ;  /* 0x0010a00e01007387 */ /* 0x000fe60000100a00 */
[----:B------:R1:W-:Y:S02]  /*1d290*/  STL.64 [R1+0x1098], R12 ;  /* 0x0010980c01007387 */ /* 0x0003e40000100a00 */
[----:B-1----:R-:W2:Y:S01]  /*1d2a0*/  LDL.LU R12, [R1+0x2e0] ;  /* 0x0002e000010c7983 */ /* 0x002ea20000300800 */
[----:B------:R-:W2:Y:S02]  /*1d2b0*/  LDL.LU R13, [R1+0x2e4] ;  /* 0x0002e400010d7983 */ /* 0x000ea40000300800 */
[----:B------:R-:W2:Y:S02]  /*1d2c0*/  LDL.LU R14, [R1+0x2e8] ;  /* 0x0002e800010e7983 */ /* 0x000ea40000300800 */
[----:B------:R-:W2:Y:S01]  /*1d2d0*/  LDL.LU R15, [R1+0x2ec] ;  /* 0x0002ec00010f7983 */ /* 0x000ea20000300800 */
[----:B0-----:R-:W-:Y:S01]  /*1d2e0*/  STL.64 [R1+0x20], R24 ;  /* 0x0000201801007387 */ /* 0x001fe20000100a00 */
[----:B------:R-:W-:-:S02]  /*1d2f0*/  IMAD.MOV.U32 R29, RZ, RZ, R24 ;  /* 0x000000ffff1d7224 */ /* 0x000fc400078e0018 */
[----:B------:R-:W-:Y:S02]  /*1d300*/  IMAD.MOV.U32 R28, RZ, RZ, R25 ;  /* 0x000000ffff1c7224 */ /* 0x000fe400078e0019 */
[----:B------:R-:W-:Y:S02]  /*1d310*/  STL.64 [R1+0x28], R26 ;  /* 0x0000281a01007387 */ /* 0x000fe40000100a00 */
[----:B------:R-:W-:Y:S02]  /*1d320*/  IMAD.MOV.U32 R2, RZ, RZ, R26 ;  /* 0x000000ffff027224 */ /* 0x000fe400078e001a */
[----:B------:R-:W0:Y:S04]  /*1d330*/  LDSM.16.M88.4 R24, [R21+0x15080] ;  /* 0x015080001518783b */ /* 0x000e280000000200 */
[----:B------:R-:W-:Y:S04]  /*1d340*/  STL [R1+0xd88], R2 ;  /* 0x000d880201007387 */ /* 0x000fe80000100800 */
[----:B0-----:R-:W-:Y:S01]  /*1d350*/  STL.64 [R1+0x10], R24 ;  /* 0x0000101801007387 */ /* 0x001fe20000100a00 */
[----:B------:R-:W-:Y:S02]  /*1d360*/  STL.64 [R1+0x18], R26 ;  /* 0x0000181a01007387 */ /* 0x000fe40000100a00 */
[----:B------:R-:W0:Y:S02]  /*1d370*/  LDSM.16.M88.4 R24, [R21+0x16080] ;  /* 0x016080001518783b */ /* 0x000e240000000200 */
[----:B0-----:R-:W-:Y:S02]  /*1d380*/  STL.64 [R1], R24 ;  /* 0x0000001801007387 */ /* 0x001fe40000100a00 */
[----:B------:R-:W-:Y:S02]  /*1d390*/  STL.64 [R1+0x8], R26 ;  /* 0x0000081a01007387 */ /* 0x000fe40000100a00 */
[----:B------:R-:W0:Y:S02]  /*1d3a0*/  LDSM.16.M88.4 R24, [R21+0x17080] ;  /* 0x017080001518783b */ /* 0x000e240000000200 */
[----:B0-----:R-:W-:Y:S02]  /*1d3b0*/  STL [R1+0xe4c], R26 ;  /* 0x000e4c1a01007387 */ /* 0x001fe40000100800 */
[----:B------:R-:W-:Y:S02]  /*1d3c0*/  STL [R1+0xe48], R27 ;  /* 0x000e481b01007387 */ /* 0x000fe40000100800 */
[----:B------:R-:W-:Y:S01]  /*1d3d0*/  STL.64 [R1+0x1010], R24 ;  /* 0x0010101801007387 */ /* 0x000fe20000100a00 */
[C---:B--2---:R-:W-:Y:S01]  /*1d3e0*/  HMMA.16816.F32.BF16 R12, R4.reuse, R22, R12 ;  /* 0x00000016040c723c */ /* 0x044fe2000004180c */
[----:B------:R-:W0:Y:S04]  /*1d3f0*/  LDSM.16.MT88.4 R20, [R0+0xc080] ;  /* 0x00c080000014783b */ /* 0x000e280000004200 */
[----:B0-----:R0:W-:Y:S11]  /*1d400*/  STL.64 [R1+0xf70], R22 ;  /* 0x000f701601007387 */ /* 0x0011f60000100a00 */
[----:B------:R-:W-:Y:S07]  /*1d410*/  @!UPT UIADD3 URZ, URZ, URZ, URZ ;  /* 0x0000003f3f3ff290 */ /* 0x000fee000fffe03f */
[----:B------:R1:W-:Y:S02]  /*1d420*/  STL.64 [R1+0x130], R12 ;  /* 0x0001300c01007387 */ /* 0x0003e40000100a00 */
[----:B------:R2:W-:Y:S02]  /*1d430*/  STL.64 [R1+0x138], R14 ;  /* 0x0001380e01007387 */ /* 0x0005e40000100a00 */
[----:B------:R-:W-:Y:S01]  /*1d440*/  STL.64 [R1+0xf68], R20 ;  /* 0x000f681401007387 */ /* 0x000fe20000100a00 */
[----:B0-----:R-:W4:Y:S01]  /*1d450*/  LDL.LU R22, [R1+0xb8] ;  /* 0x0000b80001167983 */ /* 0x001f220000300800 */
[----:B------:R-:W4:Y:S03]  /*1d460*/  LDL.LU R23, [R1+0xbc] ;  /* 0x0000bc0001177983 */ /* 0x000f260000300800 */
[----:B----4-:R-:W-:Y:S01]  /*1d470*/  STL.64 [R1+0x10f0], R22 ;  /* 0x0010f01601007387 */ /* 0x010fe20000100a00 */
[----:B-1----:R-:W4:Y:S02]  /*1d480*/  LDL.LU R12, [R1+0x2c0] ;  /* 0x0002c000010c7983 */ /* 0x002f240000300800 */
[----:B------:R-:W4:Y:S02]  /*1d490*/  LDL.LU R13, [R1+0x2c4] ;  /* 0x0002c400010d7983 */ /* 0x000f240000300800 */
[----:B--2---:R-:W2:Y:S01]  /*1d4a0*/  LDL.LU R14, [R1+0x2c8] ;  /* 0x0002c800010e7983 */ /* 0x004ea20000300800 */
[----:B------:R-:W2:Y:S01]  /*1d4b0*/  LDL.LU R15, [R1+0x2cc] ;  /* 0x0002cc00010f7983 */ /* 0x000ea20000300800 */
[----:B------:R-:W2:Y:S02]  /*1d4c0*/  LDL.LU R24, [R1+0x320] ;  /* 0x0003200001187983 */ /* 0x000ea40000300800 */
[----:B------:R-:W2:Y:S02]  /*1d4d0*/  LDL.LU R25, [R1+0x324] ;  /* 0x0003240001197983 */ /* 0x000ea40000300800 */
[----:B------:R-:W2:Y:S01]  /*1d4e0*/  LDL.LU R26, [R1+0x328] ;  /* 0x00032800011a7983 */ /* 0x000ea20000300800 */
[----:B------:R-:W2:Y:S04]  /*1d4f0*/  LDL.LU R27, [R1+0x32c] ;  /* 0x00032c00011b7983 */ /* 0x000ea80000300800 */
[----:B--2---:R-:W-:Y:S01]  /*1d500*/  STL.64 [R1+0x1100], R26 ;  /* 0x0011001a01007387 */ /* 0x004fe20000100a00 */
[----:B------:R0:W-:Y:S03]  /*1d510*/  STL.64 [R1+0x10f8], R24 ;  /* 0x0010f81801007387 */ /* 0x0001e60000100a00 */
[----:B0-----:R-:W2:Y:S01]  /*1d520*/  LDL.LU R24, [R1+0x330] ;  /* 0x0003300001187983 */ /* 0x001ea20000300800 */
[----:B------:R-:W2:Y:S02]  /*1d530*/  LDL.LU R25, [R1+0x334] ;  /* 0x0003340001197983 */ /* 0x000ea40000300800 */
[----:B------:R-:W2:Y:S02]  /*1d540*/  LDL.LU R26, [R1+0x338] ;  /* 0x00033800011a7983 */ /* 0x000ea40000300800 */
[----:B------:R-:W2:Y:S02]  /*1d550*/  LDL.LU R27, [R1+0x33c] ;  /* 0x00033c00011b7983 */ /* 0x000ea40000300800 */
[----:B--2---:R0:W-:Y:S01]  /*1d560*/  STL.64 [R1+0x1110], R26 ;  /* 0x0011101a01007387 */ /* 0x0041e20000100a00 */
[----:B------:R-:W-:Y:S03]  /*1d570*/  STL.64 [R1+0x1108], R24 ;  /* 0x0011081801007387 */ /* 0x000fe60000100a00 */
[----:B0-----:R-:W2:Y:S01]  /*1d580*/  LDL.LU.64 R26, [R1+0xf8] ;  /* 0x0000f800011a7983 */ /* 0x001ea20000300a00 */
[----:B------:R-:W2:Y:S03]  /*1d590*/  LDL.LU.64 R22, [R1+0xd8] ;  /* 0x0000d80001167983 */ /* 0x000ea60000300a00 */
[----:B--2---:R0:W-:Y:S01]  /*1d5a0*/  STL.64 [R1+0x1118], R22 ;  /* 0x0011181601007387 */ /* 0x0041e20000100a00 */
[----:B------:R-:W2:Y:S02]  /*1d5b0*/  LDL.LU R20, [R1+0x340] ;  /* 0x0003400001147983 */ /* 0x000ea40000300800 */
[----:B------:R-:W2:Y:S01]  /*1d5c0*/  LDL.LU R21, [R1+0x344] ;  /* 0x0003440001157983 */ /* 0x000ea20000300800 */
[----:B0-----:R-:W2:Y:S01]  /*1d5d0*/  LDL.LU R22, [R1+0x348] ;  /* 0x0003480001167983 */ /* 0x001ea20000300800 */
[----:B------:R-:W2:Y:S02]  /*1d5e0*/  LDL.LU R23, [R1+0x34c] ;  /* 0x00034c0001177983 */ /* 0x000ea40000300800 */
[----:B------:R0:W-:Y:S02]  /*1d5f0*/  STL.64 [R1+0x10b0], R14 ;  /* 0x0010b00e01007387 */ /* 0x0001e40000100a00 */
[----:B----4-:R-:W-:Y:S01]  /*1d600*/  STL.64 [R1+0x10a8], R12 ;  /* 0x0010a80c01007387 */ /* 0x010fe20000100a00 */
[----:B0-----:R-:W4:Y:S04]  /*1d610*/  LDL.LU.64 R14, [R1+0x88] ;  /* 0x00008800010e7983 */ /* 0x001f280000300a00 */
[----:B----4-:R0:W-:Y:S04]  /*1d620*/  STL.64 [R1+0x10c8], R14 ;  /* 0x0010c80e01007387 */ /* 0x0101e80000100a00 */
[----:B0-----:R-:W4:Y:S04]  /*1d630*/  LDL.LU.64 R14, [R1+0x98] ;  /* 0x00009800010e7983 */ /* 0x001f280000300a00 */
[----:B----4-:R0:W-:Y:S01]  /*1d640*/  STL.64 [R1+0x10e0], R14 ;  /* 0x0010e00e01007387 */ /* 0x0101e20000100a00 */
[----:B------:R-:W3:Y:S02]  /*1d650*/  LDL.LU R12, [R1+0x280] ;  /* 0x00028000010c7983 */ /* 0x000ee40000300800 */
[----:B------:R-:W3:Y:S01]  /*1d660*/  LDL.LU R13, [R1+0x284] ;  /* 0x00028400010d7983 */ /* 0x000ee20000300800 */
[----:B0-----:R-:W3:Y:S01]  /*1d670*/  LDL.LU R14, [R1+0x288] ;  /* 0x00028800010e7983 */ /* 0x001ee20000300800 */
[----:B------:R-:W3:Y:S02]  /*1d680*/  LDL.LU R15, [R1+0x28c] ;  /* 0x00028c00010f7983 */ /* 0x000ee40000300800 */
[----:B---3--:R-:W-:Y:S01]  /*1d690*/  HMMA.16816.F32.BF16 R12, R4, R18, R12 ;  /* 0x00000012040c723c */ /* 0x008fe2000004180c */
[----:B------:R-:W0:Y:S11]  /*1d6a0*/  LDSM.16.MT88.4 R4, [R0+0xc100] ;  /* 0x00c100000004783b */ /* 0x000e360000004200 */
[----:B------:R-:W-:Y:S11]  /*1d6b0*/  @!UPT UIADD3 URZ, URZ, URZ, URZ ;  /* 0x0000003f3f3ff290 */ /* 0x000ff6000fffe03f */
[----:B------:R-:W-:Y:S01]  /*1d6c0*/  STL.64 [R1+0x120], R12 ;  /* 0x0001200c01007387 */ /* 0x000fe20000100a00 */
[----:B------:R1:W-:Y:S03]  /*1d6d0*/  STL.64 [R1+0x128], R14 ;  /* 0x0001280e01007387 */ /* 0x0003e60000100a00 */
[----:B-1----:R-:W3:Y:S01]  /*1d6e0*/  LDL.LU.64 R14, [R1+0xa8] ;  /* 0x0000a800010e7983 */ /* 0x002ee20000300a00 */
[C---:B--2---:R-:W-:Y:S01]  /*1d6f0*/  HMMA.16816.F32.BF16 R20, R8.reuse, R26, R20 ;  /* 0x0000001a0814723c */ /* 0x044fe20000041814 */
[----:B------:R-:W-:Y:S02]  /*1d700*/  IMAD.MOV.U32 R17, RZ, RZ, R26 ;  /* 0x000000ffff117224 */ /* 0x000fe400078e001a */
[----:B------:R-:W-:Y:S01]  /*1d710*/  IMAD.MOV.U32 R16, RZ, RZ, R27 ;  /* 0x000000ffff107224 */ /* 0x000fe200078e001b */
[----:B---3--:R1:W-:Y:S01]  /*1d720*/  STL.64 [R1+0x10e8], R14 ;  /* 0x0010e80e01007387 */ /* 0x0083e20000100a00 */
[----:B------:R-:W2:Y:S02]  /*1d730*/  LDL.LU R12, [R1+0x310] ;  /* 0x00031000010c7983 */ /* 0x000ea40000300800 */
[----:B------:R-:W2:Y:S01]  /*1d740*/  LDL.LU R13, [R1+0x314] ;  /* 0x00031400010d7983 */ /* 0x000ea20000300800 */
[----:B-1----:R-:W2:Y:S01]  /*1d750*/  LDL.LU R14, [R1+0x318] ;  /* 0x00031800010e7983 */ /* 0x002ea20000300800 */
[----:B------:R-:W2:Y:S02]  /*1d760*/  LDL.LU R15, [R1+0x31c] ;  /* 0x00031c00010f7983 */ /* 0x000ea40000300800 */
[----:B0-----:R0:W-:Y:S02]  /*1d770*/  STL.64 [R1+0xee8], R6 ;  /* 0x000ee80601007387 */ /* 0x0011e40000100a00 */
[----:B------:R-:W-:Y:S01]  /*1d780*/  STL.64 [R1+0xee0], R4 ;  /* 0x000ee00401007387 */ /* 0x000fe20000100a00 */
[----:B0-----:R-:W3:Y:S09]  /*1d790*/  LDL.LU.64 R6, [R1+0xc8] ;  /* 0x0000c80001067983 */ /* 0x001ef20000300a00 */
[----:B------:R-:W-:Y:S02]  /*1d7a0*/  STL.64 [R1+0x110], R20 ;  /* 0x0001101401007387 */ /* 0x000fe40000100a00 */
[----:B------:R0:W-:Y:S02]  /*1d7b0*/  STL.64 [R1+0x118], R22 ;  /* 0x0001181601007387 */ /* 0x0001e40000100a00 */
[----:B0-----:R-:W4:Y:S01]  /*1d7c0*/  LDL.LU.64 R22, [R1+0x1118] ;  /* 0x0011180001167983 */ /* 0x001f220000300a00 */
[----:B------:R-:W4:Y:S02]  /*1d7d0*/  LDL.LU.64 R26, [R1+0x1110] ;  /* 0x00111000011a7983 */ /* 0x000f240000300a00 */
[----:B------:R-:W4:Y:S02]  /*1d7e0*/  LDL.LU.64 R24, [R1+0x1108] ;  /* 0x0011080001187983 */ /* 0x000f240000300a00 */
[----:B------:R-:W-:Y:S01]  /*1d7f0*/  STL.64 [R1+0x10c0], R18 ;  /* 0x0010c01201007387 */ /* 0x000fe20000100a00 */
[----:B------:R0:W-:Y:S04]  /*1d800*/  STL.64 [R1+0x10b8], R16 ;  /* 0x0010b81001007387 */ /* 0x0001e80000100a00 */
[----:B0-----:R-:W2:Y:S01]  /*1d810*/  LDL.LU R16, [R1+0x2d0] ;  /* 0x0002d00001107983 */ /* 0x001ea20000300800 */
[----:B------:R-:W2:Y:S02]  /*1d820*/  LDL.LU R17, [R1+0x2d4] ;  /* 0x0002d40001117983 */ /* 0x000ea40000300800 */
[----:B------:R-:W2:Y:S02]  /*1d830*/  LDL.LU R18, [R1+0x2d8] ;  /* 0x0002d80001127983 */ /* 0x000ea40000300800 */
[----:B------:R-:W2:Y:S01]  /*1d840*/  LDL.LU R19, [R1+0x2dc] ;  /* 0x0002dc0001137983 */ /* 0x000ea20000300800 */
[----:B----4-:R-:W-:Y:S01]  /*1d850*/  HMMA.16816.F32.BF16 R24, R8, R22, R24 ;  /* 0x000000160818723c */ /* 0x010fe20000041818 */
[----:B------:R-:W-:-:S02]  /*1d860*/  IMAD.MOV.U32 R0, RZ, RZ, R22 ;  /* 0x000000ffff007224 */ /* 0x000fc400078e0016 */
[----:B------:R-:W-:Y:S01]  /*1d870*/  IMAD.MOV.U32 R21, RZ, RZ, R23 ;  /* 0x000000ffff157224 */ /* 0x000fe200078e0017 */
[----:B--2---:R-:W-:Y:S01]  /*1d880*/  STL.64 [R1+0x10d8], R18 ;  /* 0x0010d81201007387 */ /* 0x004fe20000100a00 */
[----:B------:R0:W-:Y:S03]  /*1d890*/  STL.64 [R1+0x10d0], R16 ;  /* 0x0010d01001007387 */ /* 0x0001e60000100a00 */
[----:B0-----:R-:W2:Y:S01]  /*1d8a0*/  LDL.LU R16, [R1+0x2f0] ;  /* 0x0002f00001107983 */ /* 0x001ea20000300800 */
[----:B------:R-:W2:Y:S02]  /*1d8b0*/  LDL.LU R17, [R1+0x2f4] ;  /* 0x0002f40001117983 */ /* 0x000ea40000300800 */
[----:B------:R-:W2:Y:S02]  /*1d8c0*/  LDL.LU R18, [R1+0x2f8] ;  /* 0x0002f80001127983 */ /* 0x000ea40000300800 */
[----:B------:R-:W2:Y:S10]  /*1d8d0*/  LDL.LU R19, [R1+0x2fc] ;  /* 0x0002fc0001137983 */ /* 0x000eb40000300800 */
[----:B------:R-:W-:Y:S01]  /*1d8e0*/  STL.64 [R1+0x100], R24 ;  /* 0x0001001801007387 */ /* 0x000fe20000100a00 */
[----:B------:R0:W-:Y:S03]  /*1d8f0*/  STL.64 [R1+0x108], R26 ;  /* 0x0001081a01007387 */ /* 0x0001e60000100a00 */
[----:B0-----:R-:W3:Y:S01]  /*1d900*/  LDL.LU.64 R26, [R1+0x1100] ;  /* 0x00110000011a7983 */ /* 0x001ee20000300a00 */
[----:B------:R-:W3:Y:S02]  /*1d910*/  LDL.LU.64 R24, [R1+0x10f8] ;  /* 0x0010f80001187983 */ /* 0x000ee40000300a00 */
[----:B------:R-:W4:Y:S01]  /*1d920*/  LDL.LU.64 R22, [R1+0x10f0] ;  /* 0x0010f00001167983 */ /* 0x000f220000300a00 */
[C---:B---3--:R-:W-:Y:S08]  /*1d930*/  HMMA.16816.F32.BF16 R24, R8.reuse, R6, R24 ;  /* 0x000000060818723c */ /* 0x048ff00000041818 */
[----:B----4-:R-:W-:Y:S11]  /*1d940*/  HMMA.16816.F32.BF16 R12, R8, R22, R12 ;  /* 0x00000016080c723c */ /* 0x010ff6000004180c */
[----:B------:R-:W-:Y:S04]  /*1d950*/  @!UPT UIADD3 URZ, URZ, URZ, URZ ;  /* 0x0000003f3f3ff290 */ /* 0x000fe8000fffe03f */
[----:B------:R0:W-:Y:S01]  /*1d960*/  STL.64 [R1+0xe0], R24 ;  /* 0x0000e01801007387 */ /* 0x0001e20000100a00 */
[----:B------:R-:W-:Y:S08]  /*1d970*/  STL.64 [R1+0xe8], R26 ;  /* 0x0000e81a01007387 */ /* 0x000ff00000100a00 */
[----:B------:R-:W-:Y:S02]  /*1d980*/  IMAD.MOV.U32 R5, RZ, RZ, R14 ;  /* 0x000000ffff057224 */ /* 0x000fe400078e000e */
[----:B------:R-:W-:-:S02]  /*1d990*/  IMAD.MOV.U32 R4, RZ, RZ, R15 ;  /* 0x000000ffff047224 */ /* 0x000fc400078e000f */
[----:B------:R-:W3:Y:S01]  /*1d9a0*/  LDL.LU.64 R14, [R1+0x10e8] ;  /* 0x0010e800010e7983 */ /* 0x000ee20000300a00 */
[----:B------:R-:W-:Y:S02]  /*1d9b0*/  STL.64 [R1+0x1048], R22 ;  /* 0x0010481601007387 */ /* 0x000fe40000100a00 */
[----:B0-----:R-:W-:Y:S02]  /*1d9c0*/  IMAD.MOV.U32 R25, RZ, RZ, R6 ;  /* 0x000000ffff197224 */ /* 0x001fe400078e0006 */
[----:B------:R-:W-:Y:S02]  /*1d9d0*/  IMAD.MOV.U32 R24, RZ, RZ, R7 ;  /* 0x000000ffff187224 */ /* 0x000fe400078e0007 */
[----:B------:R-:W-:Y:S02]  /*1d9e0*/  IMAD.MOV.U32 R7, RZ, RZ, R12 ;  /* 0x000000ffff077224 */ /* 0x000fe400078e000c */
[----:B------:R-:W-:-:S05]  /*1d9f0*/  IMAD.MOV.U32 R6, RZ, RZ, R13 ;  /* 0x000000ffff067224 */ /* 0x000fca00078e000d */
[----:B------:R-:W-:Y:S01]  /*1da00*/  STL.64 [R1+0xf08], R6 ;  /* 0x000f080601007387 */ /* 0x000fe20000100a00 */
[----:B------:R0:W-:Y:S03]  /*1da10*/  STL.64 [R1+0xf00], R4 ;  /* 0x000f000401007387 */ /* 0x0001e60000100a00 */
[----:B0-----:R-:W4:Y:S01]  /*1da20*/  LDL.LU R4, [R1+0x300] ;  /* 0x0003000001047983 */ /* 0x001f220000300800 */
[----:B------:R-:W4:Y:S02]  /*1da30*/  LDL.LU R5, [R1+0x304] ;  /* 0x0003040001057983 */ /* 0x000f240000300800 */
[----:B------:R-:W4:Y:S02]  /*1da40*/  LDL.LU R6, [R1+0x308] ;  /* 0x0003080001067983 */ /* 0x000f240000300800 */
[----:B------:R-:W4:Y:S02]  /*1da50*/  LDL.LU R7, [R1+0x30c] ;  /* 0x00030c0001077983 */ /* 0x000f240000300800 */
[----:B---3--:R-:W-:Y:S01]  /*1da60*/  IMAD.MOV.U32 R2, RZ, RZ, R15 ;  /* 0x000000ffff027224 */ /* 0x008fe200078e000f */
[C---:B----4-:R-:W-:Y:S11]  /*1da70*/  HMMA.16816.F32.BF16 R4, R8.reuse, R14, R4 ;  /* 0x0000000e0804723c */ /* 0x050ff60000041804 */
[----:B------:R-:W-:Y:S11]  /*1da80*/  @!UPT UIADD3 URZ, URZ, URZ, URZ ;  /* 0x0000003f3f3ff290 */ /* 0x000ff6000fffe03f */
[----:B------:R-:W-:Y:S01]  /*1da90*/  @!UPT UIADD3 URZ, URZ, URZ, URZ ;  /* 0x0000003f3f3ff290 */ /* 0x000fe2000fffe03f */
[----:B------:R-:W-:Y:S01]  /*1daa0*/  STL.64 [R1+0x280], R4 ;  /* 0x0002800401007387 */ /* 0x000fe20000100a00 */
[----:B------:R0:W-:Y:S02]  /*1dab0*/  STL.64 [R1+0x288], R6 ;  /* 0x0002880601007387 */ /* 0x0001e40000100a00 */
[----:B0-----:R-:W-:Y:S02]  /*1dac0*/  IMAD.MOV.U32 R6, RZ, RZ, R14 ;  /* 0x000000ffff067224 */ /* 0x001fe400078e000e */
[----:B------:R-:W2:Y:S02]  /*1dad0*/  LDL.LU.64 R14, [R1+0x10e0] ;  /* 0x0010e000010e7983 */ /* 0x000ea40000300a00 */
[C---:B--2---:R-:W-:Y:S01]  /*1dae0*/  HMMA.16816.F32.BF16 R16, R8.reuse, R14, R16 ;  /* 0x0000000e0810723c */ /* 0x044fe20000041810 */
[----:B------:R-:W-:Y:S02]  /*1daf0*/  IMAD.MOV.U32 R20, RZ, RZ, R14 ;  /* 0x000000ffff147224 */ /* 0x000fe400078e000e */
        /* <DEDUP_REMOVED lines=8> */
[----:B------:R-:W-:-:S02]  /*1db80*/  IMAD.MOV.U32 R23, RZ, RZ, R14 ;  /* 0x000000ffff177224 */ /* 0x000fc400078e000e */
[----:B------:R-:W-:Y:S11]  /*1db90*/  IMAD.MOV.U32 R22, RZ, RZ, R15 ;  /* 0x000000ffff167224 */ /* 0x000ff600078e000f */
[----:B------:R-:W-:Y:S09]  /*1dba0*/  @!UPT UIADD3 URZ, URZ, URZ, URZ ;  /* 0x0000003f3f3ff290 */ /* 0x000ff2000fffe03f */
[----:B------:R-:W-:Y:S01]  /*1dbb0*/  STL.64 [R1+0x320], R16 ;  /* 0x0003201001007387 */ /* 0x000fe20000100a00 */
[----:B------:R0:W-:Y:S03]  /*1dbc0*/  STL.64 [R1+0x328], R18 ;  /* 0x0003281201007387 */ /* 0x0001e60000100a00 */
[----:B0-----:R-:W2:Y:S01]  /*1dbd0*/  LDL.LU.64 R18, [R1+0x10c0] ;  /* 0x0010c00001127983 */ /* 0x001ea20000300a00 */
[----:B------:R-:W3:Y:S02]  /*1dbe0*/  LDL.LU.64 R16, [R1+0x10b8] ;  /* 0x0010b80001107983 */ /* 0x000ee40000300a00 */
[----:B------:R-:W2:Y:S02]  /*1dbf0*/  LDL.LU.64 R14, [R1+0x10b0] ;  /* 0x0010b000010e7983 */ /* 0x000ea40000300a00 */
[----:B------:R-:W2:Y:S02]  /*1dc00*/  LDL.LU.64 R12, [R1+0x10a8] ;  /* 0x0010a800010c7983 */ /* 0x000ea40000300a00 */
[----:B--2---:R-:W-:Y:S01]  /*1dc10*/  HMMA.16816.F32.BF16 R8, R8, R18, R12 ;  /* 0x000000120808723c */ /* 0x004fe2000004180c */
[----:B------:R-:W2:Y:S01]  /*1dc20*/  LDL.LU.64 R14, [R1+0x10a0] ;  /* 0x0010a000010e7983 */ /* 0x000ea20000300a00 */
[----:B------:R-:W4:Y:S02]  /*1dc30*/  LDL.LU.64 R12, [R1+0x1098] ;  /* 0x00109800010c7983 */ /* 0x000f240000300a00 */
[----:B------:R0:W-:Y:S03]  /*1dc40*/  STL.64 [R1+0x1008], R18 ;  /* 0x0010081201007387 */ /* 0x0001e60000100a00 */
[----:B0-----:R-:W-:-:S02]  /*1dc50*/  IMAD.MOV.U32 R18, RZ, RZ, R23 ;  /* 0x000000ffff127224 */ /* 0x001fc400078e0017 */
[----:B------:R-:W-:Y:S02]  /*1dc60*/  IMAD.MOV.U32 R19, RZ, RZ, R22 ;  /* 0x000000ffff137224 */ /* 0x000fe400078e0016 */
[----:B------:R-:W-:Y:S02]  /*1dc70*/  IMAD.MOV.U32 R22, RZ, RZ, R25 ;  /* 0x000000ffff167224 */ /* 0x000fe400078e0019 */
[----:B------:R-:W-:-:S10]  /*1dc80*/  IMAD.MOV.U32 R23, RZ, RZ, R24 ;  /* 0x000000ffff177224 */ /* 0x000fd400078e0018 */
[----:B------:R-:W-:Y:S01]  /*1dc90*/  STL.64 [R1+0x310], R8 ;  /* 0x0003100801007387 */ /* 0x000fe20000100a00 */
[----:B------:R-:W-:Y:S02]  /*1dca0*/  STL.64 [R1+0x318], R10 ;  /* 0x0003180a01007387 */ /* 0x000fe40000100a00 */
[----:B--2---:R-:W-:Y:S02]  /*1dcb0*/  IMAD.MOV.U32 R4, RZ, RZ, R14 ;  /* 0x000000ffff047224 */ /* 0x004fe400078e000e */
[----:B------:R-:W-:Y:S01]  /*1dcc0*/  IMAD.MOV.U32 R5, RZ, RZ, R15 ;  /* 0x000000ffff057224 */ /* 0x000fe200078e000f */
[----:B------:R-:W4:Y:S01]  /*1dcd0*/  LDL.LU R14, [R1+0x1090] ;  /* 0x00109000010e7983 */ /* 0x000f220000300800 */
[----:B------:R-:W4:Y:S02]  /*1dce0*/  LDL.LU R15, [R1+0x108c] ;  /* 0x00108c00010f7983 */ /* 0x000f240000300800 */
[----:B------:R0:W-:Y:S02]  /*1dcf0*/  STL.64 [R1+0x1058], R22 ;  /* 0x0010581601007387 */ /* 0x0001e40000100a00 */
[----:B------:R1:W-:Y:S01]  /*1dd00*/  STL.64 [R1+0x1018], R18 ;  /* 0x0010181201007387 */ /* 0x0003e20000100a00 */
[----:B------:R-:W2:Y:S01]  /*1dd10*/  LDL.LU R24, [R1+0x240] ;  /* 0x0002400001187983 */ /* 0x000ea20000300800 */
[----:B------:R-:W2:Y:S02]  /*1dd20*/  LDL.LU R25, [R1+0x244] ;  /* 0x0002440001197983 */ /* 0x000ea40000300800 */
[----:B------:R-:W2:Y:S02]  /*1dd30*/  LDL.LU R26, [R1+0x248] ;  /* 0x00024800011a7983 */ /* 0x000ea40000300800 */
[----:B------:R-:W2:Y:S02]  /*1dd40*/  LDL.LU R27, [R1+0x24c] ;  /* 0x00024c00011b7983 */ /* 0x000ea40000300800 */
[----:B0-----:R-:W-:-:S02]  /*1dd50*/  IMAD.MOV.U32 R22, RZ, RZ, R0 ;  /* 0x000000ffff167224 */ /* 0x001fc400078e0000 */
[----:B------:R-:W-:Y:S02]  /*1dd60*/  IMAD.MOV.U32 R23, RZ, RZ, R21 ;  /* 0x000000ffff177224 */ /* 0x000fe400078e0015 */
[----:B-1----:R-:W-:Y:S02]  /*1dd70*/  IMAD.MOV.U32 R18, RZ, RZ, R20 ;  /* 0x000000ffff127224 */ /* 0x002fe400078e0014 */
[----:B------:R-:W-:Y:S01]  /*1dd80*/  IMAD.MOV.U32 R19, RZ, RZ, R7 ;  /* 0x000000ffff137224 */ /* 0x000fe200078e0007 */
[----:B------:R-:W3:Y:S01]  /*1dd90*/  LDL.LU R0, [R1+0x1088] ;  /* 0x0010880001007983 */ /* 0x000ee20000300800 */
[----:B------:R-:W-:Y:S03]  /*1dda0*/  STL.64 [R1+0x1070], R22 ;  /* 0x0010701601007387 */ /* 0x000fe60000100a00 */
[----:B--2---:R-:W-:Y:S01]  /*1ddb0*/  STL.64 [R1+0x1028], R26 ;  /* 0x0010281a01007387 */ /* 0x004fe20000100a00 */
[----:B------:R0:W-:Y:S02]  /*1ddc0*/  STL.64 [R1+0x1020], R24 ;  /* 0x0010201801007387 */ /* 0x0001e40000100a00 */
[----:B------:R1:W-:Y:S01]  /*1ddd0*/  STL.64 [R1+0x1030], R18 ;  /* 0x0010301201007387 */ /* 0x0003e20000100a00 */
[----:B0-----:R-:W2:Y:S01]  /*1dde0*/  LDL.LU R24, [R1+0x250] ;  /* 0x0002500001187983 */ /* 0x001ea20000300800 */
[----:B------:R-:W2:Y:S02]  /*1ddf0*/  LDL.LU R25, [R1+0x254] ;  /* 0x0002540001197983 */ /* 0x000ea40000300800 */
[----:B------:R-:W2:Y:S02]  /*1de00*/  LDL.LU R26, [R1+0x258] ;  /* 0x00025800011a7983 */ /* 0x000ea40000300800 */
[----:B------:R-:W2:Y:S02]  /*1de10*/  LDL.LU R27, [R1+0x25c] ;  /* 0x00025c00011b7983 */ /* 0x000ea40000300800 */
[----:B-1----:R-:W-:-:S02]  /*1de20*/  IMAD.MOV.U32 R18, RZ, RZ, R6 ;  /* 0x000000ffff127224 */ /* 0x002fc400078e0006 */
[----:B------:R-:W-:Y:S02]  /*1de30*/  IMAD.MOV.U32 R19, RZ, RZ, R2 ;  /* 0x000000ffff137224 */ /* 0x000fe400078e0002 */
[----:B---3--:R-:W-:Y:S02]  /*1de40*/  IMAD.MOV.U32 R23, RZ, RZ, R16 ;  /* 0x000000ffff177224 */ /* 0x008fe400078e0010 */
[----:B------:R-:W-:Y:S01]  /*1de50*/  IMAD.MOV.U32 R22, RZ, RZ, R17 ;  /* 0x000000ffff167224 */ /* 0x000fe200078e0011 */
[----:B--2---:R-:W-:Y:S01]  /*1de60*/  STL.64 [R1+0x1040], R26 ;  /* 0x0010401a01007387 */ /* 0x004fe20000100a00 */
[----:B------:R-:W-:Y:S02]  /*1de70*/  STL.64 [R1+0x1038], R24 ;  /* 0x0010381801007387 */ /* 0x000fe40000100a00 */
[----:B------:R0:W-:Y:S02]  /*1de80*/  STL.64 [R1+0x1050], R18 ;  /* 0x0010501201007387 */ /* 0x0001e40000100a00 */
[----:B------:R-:W2:Y:S01]  /*1de90*/  LDL.LU R16, [R1+0x290] ;  /* 0x0002900001107983 */ /* 0x000ea20000300800 */
[----:B------:R-:W2:Y:S04]  /*1dea0*/  LDL.LU R17, [R1+0x294] ;  /* 0x0002940001117983 */ /* 0x000ea80000300800 */
[----:B0-----:R-:W3:Y:S01]  /*1deb0*/  LDL.LU R18, [R1+0x298] ;  /* 0x0002980001127983 */ /* 0x001ee20000300800 */
[----:B------:R-:W3:Y:S03]  /*1dec0*/  LDL.LU R19, [R1+0x29c] ;  /* 0x00029c0001137983 */ /* 0x000ee60000300800 */
        /* <DEDUP_REMOVED lines=8> */
[----:B0-----:R-:W4:Y:S01]  /*1df50*/  LDL.LU R16, [R1+0x2b0] ;  /* 0x0002b00001107983 */ /* 0x001f220000300800 */
[----:B------:R-:W4:Y:S02]  /*1df60*/  LDL.LU R17, [R1+0x2b4] ;  /* 0x0002b40001117983 */ /* 0x000f240000300800 */
[----:B------:R-:W4:Y:S02]  /*1df70*/  LDL.LU R18, [R1+0x2b8] ;  /* 0x0002b80001127983 */ /* 0x000f240000300800 */
[----:B------:R-:W4:Y:S01]  /*1df80*/  LDL.LU R19, [R1+0x2bc] ;  /* 0x0002bc0001137983 */ /* 0x000f220000300800 */
[----:B------:R-:W2:Y:S01]  /*1df90*/  LDL.LU R24, [R1+0x260] ;  /* 0x0002600001187983 */ /* 0x000ea20000300800 */
[----:B------:R-:W2:Y:S02]  /*1dfa0*/  LDL.LU R25, [R1+0x264] ;  /* 0x0002640001197983 */ /* 0x000ea40000300800 */
[----:B------:R-:W2:Y:S02]  /*1dfb0*/  LDL.LU R26, [R1+0x268] ;  /* 0x00026800011a7983 */ /* 0x000ea40000300800 */
[----:B------:R-:W2:Y:S01]  /*1dfc0*/  LDL.LU R27, [R1+0x26c] ;  /* 0x00026c00011b7983 */ /* 0x000ea20000300800 */
[----:B------:R0:W-:Y:S04]  /*1dfd0*/  STL.64 [R1+0xfd0], R4 ;  /* 0x000fd00401007387 */ /* 0x0001e80000100a00 */
[----:B0-----:R-:W3:Y:S01]  /*1dfe0*/  LDL.LU R4, [R1+0x270] ;  /* 0x0002700001047983 */ /* 0x001ee20000300800 */
[----:B------:R-:W3:Y:S02]  /*1dff0*/  LDL.LU R5, [R1+0x274] ;  /* 0x0002740001057983 */ /* 0x000ee40000300800 */
[----:B------:R-:W3:Y:S02]  /*1e000*/  LDL.LU R6, [R1+0x278] ;  /* 0x0002780001067983 */ /* 0x000ee40000300800 */
[----:B------:R-:W3:Y:S01]  /*1e010*/  LDL.LU R7, [R1+0x27c] ;  /* 0x00027c0001077983 */ /* 0x000ee20000300800 */
[----:B------:R-:W2:Y:S01]  /*1e020*/  LDL.LU.64 R8, [R1] ;  /* 0x0000000001087983 */ /* 0x000ea20000300a00 */
[C---:B----4-:R-:W-:Y:S03]  /*1e030*/  HMMA.16816.F32.BF16 R20, R12.reuse, R22, R16 ;  /* 0x000000160c14723c */ /* 0x050fe60000041810 */
[----:B------:R-:W4:Y:S01]  /*1e040*/  LDL.LU.64 R18, [R1+0x1080] ;  /* 0x0010800001127983 */ /* 0x000f220000300a00 */
[----:B------:R-:W4:Y:S11]  /*1e050*/  LDL.LU.64 R16, [R1+0x1078] ;  /* 0x0010780001107983 */ /* 0x000f360000300a00 */
[----:B------:R-:W-:Y:S08]  /*1e060*/  @!UPT UIADD3 URZ, URZ, URZ, URZ ;  /* 0x0000003f3f3ff290 */ /* 0x000ff0000fffe03f */
[----:B------:R4:W-:Y:S01]  /*1e070*/  STL.64 [R1+0x300], R20 ;  /* 0x0003001401007387 */ /* 0x0009e20000100a00 */
[----:B------:R-:W-:Y:S02]  /*1e080*/  IMAD.MOV.U32 R11, RZ, RZ, R22 ;  /* 0x000000ffff0b7224 */ /* 0x000fe400078e0016 */
[----:B------:R-:W-:Y:S02]  /*1e090*/  IMAD.MOV.U32 R10, RZ, RZ, R23 ;  /* 0x000000ffff0a7224 */ /* 0x000fe400078e0017 */
[----:B------:R-:W4:Y:S03]  /*1e0a0*/  LDL.LU.64 R22, [R1+0x1070] ;  /* 0x0010700001167983 */ /* 0x000f260000300a00 */
[----:B------:R-:W-:Y:S02]  /*1e0b0*/  STL [R1+0xe7c], R10 ;  /* 0x000e7c0a01007387 */ /* 0x000fe40000100800 */
[----:B------:R-:W-:Y:S01]  /*1e0c0*/  STL [R1+0xe78], R11 ;  /* 0x000e780b01007387 */ /* 0x000fe20000100800 */
[C---:B----4-:R-:W-:Y:S01]  /*1e0d0*/  HMMA.16816.F32.BF16 R20, R12.reuse, R22, R16 ;  /* 0x000000160c14723c */ /* 0x050fe20000041810 */
[----:B------:R-:W4:Y:S01]  /*1e0e0*/  LDL.LU.64 R18, [R1+0x1068] ;  /* 0x0010680001127983 */ /* 0x000f220000300a00 */
[----:B------:R-:W4:Y:S11]  /*1e0f0*/  LDL.LU.64 R16, [R1+0x1060] ;  /* 0x0010600001107983 */ /* 0x000f360000300a00 */
[----:B------:R-:W-:Y:S10]  /*1e100*/  @!UPT UIADD3 URZ, URZ, URZ, URZ ;  /* 0x0000003f3f3ff290 */ /* 0x000ff4000fffe03f */
[----:B------:R-:W-:Y:S01]  /*1e110*/  STL.64 [R1+0x2e0], R20 ;  /* 0x0002e01401007387 */ /* 0x000fe20000100a00 */
[----:B------:R0:W-:Y:S03]  /*1e120*/  STL.64 [R1+0x2e8], R22 ;  /* 0x0002e81601007387 */ /* 0x0001e60000100a00 */
[----:B0-----:R-:W4:Y:S02]  /*1e130*/  LDL.LU.64 R22, [R1+0x1058] ;  /* 0x0010580001167983 */ /* 0x001f240000300a00 */
[C---:B----4-:R-:W-:Y:S02]  /*1e140*/  HMMA.16816.F32.BF16 R20, R12.reuse, R22, R16 ;  /* 0x000000160c14723c */ /* 0x050fe40000041810 */
[----:B------:R-:W4:Y:S11]  /*1e150*/  LDL.LU.64 R18, [R1+0x1050] ;  /* 0x0010500001127983 */ /* 0x000f360000300a00 */
[----:B------:R-:W-:Y:S10]  /*1e160*/  @!UPT UIADD3 URZ, URZ, URZ, URZ ;  /* 0x0000003f3f3ff290 */ /* 0x000ff4000fffe03f */
[----:B------:R-:W-:Y:S01]  /*1e170*/  STL.64 [R1+0x2d0], R20 ;  /* 0x0002d01401007387 */ /* 0x000fe20000100a00 */
[----:B------:R-:W-:Y:S02]  /*1e180*/  IMAD.MOV.U32 R10, RZ, RZ, R22 ;  /* 0x000000ffff0a7224 */ /* 0x000fe400078e0016 */
[----:B------:R-:W-:Y:S02]  /*1e190*/  IMAD.MOV.U32 R11, RZ, RZ, R23 ;  /* 0x000000ffff0b7224 */ /* 0x000fe400078e0017 */
[----:B------:R-:W3:Y:S03]  /*1e1a0*/  LDL.LU.64 R22, [R1+0x1048] ;  /* 0x0010480001167983 */ /* 0x000ee60000300a00 */
[----:B------:R-:W-:Y:S02]  /*1e1b0*/  STL [R1+0xe84], R11 ;  /* 0x000e840b01007387 */ /* 0x000fe40000100800 */
[----:B------:R-:W-:Y:S02]  /*1e1c0*/  STL [R1+0xe80], R10 ;  /* 0x000e800a01007387 */ /* 0x000fe40000100800 */
[----:B--2---:R3:W-:Y:S02]  /*1e1d0*/  STL.64 [R1+0xf88], R8 ;  /* 0x000f880801007387 */ /* 0x0047e40000100a00 */
[C---:B---3--:R-:W-:Y:S01]  /*1e1e0*/  HMMA.16816.F32.BF16 R8, R12.reuse, R22, R4 ;  /* 0x000000160c08723c */ /* 0x048fe20000041804 */
[----:B------:R-:W2:Y:S07]  /*1e1f0*/  LDL.64 R4, [R1+0x60] ;  /* 0x0000600001047983 */ /* 0x000eae0000100a00 */
[C---:B----4-:R-:W-:Y:S01]  /*1e200*/  HMMA.16816.F32.BF16 R16, R12.reuse, R18, R24 ;  /* 0x000000120c10723c */ /* 0x050fe20000041818 */
[----:B--2---:R0:W-:Y:S11]  /*1e210*/  STL.64 [R1+0x1000], R4 ;  /* 0x0010000401007387 */ /* 0x0041f60000100a00 */
[----:B------:R-:W-:Y:S03]  /*1e220*/  @!UPT UIADD3 URZ, URZ, URZ, URZ ;  /* 0x0000003f3f3ff290 */ /* 0x000fe6000fffe03f */
[----:B------:R1:W-:Y:S02]  /*1e230*/  STL.64 [R1+0x2c0], R8 ;  /* 0x0002c00801007387 */ /* 0x0003e40000100a00 */
[----:B------:R-:W-:Y:S01]  /*1e240*/  STL.64 [R1+0x2c8], R10 ;  /* 0x0002c80a01007387 */ /* 0x000fe20000100a00 */
[----:B0-----:R-:W2:Y:S01]  /*1e250*/  LDL.LU R4, [R1+0x230] ;  /* 0x0002300001047983 */ /* 0x001ea20000300800 */
[----:B------:R-:W2:Y:S02]  /*1e260*/  LDL.LU R5, [R1+0x234] ;  /* 0x0002340001057983 */ /* 0x000ea40000300800 */
[----:B------:R-:W2:Y:S02]  /*1e270*/  LDL.LU R6, [R1+0x238] ;  /* 0x0002380001067983 */ /* 0x000ea40000300800 */
[----:B------:R-:W2:Y:S01]  /*1e280*/  LDL.LU R7, [R1+0x23c] ;  /* 0x00023c0001077983 */ /* 0x000ea20000300800 */
[----:B-1----:R-:W3:Y:S04]  /*1e290*/  LDL.64 R8, [R1+0x50] ;  /* 0x0000500001087983 */ /* 0x002ee80000100a00 */
[----:B---3--:R0:W-:Y:S04]  /*1e2a0*/  STL.64 [R1+0xfd8], R8 ;  /* 0x000fd80801007387 */ /* 0x0081e80000100a00 */
[----:B0-----:R-:W3:Y:S01]  /*1e2b0*/  LDL.LU R8, [R1+0x220] ;  /* 0x0002200001087983 */ /* 0x001ee20000300800 */
[----:B------:R-:W3:Y:S02]  /*1e2c0*/  LDL.LU R9, [R1+0x224] ;  /* 0x0002240001097983 */ /* 0x000ee40000300800 */
[----:B------:R-:W3:Y:S02]  /*1e2d0*/  LDL.LU R10, [R1+0x228] ;  /* 0x00022800010a7983 */ /* 0x000ee40000300800 */
[----:B------:R-:W3:Y:S01]  /*1e2e0*/  LDL.LU R11, [R1+0x22c] ;  /* 0x00022c00010b7983 */ /* 0x000ee20000300800 */
[----:B------:R-:W4:Y:S01]  /*1e2f0*/  LDL.LU R20, [R1+0x200] ;  /* 0x0002000001147983 */ /* 0x000f220000300800 */
[----:B------:R-:W4:Y:S02]  /*1e300*/  LDL.LU R21, [R1+0x204] ;  /* 0x0002040001157983 */ /* 0x000f240000300800 */
[----:B------:R-:W4:Y:S02]  /*1e310*/  LDL.LU R22, [R1+0x208] ;  /* 0x0002080001167983 */ /* 0x000f240000300800 */
[----:B------:R-:W2:Y:S01]  /*1e320*/  LDL.LU.64 R26, [R1+0x1040] ;  /* 0x00104000011a7983 */ /* 0x000ea20000300a00 */
[----:B------:R-:W2:Y:S01]  /*1e330*/  LDL.LU.64 R24, [R1+0x1038] ;  /* 0x0010380001187983 */ /* 0x000ea20000300a00 */
        /* <DEDUP_REMOVED lines=12> */
[----:B------:R-:W2:Y:S11]  /*1e400*/  LDL.LU.64 R24, [R1+0x1010] ;  /* 0x0010100001187983 */ /* 0x000eb60000300a00 */
[----:B------:R-:W-:Y:S10]  /*1e410*/  @!UPT UIADD3 URZ, URZ, URZ, URZ ;  /* 0x0000003f3f3ff290 */ /* 0x000ff4000fffe03f */
[----:B------:R-:W-:Y:S01]  /*1e420*/  STL [R1+0x290], R16 ;  /* 0x0002901001007387 */ /* 0x000fe20000100800 */
[----:B------:R-:W-:Y:S02]  /*1e430*/  IMAD.MOV.U32 R27, RZ, RZ, R18 ;  /* 0x000000ffff1b7224 */ /* 0x000fe400078e0012 */
[----:B------:R-:W-:Y:S02]  /*1e440*/  IMAD.MOV.U32 R0, RZ, RZ, R19 ;  /* 0x000000ffff007224 */ /* 0x000fe400078e0013 */
[----:B------:R-:W3:Y:S01]  /*1e450*/  LDL.LU.64 R18, [R1+0x1008] ;  /* 0x0010080001127983 */ /* 0x000ee20000300a00 */
[----:B------:R-:W-:-:S05]  /*1e460*/  IMAD.MOV.U32 R26, RZ, RZ, R17 ;  /* 0x000000ffff1a7224 */ /* 0x000fca00078e0011 */
[----:B------:R-:W-:Y:S04]  /*1e470*/  STL.64 [R1+0xf80], R26 ;  /* 0x000f801a01007387 */ /* 0x000fe80000100a00 */
[----:B--2---:R0:W-:Y:S04]  /*1e480*/  STL.64 [R1+0xf78], R24 ;  /* 0x000f781801007387 */ /* 0x0041e80000100a00 */
[----:B0-----:R-:W2:Y:S01]  /*1e490*/  LDL.LU R24, [R1+0x210] ;  /* 0x0002100001187983 */ /* 0x001ea20000300800 */
[----:B------:R-:W2:Y:S02]  /*1e4a0*/  LDL.LU R25, [R1+0x214] ;  /* 0x0002140001197983 */ /* 0x000ea40000300800 */
[----:B------:R-:W2:Y:S02]  /*1e4b0*/  LDL.LU R26, [R1+0x218] ;  /* 0x00021800011a7983 */ /* 0x000ea40000300800 */
[----:B------:R-:W2:Y:S01]  /*1e4c0*/  LDL.LU R27, [R1+0x21c] ;  /* 0x00021c00011b7983 */ /* 0x000ea20000300800 */
[----:B------:R-:W-:Y:S01]  /*1e4d0*/  STL [R1+0xe88], R0 ;  /* 0x000e880001007387 */ /* 0x000fe20000100800 */
[----:B---3--:R-:W-:Y:S03]  /*1e4e0*/  HMMA.16816.F32.BF16 R12, R12, R18, R4 ;  /* 0x000000120c0c723c */ /* 0x008fe60000041804 */
[----:B------:R-:W3:Y:S01]  /*1e4f0*/  LDL.LU.64 R4, [R1+0x1000] ;  /* 0x0010000001047983 */ /* 0x000ee20000300a00 */
[----:B------:R-:W2:Y:S02]  /*1e500*/  LDL.LU.64 R18, [R1+0xff8] ;  /* 0x000ff80001127983 */ /* 0x000ea40000300a00 */
[----:B------:R-:W2:Y:S11]  /*1e510*/  LDL.LU.64 R16, [R1+0xff0] ;  /* 0x000ff00001107983 */ /* 0x000eb60000300a00 */
[----:B------:R-:W-:Y:S06]  /*1e520*/  @!UPT UIADD3 URZ, URZ, URZ, URZ ;  /* 0x0000003f3f3ff290 */ /* 0x000fec000fffe03f */
[----:B------:R2:W-:Y:S01]  /*1e530*/  STL.64 [R1+0x270], R12 ;  /* 0x0002700c01007387 */ /* 0x0005e20000100a00 */
[----:B------:R0:W-:Y:S02]  /*1e540*/  STL.64 [R1+0x278], R14 ;  /* 0x0002780e01007387 */ /* 0x0001e40000100a00 */
[----:B--2---:R-:W-:Y:S02]  /*1e550*/  IMAD.MOV.U32 R12, RZ, RZ, R16 ;  /* 0x000000ffff0c7224 */ /* 0x004fe400078e0010 */
[----:B------:R-:W-:Y:S01]  /*1e560*/  IMAD.MOV.U32 R13, RZ, RZ, R17 ;  /* 0x000000ffff0d7224 */ /* 0x000fe200078e0011 */
[----:B------:R-:W3:Y:S01]  /*1e570*/  LDL.LU R16, [R1+0xfec] ;  /* 0x000fec0001107983 */ /* 0x000ee20000300800 */
[----:B------:R-:W3:Y:S02]  /*1e580*/  LDL.LU R17, [R1+0xfe8] ;  /* 0x000fe80001117983 */ /* 0x000ee40000300800 */
[----:B0-----:R-:W-:Y:S02]  /*1e590*/  IMAD.MOV.U32 R14, RZ, RZ, R18 ;  /* 0x000000ffff0e7224 */ /* 0x001fe400078e0012 */
[----:B------:R-:W-:Y:S01]  /*1e5a0*/  IMAD.MOV.U32 R15, RZ, RZ, R19 ;  /* 0x000000ffff0f7224 */ /* 0x000fe200078e0013 */
[----:B------:R-:W3:Y:S01]  /*1e5b0*/  LDL.LU R18, [R1+0xfe4] ;  /* 0x000fe40001127983 */ /* 0x000ee20000300800 */
[----:B------:R-:W3:Y:S03]  /*1e5c0*/  LDL.LU R19, [R1+0xfe0] ;  /* 0x000fe00001137983 */ /* 0x000ee60000300800 */
[----:B------:R-:W-:Y:S01]  /*1e5d0*/  STL.64 [R1+0xf18], R14 ;  /* 0x000f180e01007387 */ /* 0x000fe20000100a00 */
[----:B------:R0:W-:Y:S03]  /*1e5e0*/  STL.64 [R1+0xf10], R12 ;  /* 0x000f100c01007387 */ /* 0x0001e60000100a00 */
[----:B0-----:R-:W2:Y:S01]  /*1e5f0*/  LDL.LU R12, [R1+0x160] ;  /* 0x00016000010c7983 */ /* 0x001ea20000300800 */
[----:B------:R-:W2:Y:S02]  /*1e600*/  LDL.LU R13, [R1+0x164] ;  /* 0x00016400010d7983 */ /* 0x000ea40000300800 */
[----:B------:R-:W2:Y:S02]  /*1e610*/  LDL.LU R14, [R1+0x168] ;  /* 0x00016800010e7983 */ /* 0x000ea40000300800 */
[----:B------:R-:W2:Y:S01]  /*1e620*/  LDL.LU R15, [R1+0x16c] ;  /* 0x00016c00010f7983 */ /* 0x000ea20000300800 */
[C---:B---3--:R-:W-:Y:S01]  /*1e630*/  HMMA.16816.F32.BF16 R8, R16.reuse, R4, R8 ;  /* 0x000000041008723c */ /* 0x048fe20000041808 */
[----:B--2---:R-:W-:Y:S01]  /*1e640*/  STL.64 [R1+0xf28], R14 ;  /* 0x000f280e01007387 */ /* 0x004fe20000100a00 */
[----:B------:R0:W-:Y:S03]  /*1e650*/  STL.64 [R1+0xf20], R12 ;  /* 0x000f200c01007387 */ /* 0x0001e60000100a00 */
[----:B0-----:R-:W4:Y:S11]  /*1e660*/  LDL R12, [R1+0x40] ;  /* 0x00004000010c7983 */ /* 0x001f360000100800 */
[----:B------:R-:W-:Y:S07]  /*1e670*/  @!UPT UIADD3 URZ, URZ, URZ, URZ ;  /* 0x0000003f3f3ff290 */ /* 0x000fee000fffe03f */
[----:B------:R0:W-:Y:S02]  /*1e680*/  STL.64 [R1+0x260], R8 ;  /* 0x0002600801007387 */ /* 0x0001e40000100a00 */
[----:B------:R4:W-:Y:S01]  /*1e690*/  STL.64 [R1+0x268], R10 ;  /* 0x0002680a01007387 */ /* 0x0009e20000100a00 */
[----:B0-----:R-:W2:Y:S01]  /*1e6a0*/  LDL.LU.64 R8, [R1+0xfd8] ;  /* 0x000fd80001087983 */ /* 0x001ea20000300a00 */
[----:B------:R-:W-:Y:S02]  /*1e6b0*/  IMAD.MOV.U32 R13, RZ, RZ, R3 ;  /* 0x000000ffff0d7224 */ /* 0x000fe400078e0003 */
[----:B------:R-:W-:Y:S02]  /*1e6c0*/  IMAD.MOV.U32 R3, RZ, RZ, R4 ;  /* 0x000000ffff037224 */ /* 0x000fe400078e0004 */
[----:B------:R-:W-:Y:S02]  /*1e6d0*/  IMAD.MOV.U32 R0, RZ, RZ, R5 ;  /* 0x000000ffff007224 */ /* 0x000fe400078e0005 */
[----:B------:R-:W3:Y:S01]  /*1e6e0*/  LDL.LU.64 R4, [R1+0xfd0] ;  /* 0x000fd00001047983 */ /* 0x000ee20000300a00 */
[----:B--2---:R-:W-:Y:S01]  /*1e6f0*/  HMMA.16816.F32.BF16 R24, R16, R8, R24 ;  /* 0x000000081018723c */ /* 0x004fe20000041818 */
[----:B------:R-:W-:-:S02]  /*1e700*/  IMAD.MOV.U32 R7, RZ, RZ, R8 ;  /* 0x000000ffff077224 */ /* 0x000fc400078e0008 */
[----:B------:R-:W-:-:S05]  /*1e710*/  IMAD.MOV.U32 R6, RZ, RZ, R9 ;  /* 0x000000ffff067224 */ /* 0x000fca00078e0009 */
[----:B----4-:R-:W-:Y:S11]  /*1e720*/  HMMA.16816.F32.BF16 R8, R16, R12, R20 ;  /* 0x0000000c1008723c */ /* 0x010ff60000041814 */
[----:B------:R-:W-:Y:S04]  /*1e730*/  @!UPT UIADD3 URZ, URZ, URZ, URZ ;  /* 0x0000003f3f3ff290 */ /* 0x000fe8000fffe03f */
[----:B------:R-:W-:Y:S01]  /*1e740*/  STL.64 [R1+0x250], R24 ;  /* 0x0002501801007387 */ /* 0x000fe20000100a00 */
[----:B------:R-:W-:Y:S07]  /*1e750*/  STL.64 [R1+0x258], R26 ;  /* 0x0002581a01007387 */ /* 0x000fee0000100a00 */
[----:B------:R0:W-:Y:S02]  /*1e760*/  STL.64 [R1+0x240], R8 ;  /* 0x0002400801007387 */ /* 0x0001e40000100a00 */
[----:B------:R-:W-:Y:S01]  /*1e770*/  STL [R1+0x248], R10 ;  /* 0x0002480a01007387 */ /* 0x000fe20000100800 */
[----:B------:R-:W-:Y:S04]  /*1e780*/  STL.64 [R1+0xf38], R12 ;  /* 0x000f380c01007387 */ /* 0x000fe80000100a00 */
[----:B0-----:R-:W2:Y:S04]  /*1e790*/  LDL R8, [R1+0x10] ;  /* 0x0000100001087983 */ /* 0x001ea80000100800 */
[----:B------:R-:W2:Y:S01]  /*1e7a0*/  LDL R9, [R1+0x14] ;  /* 0x0000140001097983 */ /* 0x000ea20000100800 */
[----:B------:R-:W-:-:S03]  /*1e7b0*/  IMAD.MOV.U32 R2, RZ, RZ, R11 ;  /* 0x000000ffff027224 */ /* 0x000fc600078e000b */
[----:B--2---:R0:W-:Y:S01]  /*1e7c0*/  STL.64 [R1+0xfa0], R8 ;  /* 0x000fa00801007387 */ /* 0x0041e20000100a00 */
[----:B------:R-:W2:Y:S02]  /*1e7d0*/  LDL.LU R20, [R1+0x1b0] ;  /* 0x0001b00001147983 */ /* 0x000ea40000300800 */
[----:B------:R-:W2:Y:S02]  /*1e7e0*/  LDL.LU R21, [R1+0x1b4] ;  /* 0x0001b40001157983 */ /* 0x000ea40000300800 */
[----:B------:R-:W4:Y:S01]  /*1e7f0*/  LDL.LU R22, [R1+0x1b8] ;  /* 0x0001b80001167983 */ /* 0x000f220000300800 */
[----:B------:R-:W4:Y:S01]  /*1e800*/  LDL.LU R23, [R1+0x1bc] ;  /* 0x0001bc0001177983 */ /* 0x000f220000300800 */
[----:B0-----:R-:W-:Y:S02]  /*1e810*/  IMAD.MOV.U32 R8, RZ, RZ, R29 ;  /* 0x000000ffff087224 */ /* 0x001fe400078e001d */
[----:B------:R-:W-:Y:S01]  /*1e820*/  IMAD.MOV.U32 R9, RZ, RZ, R28 ;  /* 0x000000ffff097224 */ /* 0x000fe200078e001c */
[----:B------:R-:W3:Y:S01]  /*1e830*/  LDL.LU R29, [R1+0xfcc] ;  /* 0x000fcc00011d7983 */ /* 0x000ee20000300800 */
[----:B------:R-:W3:Y:S03]  /*1e840*/  LDL.LU R28, [R1+0xfc8] ;  /* 0x000fc800011c7983 */ /* 0x000ee60000300800 */
[----:B------:R0:W-:Y:S04]  /*1e850*/  STL.64 [R1+0xfc0], R8 ;  /* 0x000fc00801007387 */ /* 0x0001e80000100a00 */
[----:B0-----:R-:W3:Y:S01]  /*1e860*/  LDL.LU R8, [R1+0x1f0] ;  /* 0x0001f00001087983 */ /* 0x001ee20000300800 */
[----:B------:R-:W3:Y:S02]  /*1e870*/  LDL.LU R9, [R1+0x1f4] ;  /* 0x0001f40001097983 */ /* 0x000ee40000300800 */
[----:B------:R-:W3:Y:S02]  /*1e880*/  LDL.LU R10, [R1+0x1f8] ;  /* 0x0001f800010a7983 */ /* 0x000ee40000300800 */
[----:B------:R-:W3:Y:S01]  /*1e890*/  LDL.LU R11, [R1+0x1fc] ;  /* 0x0001fc00010b7983 */ /* 0x000ee20000300800 */
[----:B----4-:R-:W-:Y:S01]  /*1e8a0*/  STL.64 [R1+0xf98], R22 ;  /* 0x000f981601007387 */ /* 0x010fe20000100a00 */
[----:B--2---:R0:W-:Y:S03]  /*1e8b0*/  STL.64 [R1+0xf90], R20 ;  /* 0x000f901401007387 */ /* 0x0041e60000100a00 */
        /* <DEDUP_REMOVED lines=17> */
[----:B------:R-:W-:Y:S01]  /*1e9d0*/  STL.64 [R1+0xf50], R12 ;  /* 0x000f500c01007387 */ /* 0x000fe20000100a00 */
[----:B------:R-:W-:Y:S02]  /*1e9e0*/  STL [R1+0xd8c], R2 ;  /* 0x000d8c0201007387 */ /* 0x000fe40000100800 */
[----:B------:R0:W-:Y:S02]  /*1e9f0*/  STL.64 [R1+0x230], R8 ;  /* 0x0002300801007387 */ /* 0x0001e40000100a00 */
[----:B------:R-:W-:Y:S01]  /*1ea00*/  STL.64 [R1+0x238], R10 ;  /* 0x0002380a01007387 */ /* 0x000fe20000100a00 */
[----:B0-----:R-:W2:Y:S01]  /*1ea10*/  LDL.LU.64 R8, [R1+0xfc0] ;  /* 0x000fc00001087983 */ /* 0x001ea20000300a00 */
[----:B------:R0:W-:Y:S03]  /*1ea20*/  STL.64 [R1+0xf30], R4 ;  /* 0x000f300401007387 */ /* 0x0001e60000100a00 */
[----:B0-----:R-:W4:Y:S01]  /*1ea30*/  LDL.LU R4, [R1+0x170] ;  /* 0x0001700001047983 */ /* 0x001f220000300800 */
[----:B------:R-:W4:Y:S02]  /*1ea40*/  LDL.LU R5, [R1+0x174] ;  /* 0x0001740001057983 */ /* 0x000f240000300800 */
[----:B------:R-:W-:-:S02]  /*1ea50*/  IMAD.MOV.U32 R6, RZ, RZ, R28 ;  /* 0x000000ffff067224 */ /* 0x000fc400078e001c */
[----:B------:R-:W-:Y:S01]  /*1ea60*/  IMAD.MOV.U32 R7, RZ, RZ, R29 ;  /* 0x000000ffff077224 */ /* 0x000fe200078e001d */
[----:B------:R-:W2:Y:S01]  /*1ea70*/  LDL.LU R28, [R1+0xfbc] ;  /* 0x000fbc00011c7983 */ /* 0x000ea20000300800 */
[----:B------:R-:W2:Y:S03]  /*1ea80*/  LDL.LU R29, [R1+0xfb8] ;  /* 0x000fb800011d7983 */ /* 0x000ea60000300800 */
[----:B------:R-:W-:Y:S04]  /*1ea90*/  STL.64 [R1+0xf48], R6 ;  /* 0x000f480601007387 */ /* 0x000fe80000100a00 */
[----:B----4-:R0:W-:Y:S04]  /*1eaa0*/  STL.64 [R1+0xf40], R4 ;  /* 0x000f400401007387 */ /* 0x0101e80000100a00 */
[----:B0-----:R-:W4:Y:S01]  /*1eab0*/  LDL.LU R4, [R1+0x190] ;  /* 0x0001900001047983 */ /* 0x001f220000300800 */
[----:B------:R-:W4:Y:S02]  /*1eac0*/  LDL.LU R5, [R1+0x194] ;  /* 0x0001940001057983 */ /* 0x000f240000300800 */
[----:B------:R-:W3:Y:S02]  /*1ead0*/  LDL.LU R6, [R1+0x198] ;  /* 0x0001980001067983 */ /* 0x000ee40000300800 */
[----:B------:R-:W3:Y:S01]  /*1eae0*/  LDL.LU R7, [R1+0x19c] ;  /* 0x00019c0001077983 */ /* 0x000ee20000300800 */
[----:B--2---:R-:W-:Y:S01]  /*1eaf0*/  HMMA.16816.F32.BF16 R8, R16, R8, R20 ;  /* 0x000000081008723c */ /* 0x004fe20000041814 */
[----:B---3--:R-:W-:Y:S01]  /*1eb00*/  STL.64 [R1+0xf60], R6 ;  /* 0x000f600601007387 */ /* 0x008fe20000100a00 */
[----:B----4-:R0:W-:Y:S03]  /*1eb10*/  STL.64 [R1+0xf58], R4 ;  /* 0x000f580401007387 */ /* 0x0101e60000100a00 */
[----:B0-----:R-:W2:Y:S01]  /*1eb20*/  LDL.LU R4, [R1+0x1a0] ;  /* 0x0001a00001047983 */ /* 0x001ea20000300800 */
[----:B------:R-:W2:Y:S02]  /*1eb30*/  LDL.LU R5, [R1+0x1a4] ;  /* 0x0001a40001057983 */ /* 0x000ea40000300800 */
[----:B------:R-:W3:Y:S02]  /*1eb40*/  LDL.LU.64 R22, [R1+0xfb0] ;  /* 0x000fb00001167983 */ /* 0x000ee40000300a00 */
[----:B------:R-:W3:Y:S11]  /*1eb50*/  LDL.LU.64 R20, [R1+0xfa8] ;  /* 0x000fa80001147983 */ /* 0x000ef60000300a00 */
[----:B------:R-:W-:Y:S02]  /*1eb60*/  @!UPT UIADD3 URZ, URZ, URZ, URZ ;  /* 0x0000003f3f3ff290 */ /* 0x000fe4000fffe03f */
[----:B------:R0:W-:Y:S01]  /*1eb70*/  STL.64 [R1+0x220], R8 ;  /* 0x0002200801007387 */ /* 0x0001e20000100a00 */
[----:B------:R3:W-:Y:S03]  /*1eb80*/  STL [R1+0x228], R10 ;  /* 0x0002280a01007387 */ /* 0x0007e60000100800 */
[----:B0-----:R-:W3:Y:S01]  /*1eb90*/  LDL.LU.64 R8, [R1+0xfa0] ;  /* 0x000fa00001087983 */ /* 0x001ee20000300a00 */
[----:B------:R-:W-:Y:S02]  /*1eba0*/  IMAD.MOV.U32 R12, RZ, RZ, R3 ;  /* 0x000000ffff0c7224 */ /* 0x000fe400078e0003 */
[----:B------:R-:W-:-:S05]  /*1ebb0*/  IMAD.MOV.U32 R3, RZ, RZ, R11 ;  /* 0x000000ffff037224 */ /* 0x000fca00078e000b */
[----:B------:R-:W-:Y:S01]  /*1ebc0*/  STL [R1+0xd90], R3 ;  /* 0x000d900301007387 */ /* 0x000fe20000100800 */
[----:B---3--:R-:W-:Y:S03]  /*1ebd0*/  HMMA.16816.F32.BF16 R8, R16, R8, R20 ;  /* 0x000000081008723c */ /* 0x008fe60000041814 */
[----:B------:R-:W3:Y:S01]  /*1ebe0*/  LDL.LU.64 R22, [R1+0xf98] ;  /* 0x000f980001167983 */ /* 0x000ee20000300a00 */
[----:B------:R-:W3:Y:S11]  /*1ebf0*/  LDL.LU.64 R20, [R1+0xf90] ;  /* 0x000f900001147983 */ /* 0x000ef60000300a00 */
[----:B------:R-:W-:Y:S08]  /*1ec00*/  @!UPT UIADD3 URZ, URZ, URZ, URZ ;  /* 0x0000003f3f3ff290 */ /* 0x000ff0000fffe03f */
[----:B------:R0:W-:Y:S04]  /*1ec10*/  STL.64 [R1+0x210], R8 ;  /* 0x0002100801007387 */ /* 0x0001e80000100a00 */
[----:B0-----:R-:W4:Y:S01]  /*1ec20*/  LDL.LU.64 R8, [R1+0xf88] ;  /* 0x000f880001087983 */ /* 0x001f220000300a00 */
[----:B------:R-:W-:Y:S02]  /*1ec30*/  IMAD.MOV.U32 R7, RZ, RZ, R28 ;  /* 0x000000ffff077224 */ /* 0x000fe400078e001c */
[----:B------:R-:W-:Y:S02]  /*1ec40*/  IMAD.MOV.U32 R6, RZ, RZ, R29 ;  /* 0x000000ffff067224 */ /* 0x000fe400078e001d */
[----:B------:R-:W-:Y:S02]  /*1ec50*/  IMAD.MOV.U32 R28, RZ, RZ, R11 ;  /* 0x000000ffff1c7224 */ /* 0x000fe400078e000b */
[----:B------:R-:W-:-:S03]  /*1ec60*/  IMAD.MOV.U32 R29, RZ, RZ, R10 ;  /* 0x000000ffff1d7224 */ /* 0x000fc600078e000a */
[----:B------:R-:W-:Y:S02]  /*1ec70*/  STL [R1+0xd98], R28 ;  /* 0x000d981c01007387 */ /* 0x000fe40000100800 */
[----:B------:R-:W-:Y:S01]  /*1ec80*/  STL [R1+0xd94], R29 ;  /* 0x000d941d01007387 */ /* 0x000fe20000100800 */
[C---:B----4-:R-:W-:Y:S11]  /*1ec90*/  HMMA.16816.F32.BF16 R24, R16.reuse, R8, R24 ;  /* 0x000000081018723c */ /* 0x050ff60000041818 */
[----:B------:R-:W-:Y:S11]  /*1eca0*/  @!UPT UIADD3 URZ, URZ, URZ, URZ ;  /* 0x0000003f3f3ff290 */ /* 0x000ff6000fffe03f */
[----:B------:R-:W-:Y:S01]  /*1ecb0*/  @!UPT UIADD3 URZ, URZ, URZ, URZ ;  /* 0x0000003f3f3ff290 */ /* 0x000fe2000fffe03f */
[----:B------:R-:W-:Y:S01]  /*1ecc0*/  STL.64 [R1+0x200], R24 ;  /* 0x0002001801007387 */ /* 0x000fe20000100a00 */
[----:B------:R0:W-:Y:S03]  /*1ecd0*/  STL.64 [R1+0x208], R26 ;  /* 0x0002081a01007387 */ /* 0x0001e60000100a00 */
[----:B0-----:R-:W4:Y:S01]  /*1ece0*/  LDL.LU.64 R26, [R1+0xf80] ;  /* 0x000f8000011a7983 */ /* 0x001f220000300a00 */
[----:B------:R-:W3:Y:S02]  /*1ecf0*/  LDL.LU.64 R24, [R1+0xf78] ;  /* 0x000f780001187983 */ /* 0x000ee40000300a00 */
[----:B------:R-:W-:Y:S01]  /*1ed00*/  IMAD.MOV.U32 R13, RZ, RZ, R0 ;  /* 0x000000ffff0d7224 */ /* 0x000fe200078e0000 */
[----:B---3--:R-:W-:Y:S01]  /*1ed10*/  HMMA.16816.F32.BF16 R16, R16, R24, R20 ;  /* 0x000000181010723c */ /* 0x008fe20000041814 */
[----:B------:R-:W2:Y:S01]  /*1ed20*/  LDL.LU.64 R22, [R1+0xf70] ;  /* 0x000f700001167983 */ /* 0x000ea20000300a00 */
[----:B------:R-:W2:Y:S02]  /*1ed30*/  LDL.LU.64 R20, [R1+0xf68] ;  /* 0x000f680001147983 */ /* 0x000ea40000300a00 */
[----:B----4-:R-:W-:Y:S02]  /*1ed40*/  STL.64 [R1+0xef8], R26 ;  /* 0x000ef81a01007387 */ /* 0x010fe40000100a00 */
[----:B------:R0:W-:Y:S11]  /*1ed50*/  STL.64 [R1+0xef0], R24 ;  /* 0x000ef01801007387 */ /* 0x0001f60000100a00 */
[----:B------:R-:W-:Y:S06]  /*1ed60*/  @!UPT UIADD3 URZ, URZ, URZ, URZ ;  /* 0x0000003f3f3ff290 */ /* 0x000fec000fffe03f */
[----:B------:R1:W-:Y:S01]  /*1ed70*/  STL.64 [R1+0x1f0], R16 ;  /* 0x0001f01001007387 */ /* 0x0003e20000100a00 */
[----:B------:R-:W-:Y:S02]  /*1ed80*/  STL.64 [R1+0x1f8], R18 ;  /* 0x0001f81201007387 */ /* 0x000fe40000100a00 */
[----:B0-----:R-:W3:Y:S02]  /*1ed90*/  LDL.LU R24, [R1+0x150] ;  /* 0x0001500001187983 */ /* 0x001ee40000300800 */
[----:B------:R-:W3:Y:S01]  /*1eda0*/  LDL.LU R25, [R1+0x154] ;  /* 0x0001540001197983 */ /* 0x000ee20000300800 */
[----:B------:R-:W3:Y:S01]  /*1edb0*/  LDL.LU R26, [R1+0x158] ;  /* 0x00015800011a7983 */ /* 0x000ee20000300800 */
[----:B------:R-:W3:Y:S03]  /*1edc0*/  LDL.LU R27, [R1+0x15c] ;  /* 0x00015c00011b7983 */ /* 0x000ee60000300800 */
[----:B-1----:R-:W3:Y:S01]  /*1edd0*/  LDL.LU.64 R16, [R1+0x20] ;  /* 0x0000200001107983 */ /* 0x002ee20000300a00 */
        /* <DEDUP_REMOVED lines=11> */
[----:B------:R0:W-:Y:S01]  /*1ee90*/  STL.64 [R1+0x1d0], R12 ;  /* 0x0001d00c01007387 */ /* 0x0001e20000100a00 */
[----:B------:R2:W-:Y:S03]  /*1eea0*/  STL.64 [R1+0x1d8], R14 ;  /* 0x0001d80e01007387 */ /* 0x0005e60000100a00 */
[----:B0-----:R-:W2:Y:S02]  /*1eeb0*/  LDL.LU.64 R12, [R1+0xf38] ;  /* 0x000f3800010c7983 */ /* 0x001ea40000300a00 */
[C---:B--2---:R-:W-:Y:S02]  /*1eec0*/  HMMA.16816.F32.BF16 R12, R20.reuse, R12, R4 ;  /* 0x0000000c140c723c */ /* 0x044fe40000041804 */
[----:B------:R-:W2:Y:S11]  /*1eed0*/  LDL.LU.64 R4, [R1+0xf30] ;  /* 0x000f300001047983 */ /* 0x000eb60000300a00 */
[----:B------:R-:W-:Y:S10]  /*1eee0*/  @!UPT UIADD3 URZ, URZ, URZ, URZ ;  /* 0x0000003f3f3ff290 */ /* 0x000ff4000fffe03f */
[----:B------:R-:W-:Y:S01]  /*1eef0*/  STL.64 [R1+0x1c0], R12 ;  /* 0x0001c00c01007387 */ /* 0x000fe20000100a00 */
[----:B------:R0:W-:Y:S03]  /*1ef00*/  STL.64 [R1+0x1c8], R14 ;  /* 0x0001c80e01007387 */ /* 0x0001e60000100a00 */
[----:B0-----:R-:W2:Y:S01]  /*1ef10*/  LDL.LU.64 R14, [R1+0xf28] ;  /* 0x000f2800010e7983 */ /* 0x001ea20000300a00 */
[----:B------:R-:W2:Y:S01]  /*1ef20*/  LDL.LU.64 R12, [R1+0xf20] ;  /* 0x000f2000010c7983 */ /* 0x000ea20000300a00 */
[C---:B---3--:R-:W-:Y:S08]  /*1ef30*/  HMMA.16816.F32.BF16 R24, R20.reuse, R16, R24 ;  /* 0x000000101418723c */ /* 0x048ff00000041818 */
[C---:B--2---:R-:W-:Y:S01]  /*1ef40*/  HMMA.16816.F32.BF16 R4, R20.reuse, R4, R12 ;  /* 0x000000041404723c */ /* 0x044fe2000004180c */
[----:B------:R-:W2:Y:S01]  /*1ef50*/  LDL.LU.64 R14, [R1+0xf18] ;  /* 0x000f1800010e7983 */ /* 0x000ea20000300a00 */
[----:B------:R-:W2:Y:S11]  /*1ef60*/  LDL.LU.64 R12, [R1+0xf10] ;  /* 0x000f1000010c7983 */ /* 0x000eb60000300a00 */
[----:B------:R-:W-:Y:S10]  /*1ef70*/  @!UPT UIADD3 URZ, URZ, URZ, URZ ;  /* 0x0000003f3f3ff290 */ /* 0x000ff4000fffe03f */
[----:B------:R-:W-:Y:S01]  /*1ef80*/  STL.64 [R1+0x1b0], R4 ;  /* 0x0001b00401007387 */ /* 0x000fe20000100a00 */
[----:B------:R0:W-:Y:S03]  /*1ef90*/  STL.64 [R1+0x1b8], R6 ;  /* 0x0001b80601007387 */ /* 0x0001e60000100a00 */
[----:B0-----:R-:W3:Y:S01]  /*1efa0*/  LDL.LU.64 R6, [R1+0xf08] ;  /* 0x000f080001067983 */ /* 0x001ee20000300a00 */
[----:B------:R-:W4:Y:S02]  /*1efb0*/  LDL.LU.64 R4, [R1+0xf00] ;  /* 0x000f000001047983 */ /* 0x000f240000300a00 */
[----:B------:R0:W-:Y:S02]  /*1efc0*/  STL.64 [R1+0xe98], R16 ;  /* 0x000e981001007387 */ /* 0x0001e40000100a00 */
[----:B0-----:R-:W2:Y:S01]  /*1efd0*/  LDL.LU.64 R16, [R1+0x10] ;  /* 0x0000100001107983 */ /* 0x001ea20000300a00 */
[----:B------:R-:W-:Y:S02]  /*1efe0*/  STL.64 [R1+0x1a0], R24 ;  /* 0x0001a01801007387 */ /* 0x000fe40000100a00 */
[----:B------:R2:W-:Y:S02]  /*1eff0*/  STL.64 [R1+0x1a8], R26 ;  /* 0x0001a81a01007387 */ /* 0x0005e40000100a00 */
[----:B--2---:R-:W-:Y:S01]  /*1f000*/  HMMA.16816.F32.BF16 R24, R20, R16, R12 ;  /* 0x000000101418723c */ /* 0x004fe2000004180c */
[----:B----4-:R-:W-:-:S02]  /*1f010*/  IMAD.MOV.U32 R18, RZ, RZ, R5 ;  /* 0x000000ffff127224 */ /* 0x010fc400078e0005 */
[----:B------:R-:W-:-:S04]  /*1f020*/  IMAD.MOV.U32 R19, RZ, RZ, R4 ;  /* 0x000000ffff137224 */ /* 0x000fc800078e0004 */
[----:B------:R-:W-:Y:S02]  /*1f030*/  IMAD.MOV.U32 R15, RZ, RZ, R16 ;  /* 0x000000ffff0f7224 */ /* 0x000fe400078e0010 */
[----:B------:R-:W-:Y:S02]  /*1f040*/  IMAD.MOV.U32 R14, RZ, RZ, R17 ;  /* 0x000000ffff0e7224 */ /* 0x000fe400078e0011 */
[----:B---3--:R-:W-:Y:S02]  /*1f050*/  IMAD.MOV.U32 R16, RZ, RZ, R7 ;  /* 0x000000ffff107224 */ /* 0x008fe400078e0007 */
[----:B------:R-:W-:-:S11]  /*1f060*/  IMAD.MOV.U32 R17, RZ, RZ, R6 ;  /* 0x000000ffff117224 */ /* 0x000fd600078e0006 */
[----:B------:R-:W-:Y:S02]  /*1f070*/  IMAD.MOV.U32 R28, RZ, RZ, R24 ;  /* 0x000000ffff1c7224 */ /* 0x000fe400078e0018 */
[----:B------:R-:W-:Y:S01]  /*1f080*/  IMAD.MOV.U32 R29, RZ, RZ, R25 ;  /* 0x000000ffff1d7224 */ /* 0x000fe200078e0019 */
[----:B------:R-:W2:Y:S01]  /*1f090*/  LDL.LU R24, [R1+0x130] ;  /* 0x0001300001187983 */ /* 0x000ea20000300800 */
[----:B------:R-:W-:Y:S02]  /*1f0a0*/  IMAD.MOV.U32 R3, RZ, RZ, R26 ;  /* 0x000000ffff037224 */ /* 0x000fe400078e001a */
[----:B------:R-:W2:Y:S02]  /*1f0b0*/  LDL.LU R25, [R1+0x134] ;  /* 0x0001340001197983 */ /* 0x000ea40000300800 */
[----:B------:R-:W-:Y:S01]  /*1f0c0*/  IMAD.MOV.U32 R2, RZ, RZ, R27 ;  /* 0x000000ffff027224 */ /* 0x000fe200078e001b */
[----:B------:R-:W2:Y:S01]  /*1f0d0*/  LDL.LU R26, [R1+0x138] ;  /* 0x00013800011a7983 */ /* 0x000ea20000300800 */
[----:B------:R-:W2:Y:S02]  /*1f0e0*/  LDL.LU R27, [R1+0x13c] ;  /* 0x00013c00011b7983 */ /* 0x000ea40000300800 */
[----:B------:R-:W3:Y:S02]  /*1f0f0*/  LDL.LU R4, [R1+0x120] ;  /* 0x0001200001047983 */ /* 0x000ee40000300800 */
[----:B------:R-:W3:Y:S01]  /*1f100*/  LDL.LU R5, [R1+0x124] ;  /* 0x0001240001057983 */ /* 0x000ee20000300800 */
[----:B------:R-:W3:Y:S01]  /*1f110*/  LDL.LU R6, [R1+0x128] ;  /* 0x0001280001067983 */ /* 0x000ee20000300800 */
[----:B------:R-:W3:Y:S02]  /*1f120*/  LDL.LU R7, [R1+0x12c] ;  /* 0x00012c0001077983 */ /* 0x000ee40000300800 */
[----:B------:R-:W-:Y:S02]  /*1f130*/  STL.64 [R1+0xea8], R18 ;  /* 0x000ea81201007387 */ /* 0x000fe40000100a00 */
[----:B------:R0:W-:Y:S02]  /*1f140*/  STL.64 [R1+0xea0], R16 ;  /* 0x000ea01001007387 */ /* 0x0001e40000100a00 */
[----:B0-----:R-:W4:Y:S04]  /*1f150*/  LDL.LU.64 R16, [R1+0x40] ;  /* 0x0000400001107983 */ /* 0x001f280000300a00 */
[----:B----4-:R0:W-:Y:S04]  /*1f160*/  STL.64 [R1+0xec0], R16 ;  /* 0x000ec01001007387 */ /* 0x0101e80000100a00 */
[----:B0-----:R-:W4:Y:S04]  /*1f170*/  LDL.LU.64 R16, [R1+0x50] ;  /* 0x0000500001107983 */ /* 0x001f280000300a00 */
[----:B----4-:R0:W-:Y:S04]  /*1f180*/  STL.64 [R1+0xec8], R16 ;  /* 0x000ec81001007387 */ /* 0x0101e80000100a00 */
[----:B0-----:R-:W4:Y:S01]  /*1f190*/  LDL.LU R16, [R1+0x110] ;  /* 0x0001100001107983 */ /* 0x001f220000300800 */
[----:B------:R-:W4:Y:S02]  /*1f1a0*/  LDL.LU R17, [R1+0x114] ;  /* 0x0001140001117983 */ /* 0x000f240000300800 */
[----:B------:R-:W4:Y:S02]  /*1f1b0*/  LDL.LU R18, [R1+0x118] ;  /* 0x0001180001127983 */ /* 0x000f240000300800 */
[----:B------:R-:W4:Y:S01]  /*1f1c0*/  LDL.LU R19, [R1+0x11c] ;  /* 0x00011c0001137983 */ /* 0x000f220000300800 */
[----:B------:R0:W-:Y:S01]  /*1f1d0*/  STL.64 [R1+0xe90], R14 ;  /* 0x000e900e01007387 */ /* 0x0001e20000100a00 */
[----:B------:R-:W3:Y:S02]  /*1f1e0*/  LDL.LU R12, [R1+0x280] ;  /* 0x00028000010c7983 */ /* 0x000ee40000300800 */
[----:B------:R-:W3:Y:S01]  /*1f1f0*/  LDL.LU R13, [R1+0x284] ;  /* 0x00028400010d7983 */ /* 0x000ee20000300800 */
[----:B0-----:R-:W3:Y:S01]  /*1f200*/  LDL.LU R14, [R1+0x288] ;  /* 0x00028800010e7983 */ /* 0x001ee20000300800 */
[----:B------:R-:W3:Y:S01]  /*1f210*/  LDL.LU R15, [R1+0x28c] ;  /* 0x00028c00010f7983 */ /* 0x000ee20000300800 */
[C---:B--2---:R-:W-:Y:S02]  /*1f220*/  HMMA.16816.F32.BF16 R24, R20.reuse, R8, R24 ;  /* 0x000000081418723c */ /* 0x044fe40000041818 */
[----:B---3--:R-:W-:Y:S01]  /*1f230*/  STL.64 [R1+0xeb8], R14 ;  /* 0x000eb80e01007387 */ /* 0x008fe20000100a00 */
[----:B------:R0:W-:Y:S03]  /*1f240*/  STL.64 [R1+0xeb0], R12 ;  /* 0x000eb00c01007387 */ /* 0x0001e60000100a00 */
[----:B0-----:R-:W2:Y:S01]  /*1f250*/  LDL.LU R12, [R1+0xe0] ;  /* 0x0000e000010c7983 */ /* 0x001ea20000300800 */
[----:B------:R-:W2:Y:S02]  /*1f260*/  LDL.LU R13, [R1+0xe4] ;  /* 0x0000e400010d7983 */ /* 0x000ea40000300800 */
[----:B------:R-:W3:Y:S02]  /*1f270*/  LDL.LU R14, [R1+0xe8] ;  /* 0x0000e800010e7983 */ /* 0x000ee40000300800 */
[----:B------:R-:W3:Y:S02]  /*1f280*/  LDL.LU R15, [R1+0xec] ;  /* 0x0000ec00010f7983 */ /* 0x000ee40000300800 */
[----:B---3--:R-:W-:Y:S01]  /*1f290*/  STL.64 [R1+0xed8], R14 ;  /* 0x000ed80e01007387 */ /* 0x008fe20000100a00 */
[----:B--2---:R0:W-:Y:S03]  /*1f2a0*/  STL.64 [R1+0xed0], R12 ;  /* 0x000ed00c01007387 */ /* 0x0041e60000100a00 */
[----:B0-----:R-:W2:Y:S01]  /*1f2b0*/  LDL.LU.64 R12, [R1+0x60] ;  /* 0x00006000010c7983 */ /* 0x001ea20000300a00 */
[----:B------:R-:W-:Y:S02]  /*1f2c0*/  STL [R1+0xda8], R28 ;  /* 0x000da81c01007387 */ /* 0x000fe40000100800 */
[----:B------:R-:W-:Y:S02]  /*1f2d0*/  STL [R1+0xda4], R29 ;  /* 0x000da41d01007387 */ /* 0x000fe40000100800 */
[----:B------:R-:W-:Y:S01]  /*1f2e0*/  STL [R1+0xda0], R3 ;  /* 0x000da00301007387 */ /* 0x000fe20000100800 */
[----:B------:R-:W-:Y:S01]  /*1f2f0*/  STL [R1+0xd9c], R2 ;  /* 0x000d9c0201007387 */ /* 0x000fe20000100800 */
[----:B------:R-:W-:Y:S02]  /*1f300*/  STL.64 [R1+0x170], R24 ;  /* 0x0001701801007387 */ /* 0x000fe40000100a00 */
[----:B------:R0:W-:Y:S02]  /*1f310*/  STL.64 [R1+0x178], R26 ;  /* 0x0001781a01007387 */ /* 0x0001e40000100a00 */
[----:B0-----:R-:W3:Y:S01]  /*1f320*/  LDL.LU.64 R26, [R1+0xef8] ;  /* 0x000ef800011a7983 */ /* 0x001ee20000300a00 */
[----:B------:R-:W2:Y:S02]  /*1f330*/  LDL.LU.64 R24, [R1+0xef0] ;  /* 0x000ef00001187983 */ /* 0x000ea40000300a00 */
[----:B------:R-:W-:Y:S01]  /*1f340*/  STL [R1+0xe8c], R9 ;  /* 0x000e8c0901007387 */ /* 0x000fe20000100800 */
[----:B--2---:R-:W-:Y:S01]  /*1f350*/  HMMA.16816.F32.BF16 R20, R20, R24, R4 ;  /* 0x000000181414723c */ /* 0x004fe20000041804 */
[----:B------:R-:W4:Y:S01]  /*1f360*/  LDL.LU.64 R6, [R1+0xee8] ;  /* 0x000ee80001067983 */ /* 0x000f220000300a00 */
[----:B------:R-:W4:Y:S02]  /*1f370*/  LDL.LU.64 R4, [R1+0xee0] ;  /* 0x000ee00001047983 */ /* 0x000f240000300a00 */
[----:B------:R-:W-:-:S02]  /*1f380*/  IMAD.MOV.U32 R11, RZ, RZ, R12 ;  /* 0x000000ffff0b7224 */ /* 0x000fc400078e000c */
[----:B------:R-:W-:Y:S11]  /*1f390*/  IMAD.MOV.U32 R10, RZ, RZ, R13 ;  /* 0x000000ffff0a7224 */ /* 0x000ff600078e000d */
[----:B------:R-:W-:Y:S06]  /*1f3a0*/  @!UPT UIADD3 URZ, URZ, URZ, URZ ;  /* 0x0000003f3f3ff290 */ /* 0x000fec000fffe03f */
[----:B------:R0:W-:Y:S01]  /*1f3b0*/  STL.64 [R1+0x160], R20 ;  /* 0x0001601401007387 */ /* 0x0001e20000100a00 */
[----:B------:R-:W-:Y:S02]  /*1f3c0*/  STL [R1+0x168], R22 ;  /* 0x0001681601007387 */ /* 0x000fe40000100800 */
[----:B------:R-:W-:Y:S01]  /*1f3d0*/  IMAD.MOV.U32 R28, RZ, RZ, R23 ;  /* 0x000000ffff1c7224 */ /* 0x000fe200078e0017 */
[----:B0-----:R-:W2:Y:S01]  /*1f3e0*/  LDL.LU.64 R20, [R1+0x30] ;  /* 0x0000300001147983 */ /* 0x001ea20000300a00 */
[----:B---3--:R-:W-:Y:S02]  /*1f3f0*/  STL.64 [R1+0xe70], R26 ;  /* 0x000e701a01007387 */ /* 0x008fe40000100a00 */
[----:B------:R0:W-:Y:S02]  /*1f400*/  STL.64 [R1+0xe68], R24 ;  /* 0x000e681801007387 */ /* 0x0001e40000100a00 */
[----:B0-----:R-:W3:Y:S01]  /*1f410*/  LDL.LU R24, [R1+0x100] ;  /* 0x0001000001187983 */ /* 0x001ee20000300800 */
[----:B------:R-:W3:Y:S02]  /*1f420*/  LDL.LU R25, [R1+0x104] ;  /* 0x0001040001197983 */ /* 0x000ee40000300800 */
[----:B------:R-:W3:Y:S02]  /*1f430*/  LDL.LU R26, [R1+0x108] ;  /* 0x00010800011a7983 */ /* 0x000ee40000300800 */
[----:B------:R-:W3:Y:S01]  /*1f440*/  LDL.LU R27, [R1+0x10c] ;  /* 0x00010c00011b7983 */ /* 0x000ee20000300800 */
[----:B------:R0:W-:Y:S04]  /*1f450*/  STL [R1+0xe50], R28 ;  /* 0x000e501c01007387 */ /* 0x0001e80000100800 */
[----:B0-----:R-:W2:Y:S01]  /*1f460*/  LDL R28, [R1+0x390] ;  /* 0x00039000011c7983 */ /* 0x001ea20000100800 */
[----:B------:R-:W2:Y:S01]  /*1f470*/  LDL.LU.64 R14, [R1+0xed8] ;  /* 0x000ed800010e7983 */ /* 0x000ea20000300a00 */
[C---:B----4-:R-:W-:Y:S02]  /*1f480*/  HMMA.16816.F32.BF16 R16, R4.reuse, R12, R16 ;  /* 0x0000000c0410723c */ /* 0x050fe40000041810 */
[----:B------:R-:W2:Y:S11]  /*1f490*/  LDL.LU.64 R12, [R1+0xed0] ;  /* 0x000ed000010c7983 */ /* 0x000eb60000300a00 */
[----:B------:R-:W-:Y:S10]  /*1f4a0*/  @!UPT UIADD3 URZ, URZ, URZ, URZ ;  /* 0x0000003f3f3ff290 */ /* 0x000ff4000fffe03f */
[----:B------:R-:W-:Y:S01]  /*1f4b0*/  STL [R1+0x15c], R19 ;  /* 0x00015c1301007387 */ /* 0x000fe20000100800 */
[----:B------:R-:W-:Y:S02]  /*1f4c0*/  IMAD.MOV.U32 R29, RZ, RZ, R16 ;  /* 0x000000ffff1d7224 */ /* 0x000fe400078e0010 */
[----:B------:R-:W-:Y:S02]  /*1f4d0*/  IMAD.MOV.U32 R3, RZ, RZ, R17 ;  /* 0x000000ffff037224 */ /* 0x000fe400078e0011 */
[----:B------:R-:W3:Y:S02]  /*1f4e0*/  LDL.LU.64 R16, [R1+0xec8] ;  /* 0x000ec80001107983 */ /* 0x000ee40000300a00 */
[C---:B---3--:R-:W-:Y:S11]  /*1f4f0*/  HMMA.16816.F32.BF16 R24, R4.reuse, R16, R24 ;  /* 0x000000100418723c */ /* 0x048ff60000041818 */
[----:B------:R-:W-:Y:S11]  /*1f500*/  @!UPT UIADD3 URZ, URZ, URZ, URZ ;  /* 0x0000003f3f3ff290 */ /* 0x000ff6000fffe03f */
[----:B------:R-:W-:Y:S01]  /*1f510*/  @!UPT UIADD3 URZ, URZ, URZ, URZ ;  /* 0x0000003f3f3ff290 */ /* 0x000fe2000fffe03f */
[----:B------:R0:W-:Y:S01]  /*1f520*/  STL.64 [R1+0x140], R24 ;  /* 0x0001401801007387 */ /* 0x0001e20000100a00 */
[----:B------:R1:W-:Y:S02]  /*1f530*/  STL.64 [R1+0x148], R26 ;  /* 0x0001481a01007387 */ /* 0x0003e40000100a00 */
[----:B0-----:R-:W-:Y:S02]  /*1f540*/  IMAD.MOV.U32 R25, RZ, RZ, R16 ;  /* 0x000000ffff197224 */ /* 0x001fe400078e0010 */
[----:B------:R-:W-:Y:S02]  /*1f550*/  IMAD.MOV.U32 R24, RZ, RZ, R17 ;  /* 0x000000ffff187224 */ /* 0x000fe400078e0011 */
[----:B------:R-:W2:Y:S01]  /*1f560*/  LDL.LU.64 R16, [R1+0xec0] ;  /* 0x000ec00001107983 */ /* 0x000ea20000300a00 */
[----:B------:R-:W-:Y:S01]  /*1f570*/  IMAD.MOV.U32 R2, RZ, RZ, R18 ;  /* 0x000000ffff027224 */ /* 0x000fe200078e0012 */
[----:B--2---:R-:W-:Y:S01]  /*1f580*/  HMMA.16816.F32.BF16 R12, R4, R16, R12 ;  /* 0x00000010040c723c */ /* 0x004fe2000004180c */
[----:B-1----:R-:W-:-:S02]  /*1f590*/  IMAD.MOV.U32 R27, RZ, RZ, R16 ;  /* 0x000000ffff1b7224 */ /* 0x002fc400078e0010 */
[----:B------:R-:W-:Y:S11]  /*1f5a0*/  IMAD.MOV.U32 R26, RZ, RZ, R17 ;  /* 0x000000ffff1a7224 */ /* 0x000ff600078e0011 */
[----:B------:R-:W-:Y:S09]  /*1f5b0*/  @!UPT UIADD3 URZ, URZ, URZ, URZ ;  /* 0x0000003f3f3ff290 */ /* 0x000ff2000fffe03f */
[----:B------:R-:W-:Y:S01]  /*1f5c0*/  STL.64 [R1+0x130], R12 ;  /* 0x0001300c01007387 */ /* 0x000fe20000100a00 */
[----:B------:R0:W-:Y:S03]  /*1f5d0*/  STL.64 [R1+0x138], R14 ;  /* 0x0001380e01007387 */ /* 0x0001e60000100a00 */
[----:B0-----:R-:W2:Y:S01]  /*1f5e0*/  LDL.LU.64 R14, [R1+0xeb8] ;  /* 0x000eb800010e7983 */ /* 0x001ea20000300a00 */
[----:B------:R-:W2:Y:S02]  /*1f5f0*/  LDL.LU.64 R12, [R1+0xeb0] ;  /* 0x000eb000010c7983 */ /* 0x000ea40000300a00 */
[----:B------:R-:W3:Y:S02]  /*1f600*/  LDL.LU.64 R18, [R1+0xea8] ;  /* 0x000ea80001127983 */ /* 0x000ee40000300a00 */
[----:B------:R-:W3:Y:S02]  /*1f610*/  LDL.LU.64 R16, [R1+0xea0] ;  /* 0x000ea00001107983 */ /* 0x000ee40000300a00 */
[C---:B---3--:R-:W-:Y:S11]  /*1f620*/  HMMA.16816.F32.BF16 R16, R4.reuse, R20, R16 ;  /* 0x000000140410723c */ /* 0x048ff60000041810 */
[----:B------:R-:W-:Y:S11]  /*1f630*/  @!UPT UIADD3 URZ, URZ, URZ, URZ ;  /* 0x0000003f3f3ff290 */ /* 0x000ff6000fffe03f */
[----:B------:R-:W-:Y:S01]  /*1f640*/  @!UPT UIADD3 URZ, URZ, URZ, URZ ;  /* 0x0000003f3f3ff290 */ /* 0x000fe2000fffe03f */
[----:B------:R0:W-:Y:S01]  /*1f650*/  STL.64 [R1+0x120], R16 ;  /* 0x0001201001007387 */ /* 0x0001e20000100a00 */
[----:B------:R-:W-:Y:S03]  /*1f660*/  STL.64 [R1+0x128], R18 ;  /* 0x0001281201007387 */ /* 0x000fe60000100a00 */
[----:B0-----:R-:W2:Y:S01]  /*1f670*/  LDL.LU.64 R16, [R1+0xe98] ;  /* 0x000e980001107983 */ /* 0x001ea20000300a00 */
[----:B------:R-:W-:Y:S02]  /*1f680*/  IMAD.MOV.U32 R9, RZ, RZ, R20 ;  /* 0x000000ffff097224 */ /* 0x000fe400078e0014 */
[----:B------:R-:W-:Y:S02]  /*1f690*/  IMAD.MOV.U32 R0, RZ, RZ, R21 ;  /* 0x000000ffff007224 */ /* 0x000fe400078e0015 */
[----:B------:R-:W0:Y:S04]  /*1f6a0*/  LDSM.16.MT88.4 R20, [R28+0xc180] ;  /* 0x00c180001c14783b */ /* 0x000e280000004200 */
[----:B0-----:R-:W-:Y:S01]  /*1f6b0*/  STL.64 [R1+0xe60], R22 ;  /* 0x000e601601007387 */ /* 0x001fe20000100a00 */
[----:B------:R0:W-:Y:S03]  /*1f6c0*/  STL.64 [R1+0xe58], R20 ;  /* 0x000e581401007387 */ /* 0x0001e60000100a00 */
[----:B0-----:R-:W3:Y:S01]  /*1f6d0*/  LDL.LU R20, [R1+0x2f0] ;  /* 0x0002f00001147983 */ /* 0x001ee20000300800 */
[----:B------:R-:W3:Y:S02]  /*1f6e0*/  LDL.LU R21, [R1+0x2f4] ;  /* 0x0002f40001157983 */ /* 0x000ee40000300800 */
[----:B------:R-:W3:Y:S02]  /*1f6f0*/  LDL.LU R22, [R1+0x2f8] ;  /* 0x0002f80001167983 */ /* 0x000ee40000300800 */
[----:B------:R-:W3:Y:S01]  /*1f700*/  LDL.LU R23, [R1+0x2fc] ;  /* 0x0002fc0001177983 */ /* 0x000ee20000300800 */
[----:B--2---:R-:W-:Y:S11]  /*1f710*/  HMMA.16816.F32.BF16 R12, R4, R16, R12 ;  /* 0x00000010040c723c */ /* 0x004ff6000004180c */
[----:B------:R-:W-:Y:S11]  /*1f720*/  @!UPT UIADD3 URZ, URZ, URZ, URZ ;  /* 0x0000003f3f3ff290 */ /* 0x000ff6000fffe03f */
[----:B------:R-:W-:Y:S01]  /*1f730*/  @!UPT UIADD3 URZ, URZ, URZ, URZ ;  /* 0x0000003f3f3ff290 */ /* 0x000fe2000fffe03f */
[----:B------:R-:W-:Y:S01]  /*1f740*/  STL.64 [R1+0x110], R12 ;  /* 0x0001100c01007387 */ /* 0x000fe20000100a00 */
[----:B------:R0:W-:Y:S03]  /*1f750*/  STL.64 [R1+0x118], R14 ;  /* 0x0001180e01007387 */ /* 0x0001e60000100a00 */
[----:B0-----:R-:W2:Y:S01]  /*1f760*/  LDL.LU.64 R14, [R1+0xe90] ;  /* 0x000e9000010e7983 */ /* 0x001ea20000300a00 */
[----:B------:R-:W-:Y:S02]  /*1f770*/  IMAD.MOV.U32 R13, RZ, RZ, R16 ;  /* 0x000000ffff0d7224 */ /* 0x000fe400078e0010 */
[----:B------:R-:W-:Y:S02]  /*1f780*/  IMAD.MOV.U32 R12, RZ, RZ, R17 ;  /* 0x000000ffff0c7224 */ /* 0x000fe400078e0011 */
[----:B------:R-:W0:Y:S04]  /*1f790*/  LDSM.16.MT88.4 R16, [R28+0xe000] ;  /* 0x00e000001c10783b */ /* 0x000e280000004200 */
[----:B0-----:R-:W-:Y:S01]  /*1f7a0*/  STL.64 [R1+0xdb8], R18 ;  /* 0x000db81201007387 */ /* 0x001fe20000100a00 */
[----:B------:R2:W-:Y:S02]  /*1f7b0*/  STL.64 [R1+0xdb0], R16 ;  /* 0x000db01001007387 */ /* 0x0005e40000100a00 */
[----:B--2---:R-:W-:-:S02]  /*1f7c0*/  IMAD.MOV.U32 R16, RZ, RZ, R15 ;  /* 0x000000ffff107224 */ /* 0x004fc400078e000f */
[----:B------:R-:W-:-:S05]  /*1f7d0*/  IMAD.MOV.U32 R17, RZ, RZ, R14 ;  /* 0x000000ffff117224 */ /* 0x000fca00078e000e */
[----:B------:R0:W-:Y:S02]  /*1f7e0*/  STL.64 [R1+0xdd0], R16 ;  /* 0x000dd01001007387 */ /* 0x0001e40000100a00 */
[----:B---3--:R-:W-:Y:S07]  /*1f7f0*/  HMMA.16816.F32.BF16 R20, R4, R16, R20 ;  /* 0x000000100414723c */ /* 0x008fee0000041814 */
[----:B0-----:R-:W-:Y:S02]  /*1f800*/  IMAD.MOV.U32 R16, RZ, RZ, R13 ;  /* 0x000000ffff107224 */ /* 0x001fe400078e000d */
[----:B------:R-:W-:-:S02]  /*1f810*/  IMAD.MOV.U32 R17, RZ, RZ, R12 ;  /* 0x000000ffff117224 */ /* 0x000fc400078e000c */
[----:B------:R-:W0:Y:S11]  /*1f820*/  LDSM.16.MT88.4 R12, [R28+0xe080] ;  /* 0x00e080001c0c783b */ /* 0x000e360000004200 */
[----:B------:R-:W-:Y:S01]  /*1f830*/  @!UPT UIADD3 URZ, URZ, URZ, URZ ;  /* 0x0000003f3f3ff290 */ /* 0x000fe2000fffe03f */
[----:B------:R-:W-:Y:S01]  /*1f840*/  STL.64 [R1+0x100], R20 ;  /* 0x0001001401007387 */ /* 0x000fe20000100a00 */
[----:B------:R-:W-:Y:S02]  /*1f850*/  STL.64 [R1+0x108], R22 ;  /* 0x0001081601007387 */ /* 0x000fe40000100a00 */
[----:B------:R-:W-:Y:S01]  /*1f860*/  STL.64 [R1+0xde8], R16 ;  /* 0x000de81001007387 */ /* 0x000fe20000100a00 */
[----:B0-----:R-:W-:Y:S01]  /*1f870*/  STL.64 [R1+0xd20], R14 ;  /* 0x000d200e01007387 */ /* 0x001fe20000100a00 */
[----:B------:R0:W-:Y:S03]  /*1f880*/  STL.64 [R1+0xd18], R12 ;  /* 0x000d180c01007387 */ /* 0x0001e60000100a00 */
[----:B0-----:R-:W2:Y:S01]  /*1f890*/  LDL.LU R12, [R1+0x270] ;  /* 0x00027000010c7983 */ /* 0x001ea20000300800 */
[----:B------:R-:W2:Y:S02]  /*1f8a0*/  LDL.LU R13, [R1+0x274] ;  /* 0x00027400010d7983 */ /* 0x000ea40000300800 */
        /* <DEDUP_REMOVED lines=8> */
[----:B------:R-:W-:-:S05]  /*1f930*/  IMAD.MOV.U32 R17, RZ, RZ, R26 ;  /* 0x000000ffff117224 */ /* 0x000fca00078e001a */
[----:B------:R-:W-:Y:S04]  /*1f940*/  STL.64 [R1+0xe18], R16 ;  /* 0x000e181001007387 */ /* 0x000fe80000100a00 */
[----:B---3--:R-:W-:Y:S01]  /*1f950*/  STL.64 [R1+0xdc8], R14 ;  /* 0x000dc80e01007387 */ /* 0x008fe20000100a00 */
[----:B--2---:R0:W-:Y:S03]  /*1f960*/  STL.64 [R1+0xdc0], R12 ;  /* 0x000dc00c01007387 */ /* 0x0041e60000100a00 */
[----:B0-----:R-:W2:Y:S01]  /*1f970*/  LDL.LU R12, [R1+0x2a0] ;  /* 0x0002a000010c7983 */ /* 0x001ea20000300800 */
[----:B------:R-:W2:Y:S02]  /*1f980*/  LDL.LU R13, [R1+0x2a4] ;  /* 0x0002a400010d7983 */ /* 0x000ea40000300800 */
[----:B------:R-:W3:Y:S02]  /*1f990*/  LDL.LU R14, [R1+0x2a8] ;  /* 0x0002a800010e7983 */ /* 0x000ee40000300800 */
[----:B------:R-:W3:Y:S02]  /*1f9a0*/  LDL.LU R15, [R1+0x2ac] ;  /* 0x0002ac00010f7983 */ /* 0x000ee40000300800 */
[----:B------:R-:W-:-:S02]  /*1f9b0*/  IMAD.MOV.U32 R16, RZ, RZ, R25 ;  /* 0x000000ffff107224 */ /* 0x000fc400078e0019 */
[----:B------:R-:W-:-:S05]  /*1f9c0*/  IMAD.MOV.U32 R17, RZ, RZ, R24 ;  /* 0x000000ffff117224 */ /* 0x000fca00078e0018 */
[----:B------:R-:W-:Y:S04]  /*1f9d0*/  STL.64 [R1+0xe30], R16 ;  /* 0x000e301001007387 */ /* 0x000fe80000100a00 */
[----:B---3--:R-:W-:Y:S01]  /*1f9e0*/  STL.64 [R1+0xde0], R14 ;  /* 0x000de00e01007387 */ /* 0x008fe20000100a00 */
[----:B--2---:R0:W-:Y:S03]  /*1f9f0*/  STL.64 [R1+0xdd8], R12 ;  /* 0x000dd80c01007387 */ /* 0x0041e60000100a00 */
[----:B0-----:R-:W2:Y:S01]  /*1fa00*/  LDL.LU R12, [R1+0x2b0] ;  /* 0x0002b000010c7983 */ /* 0x001ea20000300800 */
[----:B------:R-:W2:Y:S02]  /*1fa10*/  LDL.LU R13, [R1+0x2b4] ;  /* 0x0002b400010d7983 */ /* 0x000ea40000300800 */
[----:B------:R-:W3:Y:S02]  /*1fa20*/  LDL.LU R14, [R1+0x2b8] ;  /* 0x0002b800010e7983 */ /* 0x000ee40000300800 */
[----:B------:R-:W3:Y:S01]  /*1fa30*/  LDL.LU R15, [R1+0x2bc] ;  /* 0x0002bc00010f7983 */ /* 0x000ee20000300800 */
[----:B------:R-:W4:Y:S01]  /*1fa40*/  LDL.LU R24, [R1+0x320] ;  /* 0x0003200001187983 */ /* 0x000f220000300800 */
[----:B------:R-:W4:Y:S02]  /*1fa50*/  LDL.LU R25, [R1+0x324] ;  /* 0x0003240001197983 */ /* 0x000f240000300800 */
[----:B------:R-:W4:Y:S02]  /*1fa60*/  LDL.LU R26, [R1+0x328] ;  /* 0x00032800011a7983 */ /* 0x000f240000300800 */
[----:B------:R-:W4:Y:S02]  /*1fa70*/  LDL.LU R27, [R1+0x32c] ;  /* 0x00032c00011b7983 */ /* 0x000f240000300800 */
[----:B------:R-:W-:-:S02]  /*1fa80*/  IMAD.MOV.U32 R16, RZ, RZ, R11 ;  /* 0x000000ffff107224 */ /* 0x000fc400078e000b */
[----:B------:R-:W-:Y:S01]  /*1fa90*/  IMAD.MOV.U32 R17, RZ, RZ, R10 ;  /* 0x000000ffff117224 */ /* 0x000fe200078e000a */
[----:B------:R-:W4:Y:S01]  /*1faa0*/  LDL.LU R11, [R1+0xe84] ;  /* 0x000e8400010b7983 */ /* 0x000f220000300800 */
[----:B------:R-:W4:Y:S02]  /*1fab0*/  LDL.LU R10, [R1+0xe80] ;  /* 0x000e8000010a7983 */ /* 0x000f240000300800 */
[----:B------:R-:W4:Y:S02]  /*1fac0*/  LDL.LU R20, [R1+0x310] ;  /* 0x0003100001147983 */ /* 0x000f240000300800 */
[----:B------:R-:W4:Y:S01]  /*1fad0*/  LDL.LU R21, [R1+0x314] ;  /* 0x0003140001157983 */ /* 0x000f220000300800 */
[----:B------:R-:W4:Y:S01]  /*1fae0*/  LDL.LU R22, [R1+0x318] ;  /* 0x0003180001167983 */ /* 0x000f220000300800 */
[----:B------:R-:W4:Y:S03]  /*1faf0*/  LDL.LU R23, [R1+0x31c] ;  /* 0x00031c0001177983 */ /* 0x000f260000300800 */
        /* <DEDUP_REMOVED lines=10> */
[----:B----4-:R-:W-:-:S02]  /*1fba0*/  IMAD.MOV.U32 R14, RZ, RZ, R10 ;  /* 0x000000ffff0e7224 */ /* 0x010fc400078e000a */
[----:B------:R-:W-:Y:S01]  /*1fbb0*/  IMAD.MOV.U32 R15, RZ, RZ, R11 ;  /* 0x000000ffff0f7224 */ /* 0x000fe200078e000b */
[----:B------:R-:W3:Y:S01]  /*1fbc0*/  LDL.LU R10, [R1+0xe7c] ;  /* 0x000e7c00010a7983 */ /* 0x000ee20000300800 */
[----:B------:R-:W4:Y:S03]  /*1fbd0*/  LDL.LU R11, [R1+0xe78] ;  /* 0x000e7800010b7983 */ /* 0x000f260000300800 */
[----:B------:R-:W-:Y:S01]  /*1fbe0*/  STL.64 [R1+0xe28], R14 ;  /* 0x000e280e01007387 */ /* 0x000fe20000100a00 */
[----:B------:R-:W-:Y:S03]  /*1fbf0*/  HMMA.16816.F32.BF16 R24, R4, R8, R24 ;  /* 0x000000080418723c */ /* 0x000fe60000041818 */
[----:B--2---:R0:W-:Y:S04]  /*1fc00*/  STL.64 [R1+0xe20], R12 ;  /* 0x000e200c01007387 */ /* 0x0041e80000100a00 */
[----:B0-----:R-:W2:Y:S01]  /*1fc10*/  LDL.LU R12, [R1+0x2e0] ;  /* 0x0002e000010c7983 */ /* 0x001ea20000300800 */
[----:B------:R-:W2:Y:S02]  /*1fc20*/  LDL.LU R13, [R1+0x2e4] ;  /* 0x0002e400010d7983 */ /* 0x000ea40000300800 */
[----:B------:R-:W2:Y:S02]  /*1fc30*/  LDL.LU R14, [R1+0x2e8] ;  /* 0x0002e800010e7983 */ /* 0x000ea40000300800 */
[----:B------:R-:W2:Y:S02]  /*1fc40*/  LDL.LU R15, [R1+0x2ec] ;  /* 0x0002ec00010f7983 */ /* 0x000ea40000300800 */
[----:B------:R-:W-:-:S02]  /*1fc50*/  IMAD.MOV.U32 R19, RZ, RZ, R8 ;  /* 0x000000ffff137224 */ /* 0x000fc400078e0008 */
[----:B------:R-:W-:Y:S01]  /*1fc60*/  IMAD.MOV.U32 R18, RZ, RZ, R9 ;  /* 0x000000ffff127224 */ /* 0x000fe200078e0009 */
[----:B--2---:R-:W-:Y:S01]  /*1fc70*/  STL.64 [R1+0xe40], R14 ;  /* 0x000e400e01007387 */ /* 0x004fe20000100a00 */
[----:B------:R0:W-:Y:S03]  /*1fc80*/  STL.64 [R1+0xe38], R12 ;  /* 0x000e380c01007387 */ /* 0x0001e60000100a00 */
[----:B0-----:R-:W2:Y:S01]  /*1fc90*/  LDL.LU R12, [R1+0x300] ;  /* 0x00030000010c7983 */ /* 0x001ea20000300800 */
[----:B------:R-:W2:Y:S02]  /*1fca0*/  LDL.LU R13, [R1+0x304] ;  /* 0x00030400010d7983 */ /* 0x000ea40000300800 */
[----:B------:R-:W-:Y:S02]  /*1fcb0*/  STL.64 [R1+0xf0], R24 ;  /* 0x0000f01801007387 */ /* 0x000fe40000100a00 */
[----:B------:R0:W-:Y:S02]  /*1fcc0*/  STL.64 [R1+0xf8], R26 ;  /* 0x0000f81a01007387 */ /* 0x0001e40000100a00 */
[----:B0-----:R-:W2:Y:S01]  /*1fcd0*/  LDL.LU.64 R26, [R1+0xe70] ;  /* 0x000e7000011a7983 */ /* 0x001ea20000300a00 */
[----:B------:R-:W2:Y:S02]  /*1fce0*/  LDL.LU.64 R24, [R1+0xe68] ;  /* 0x000e680001187983 */ /* 0x000ea40000300a00 */
[----:B----4-:R-:W-:-:S02]  /*1fcf0*/  IMAD.MOV.U32 R14, RZ, RZ, R11 ;  /* 0x000000ffff0e7224 */ /* 0x010fc400078e000b */
[----:B---3--:R-:W-:Y:S02]  /*1fd00*/  IMAD.MOV.U32 R15, RZ, RZ, R10 ;  /* 0x000000ffff0f7224 */ /* 0x008fe400078e000a */
[----:B------:R-:W0:Y:S04]  /*1fd10*/  LDSM.16.MT88.4 R8, [R28+0xe100] ;  /* 0x00e100001c08783b */ /* 0x000e280000004200 */
[----:B0-----:R-:W-:Y:S01]  /*1fd20*/  STL.64 [R1+0xc78], R10 ;  /* 0x000c780a01007387 */ /* 0x001fe20000100a00 */
[----:B------:R0:W-:Y:S01]  /*1fd30*/  STL.64 [R1+0xc70], R8 ;  /* 0x000c700801007387 */ /* 0x0001e20000100a00 */
[----:B--2---:R-:W-:Y:S02]  /*1fd40*/  HMMA.16816.F32.BF16 R4, R4, R24, R20 ;  /* 0x000000180404723c */ /* 0x004fe40000041814 */
[----:B------:R-:W2:Y:S01]  /*1fd50*/  LDL.LU.64 R22, [R1+0xe60] ;  /* 0x000e600001167983 */ /* 0x000ea20000300a00 */
[----:B------:R-:W2:Y:S11]  /*1fd60*/  LDL.LU.64 R20, [R1+0xe58] ;  /* 0x000e580001147983 */ /* 0x000eb60000300a00 */
[----:B------:R-:W-:Y:S09]  /*1fd70*/  @!UPT UIADD3 URZ, URZ, URZ, URZ ;  /* 0x0000003f3f3ff290 */ /* 0x000ff2000fffe03f */
[----:B------:R-:W-:Y:S01]  /*1fd80*/  STL.64 [R1+0xe0], R4 ;  /* 0x0000e00401007387 */ /* 0x000fe20000100a00 */
[----:B------:R-:W-:Y:S02]  /*1fd90*/  STL.64 [R1+0xe8], R6 ;  /* 0x0000e80601007387 */ /* 0x000fe40000100a00 */
[----:B------:R1:W3:Y:S04]  /*1fda0*/  LDSM.16.MT88.4 R4, [R28+0xe180] ;  /* 0x00e180001c04783b */ /* 0x0002e80000004200 */
[----:B0-----:R-:W-:Y:S02]  /*1fdb0*/  IMAD.MOV.U32 R8, RZ, RZ, R19 ;  /* 0x000000ffff087224 */ /* 0x001fe400078e0013 */
[----:B------:R-:W-:Y:S01]  /*1fdc0*/  IMAD.MOV.U32 R9, RZ, RZ, R18 ;  /* 0x000000ffff097224 */ /* 0x000fe200078e0012 */
[----:B-1----:R-:W4:Y:S04]  /*1fdd0*/  LDL.LU R28, [R1+0xe50] ;  /* 0x000e5000011c7983 */ /* 0x002f280000300800 */
[----:B---3--:R0:W-:Y:S01]  /*1fde0*/  STL.64 [R1+0xbf8], R6 ;  /* 0x000bf80601007387 */ /* 0x0081e20000100a00 */
[----:B------:R1:W-:Y:S02]  /*1fdf0*/  STL.64 [R1+0xbf0], R4 ;  /* 0x000bf00401007387 */ /* 0x0003e40000100a00 */
[----:B0-----:R-:W-:Y:S01]  /*1fe00*/  IMAD.MOV.U32 R6, RZ, RZ, R27 ;  /* 0x000000ffff067224 */ /* 0x001fe200078e001b */
[----:B-1----:R-:W3:Y:S01]  /*1fe10*/  LDL.LU R4, [R1+0x290] ;  /* 0x0002900001047983 */ /* 0x002ee20000300800 */
[----:B------:R-:W-:-:S02]  /*1fe20*/  IMAD.MOV.U32 R5, RZ, RZ, R26 ;  /* 0x000000ffff057224 */ /* 0x000fc400078e001a */
[----:B------:R-:W3:Y:S02]  /*1fe30*/  LDL.LU R26, [R1+0xe4c] ;  /* 0x000e4c00011a7983 */ /* 0x000ee40000300800 */
[----:B------:R-:W3:Y:S01]  /*1fe40*/  LDL.LU R27, [R1+0xe48] ;  /* 0x000e4800011b7983 */ /* 0x000ee20000300800 */
[C---:B--2---:R-:W-:Y:S01]  /*1fe50*/  HMMA.16816.F32.BF16 R16, R20.reuse, R16, R12 ;  /* 0x000000101410723c */ /* 0x044fe2000004180c */
[----:B------:R-:W2:Y:S01]  /*1fe60*/  LDL.LU.64 R14, [R1+0xe40] ;  /* 0x000e4000010e7983 */ /* 0x000ea20000300a00 */
[----:B------:R-:W2:Y:S11]  /*1fe70*/  LDL.LU.64 R12, [R1+0xe38] ;  /* 0x000e3800010c7983 */ /* 0x000eb60000300a00 */
[----:B------:R-:W-:Y:S10]  /*1fe80*/  @!UPT UIADD3 URZ, URZ, URZ, URZ ;  /* 0x0000003f3f3ff290 */ /* 0x000ff4000fffe03f */
        /* <DEDUP_REMOVED lines=10> */
[----:B--2---:R-:W-:Y:S02]  /*1ff30*/  HMMA.16816.F32.BF16 R16, R20, R16, R12 ;  /* 0x000000101410723c */ /* 0x004fe4000004180c */
[----:B------:R-:W2:Y:S01]  /*1ff40*/  LDL.LU.64 R14, [R1+0xe10] ;  /* 0x000e1000010e7983 */ /* 0x000ea20000300a00 */
[----:B------:R-:W2:Y:S11]  /*1ff50*/  LDL.LU.64 R12, [R1+0xe08] ;  /* 0x000e0800010c7983 */ /* 0x000eb60000300a00 */
[----:B------:R-:W-:Y:S09]  /*1ff60*/  @!UPT UIADD3 URZ, URZ, URZ, URZ ;  /* 0x0000003f3f3ff290 */ /* 0x000ff2000fffe03f */
[----:B------:R0:W-:Y:S01]  /*1ff70*/  STL.64 [R1+0xb0], R16 ;  /* 0x0000b01001007387 */ /* 0x0001e20000100a00 */
[----:B------:R2:W-:Y:S03]  /*1ff80*/  STL [R1+0xb8], R18 ;  /* 0x0000b81201007387 */ /* 0x0005e60000100800 */
[----:B0-----:R-:W2:Y:S01]  /*1ff90*/  LDL.LU.64 R16, [R1+0xe00] ;  /* 0x000e000001107983 */ /* 0x001ea20000300a00 */
[----:B------:R-:W-:Y:S02]  /*1ffa0*/  IMAD.MOV.U32 R7, RZ, RZ, R0 ;  /* 0x000000ffff077224 */ /* 0x000fe400078e0000 */
[----:B------:R-:W-:-:S05]  /*1ffb0*/  IMAD.MOV.U32 R0, RZ, RZ, R19 ;  /* 0x000000ffff007224 */ /* 0x000fca00078e0013 */
[----:B------:R-:W-:Y:S01]  /*1ffc0*/  STL [R1+0xbdc], R0 ;  /* 0x000bdc0001007387 */ /* 0x000fe20000100800 */
        /* <DEDUP_REMOVED lines=12> */
[----:B------:R2:W-:Y:S03]  /*20090*/  STL [R1+0x98], R18 ;  /* 0x0000981201007387 */ /* 0x0005e60000100800 */
[----:B0-----:R-:W2:Y:S01]  /*200a0*/  LDL.LU.64 R16, [R1+0xdd0] ;  /* 0x000dd00001107983 */ /* 0x001ea20000300a00 */
[----:B------:R-:W-:Y:S01]  /*200b0*/  IMAD.MOV.U32 R0, RZ, RZ, R19 ;  /* 0x000000ffff007224 */ /* 0x000fe200078e0013 */
[C---:B---3--:R-:W-:Y:S04]  /*200c0*/  HMMA.16816.F32.BF16 R4, R20.reuse, R8, R4 ;  /* 0x000000081404723c */ /* 0x048fe80000041804 */
[----:B------:R-:W-:Y:S04]  /*200d0*/  STL [R1+0xbe0], R0 ;  /* 0x000be00001007387 */ /* 0x000fe80000100800 */
[----:B--2---:R-:W-:Y:S01]  /*200e0*/  HMMA.16816.F32.BF16 R16, R20, R16, R12 ;  /* 0x000000101410723c */ /* 0x004fe2000004180c */
[----:B------:R-:W2:Y:S01]  /*200f0*/  LDL.LU.64 R14, [R1+0xdc8] ;  /* 0x000dc800010e7983 */ /* 0x000ea20000300a00 */
[----:B------:R-:W2:Y:S11]  /*20100*/  LDL.LU.64 R12, [R1+0xdc0] ;  /* 0x000dc000010c7983 */ /* 0x000eb60000300a00 */
[----:B------:R-:W-:Y:S10]  /*20110*/  @!UPT UIADD3 URZ, URZ, URZ, URZ ;  /* 0x0000003f3f3ff290 */ /* 0x000ff4000fffe03f */
[----:B------:R-:W-:Y:S01]  /*20120*/  STL.64 [R1+0x80], R16 ;  /* 0x0000801001007387 */ /* 0x000fe20000100a00 */
[----:B------:R0:W-:Y:S03]  /*20130*/  STL.64 [R1+0x88], R18 ;  /* 0x0000881201007387 */ /* 0x0001e60000100a00 */
[----:B0-----:R-:W3:Y:S01]  /*20140*/  LDL.LU.64 R18, [R1+0xdb8] ;  /* 0x000db80001127983 */ /* 0x001ee20000300a00 */
[----:B------:R-:W3:Y:S02]  /*20150*/  LDL.LU.64 R16, [R1+0xdb0] ;  /* 0x000db00001107983 */ /* 0x000ee40000300a00 */
[----:B------:R-:W-:Y:S02]  /*20160*/  STL.64 [R1+0x70], R4 ;  /* 0x0000700401007387 */ /* 0x000fe40000100a00 */
[----:B------:R-:W-:Y:S01]  /*20170*/  STL [R1+0x78], R6 ;  /* 0x0000780601007387 */ /* 0x000fe20000100800 */
[----:B------:R-:W-:Y:S01]  /*20180*/  STL.64 [R1+0xd28], R26 ;  /* 0x000d281a01007387 */ /* 0x000fe20000100a00 */
[----:B------:R-:W2:Y:S02]  /*20190*/  LDL.LU R8, [R1+0x160] ;  /* 0x0001600001087983 */ /* 0x000ea40000300800 */
[----:B------:R-:W2:Y:S02]  /*201a0*/  LDL.LU R9, [R1+0x164] ;  /* 0x0001640001097983 */ /* 0x000ea40000300800 */
[----:B------:R-:W2:Y:S02]  /*201b0*/  LDL.LU R10, [R1+0x168] ;  /* 0x00016800010a7983 */ /* 0x000ea40000300800 */
[----:B----4-:R-:W-:-:S02]  /*201c0*/  IMAD.MOV.U32 R11, RZ, RZ, R28 ;  /* 0x000000ffff0b7224 */ /* 0x010fc400078e001c */
[----:B------:R-:W4:Y:S04]  /*201d0*/  LDL.LU R28, [R1+0xda8] ;  /* 0x000da800011c7983 */ /* 0x000f280000300800 */
        /* <DEDUP_REMOVED lines=8> */
[----:B0-----:R-:W2:Y:S04]  /*20260*/  LDL R10, [R1+0x18] ;  /* 0x00001800010a7983 */ /* 0x001ea80000100800 */
[----:B------:R-:W2:Y:S01]  /*20270*/  LDL R11, [R1+0x1c] ;  /* 0x00001c00010b7983 */ /* 0x000ea20000100800 */
[----:B------:R-:W-:-:S02]  /*20280*/  IMAD.MOV.U32 R4, RZ, RZ, R29 ;  /* 0x000000ffff047224 */ /* 0x000fc400078e001d */
[----:B------:R-:W-:Y:S02]  /*20290*/  IMAD.MOV.U32 R5, RZ, RZ, R3 ;  /* 0x000000ffff057224 */ /* 0x000fe400078e0003 */
[----:B------:R-:W-:Y:S02]  /*202a0*/  IMAD.MOV.U32 R6, RZ, RZ, R2 ;  /* 0x000000ffff067224 */ /* 0x000fe400078e0002 */
[----:B------:R-:W-:Y:S01]  /*202b0*/  IMAD.MOV.U32 R0, RZ, RZ, R7 ;  /* 0x000000ffff007224 */ /* 0x000fe200078e0007 */
[----:B--2---:R-:W-:Y:S01]  /*202c0*/  STL.64 [R1+0xd38], R10 ;  /* 0x000d380a01007387 */ /* 0x004fe20000100a00 */
[----:B------:R-:W2:Y:S02]  /*202d0*/  LDL.LU R29, [R1+0xda4] ;  /* 0x000da400011d7983 */ /* 0x000ea40000300800 */
[----:B------:R-:W2:Y:S02]  /*202e0*/  LDL.LU R3, [R1+0xda0] ;  /* 0x000da00001037983 */ /* 0x000ea40000300800 */
[----:B------:R-:W2:Y:S01]  /*202f0*/  LDL.LU R2, [R1+0xd9c] ;  /* 0x000d9c0001027983 */ /* 0x000ea20000300800 */
[----:B------:R-:W2:Y:S04]  /*20300*/  LDL.LU R7, [R1+0x15c] ;  /* 0x00015c0001077983 */ /* 0x000ea80000300800 */
[----:B--2---:R-:W-:Y:S01]  /*20310*/  STL.64 [R1+0xca8], R6 ;  /* 0x000ca80601007387 */ /* 0x004fe20000100a00 */
[----:B------:R4:W-:Y:S02]  /*20320*/  STL.64 [R1+0xca0], R4 ;  /* 0x000ca00401007387 */ /* 0x0009e40000100a00 */
[----:B----4-:R-:W-:-:S02]  /*20330*/  IMAD.MOV.U32 R4, RZ, RZ, R28 ;  /* 0x000000ffff047224 */ /* 0x010fc400078e001c */
[----:B------:R-:W-:Y:S01]  /*20340*/  IMAD.MOV.U32 R5, RZ, RZ, R29 ;  /* 0x000000ffff057224 */ /* 0x000fe200078e001d */
[----:B------:R-:W2:Y:S01]  /*20350*/  LDL.LU R28, [R1+0xd98] ;  /* 0x000d9800011c7983 */ /* 0x000ea20000300800 */
[----:B------:R-:W4:Y:S02]  /*20360*/  LDL.LU R29, [R1+0xd94] ;  /* 0x000d9400011d7983 */ /* 0x000f240000300800 */
[----:B------:R-:W-:Y:S02]  /*20370*/  IMAD.MOV.U32 R6, RZ, RZ, R3 ;  /* 0x000000ffff067224 */ /* 0x000fe400078e0003 */
[----:B------:R-:W-:Y:S01]  /*20380*/  IMAD.MOV.U32 R7, RZ, RZ, R2 ;  /* 0x000000ffff077224 */ /* 0x000fe200078e0002 */
[----:B------:R-:W2:Y:S01]  /*20390*/  LDL.LU R3, [R1+0xd90] ;  /* 0x000d900001037983 */ /* 0x000ea20000300800 */
[----:B------:R-:W2:Y:S02]  /*203a0*/  LDL.LU R2, [R1+0xd8c] ;  /* 0x000d8c0001027983 */ /* 0x000ea40000300800 */
[----:B------:R-:W2:Y:S02]  /*203b0*/  LDL.LU R8, [R1+0x230] ;  /* 0x0002300001087983 */ /* 0x000ea40000300800 */
[----:B------:R-:W2:Y:S01]  /*203c0*/  LDL.LU R9, [R1+0x234] ;  /* 0x0002340001097983 */ /* 0x000ea20000300800 */
[----:B------:R-:W2:Y:S01]  /*203d0*/  LDL.LU R10, [R1+0x238] ;  /* 0x00023800010a7983 */ /* 0x000ea20000300800 */
[----:B------:R-:W2:Y:S03]  /*203e0*/  LDL.LU R11, [R1+0x23c] ;  /* 0x00023c00010b7983 */ /* 0x000ea60000300800 */
[----:B--2---:R0:W-:Y:S01]  /*203f0*/  STL.64 [R1+0xd48], R10 ;  /* 0x000d480a01007387 */ /* 0x0041e20000100a00 */
[----:B------:R1:W-:Y:S03]  /*20400*/  STL.64 [R1+0xd40], R8 ;  /* 0x000d400801007387 */ /* 0x0003e60000100a00 */
[----:B0-----:R-:W2:Y:S04]  /*20410*/  LDL.64 R10, [R1+0x48] ;  /* 0x00004800010a7983 */ /* 0x001ea80000100a00 */
[----:B--2---:R0:W-:Y:S01]  /*20420*/  STL.64 [R1+0xd58], R10 ;  /* 0x000d580a01007387 */ /* 0x0041e20000100a00 */
[----:B-1----:R-:W2:Y:S02]  /*20430*/  LDL.LU R8, [R1+0x250] ;  /* 0x0002500001087983 */ /* 0x002ea40000300800 */
[----:B------:R-:W2:Y:S01]  /*20440*/  LDL.LU R9, [R1+0x254] ;  /* 0x0002540001097983 */ /* 0x000ea20000300800 */
[----:B0-----:R-:W2:Y:S01]  /*20450*/  LDL.LU R10, [R1+0x258] ;  /* 0x00025800010a7983 */ /* 0x001ea20000300800 */
[----:B------:R-:W2:Y:S03]  /*20460*/  LDL.LU R11, [R1+0x25c] ;  /* 0x00025c00010b7983 */ /* 0x000ea60000300800 */
[----:B--2---:R-:W-:Y:S01]  /*20470*/  STL.64 [R1+0xd78], R10 ;  /* 0x000d780a01007387 */ /* 0x004fe20000100a00 */
[----:B------:R0:W-:Y:S03]  /*20480*/  STL.64 [R1+0xd70], R8 ;  /* 0x000d700801007387 */ /* 0x0001e60000100a00 */
[----:B0-----:R-:W3:Y:S01]  /*20490*/  LDL.LU R8, [R1+0x260] ;  /* 0x0002600001087983 */ /* 0x001ee20000300800 */
[----:B------:R-:W3:Y:S02]  /*204a0*/  LDL.LU R9, [R1+0x264] ;  /* 0x0002640001097983 */ /* 0x000ee40000300800 */
[----:B------:R-:W3:Y:S02]  /*204b0*/  LDL.LU R10, [R1+0x268] ;  /* 0x00026800010a7983 */ /* 0x000ee40000300800 */
[----:B------:R-:W3:Y:S01]  /*204c0*/  LDL.LU R11, [R1+0x26c] ;  /* 0x00026c00010b7983 */ /* 0x000ee20000300800 */
[----:B------:R-:W2:Y:S01]  /*204d0*/  LDL.64 R26, [R1+0x38] ;  /* 0x00003800011a7983 */ /* 0x000ea20000100a00 */
[----:B------:R-:W-:Y:S03]  /*204e0*/  HMMA.16816.F32.BF16 R20, R20, R24, R12 ;  /* 0x000000181414723c */ /* 0x000fe6000004180c */
[----:B--2---:R0:W-:Y:S01]  /*204f0*/  STL.64 [R1+0xd50], R26 ;  /* 0x000d501a01007387 */ /* 0x0041e20000100a00 */
[----:B------:R-:W2:Y:S02]  /*20500*/  LDL.LU R24, [R1+0x240] ;  /* 0x0002400001187983 */ /* 0x000ea40000300800 */
[----:B------:R-:W2:Y:S01]  /*20510*/  LDL.LU R25, [R1+0x244] ;  /* 0x0002440001197983 */ /* 0x000ea20000300800 */
[----:B0-----:R-:W2:Y:S01]  /*20520*/  LDL.LU R26, [R1+0x248] ;  /* 0x00024800011a7983 */ /* 0x001ea20000300800 */
[----:B------:R-:W-:-:S02]  /*20530*/  IMAD.MOV.U32 R27, RZ, RZ, R2 ;  /* 0x000000ffff1b7224 */ /* 0x000fc400078e0002 */
[----:B------:R-:W3:Y:S02]  /*20540*/  LDL.LU R2, [R1+0xd88] ;  /* 0x000d880001027983 */ /* 0x000ee40000300800 */
[----:B------:R-:W-:Y:S01]  /*20550*/  IMAD.MOV.U32 R15, RZ, RZ, R3 ;  /* 0x000000ffff0f7224 */ /* 0x000fe200078e0003 */
[----:B--2---:R0:W-:Y:S01]  /*20560*/  STL.64 [R1+0xd68], R26 ;  /* 0x000d681a01007387 */ /* 0x0041e20000100a00 */
[----:B------:R-:W-:Y:S03]  /*20570*/  STL.64 [R1+0xd60], R24 ;  /* 0x000d601801007387 */ /* 0x000fe60000100a00 */
[----:B0-----:R-:W2:Y:S01]  /*20580*/  LDL.64 R26, [R1+0x58] ;  /* 0x00005800011a7983 */ /* 0x001ea20000100a00 */
[----:B------:R-:W2:Y:S02]  /*20590*/  LDL.LU R12, [R1+0x220] ;  /* 0x00022000010c7983 */ /* 0x000ea40000300800 */
[----:B------:R-:W2:Y:S02]  /*205a0*/  LDL.LU R13, [R1+0x224] ;  /* 0x00022400010d7983 */ /* 0x000ea40000300800 */
[----:B------:R-:W2:Y:S01]  /*205b0*/  LDL.LU R14, [R1+0x228] ;  /* 0x00022800010e7983 */ /* 0x000ea20000300800 */
[----:B------:R-:W2:Y:S01]  /*205c0*/  LDL.LU R3, [R1+0xd84] ;  /* 0x000d840001037983 */ /* 0x000ea20000300800 */
[----:B------:R3:W-:Y:S02]  /*205d0*/  STL.64 [R1+0xcb8], R6 ;  /* 0x000cb80601007387 */ /* 0x0007e40000100a00 */
[----:B------:R-:W-:Y:S02]  /*205e0*/  STL.64 [R1+0xcb0], R4 ;  /* 0x000cb00401007387 */ /* 0x000fe40000100a00 */
[----:B---3--:R-:W-:-:S02]  /*205f0*/  IMAD.MOV.U32 R6, RZ, RZ, R2 ;  /* 0x000000ffff067224 */ /* 0x008fc400078e0002 */
[----:B------:R-:W3:Y:S01]  /*20600*/  LDL.LU R2, [R1+0xd80] ;  /* 0x000d800001027983 */ /* 0x000ee20000300800 */
[----:B------:R-:W2:Y:S02]  /*20610*/  LDL R7, [R1+0x2c] ;  /* 0x00002c0001077983 */ /* 0x000ea40000100800 */
[----:B------:R0:W-:Y:S02]  /*20620*/  STL.64 [R1+0xb50], R22 ;  /* 0x000b501601007387 */ /* 0x0001e40000100a00 */
[----:B------:R-:W-:Y:S01]  /*20630*/  STL.64 [R1+0xb48], R20 ;  /* 0x000b481401007387 */ /* 0x000fe20000100a00 */
[----:B0-----:R-:W2:Y:S01]  /*20640*/  LDL.LU R22, [R1+0x8] ;  /* 0x0000080001167983 */ /* 0x001ea20000300800 */
[----:B------:R-:W2:Y:S03]  /*20650*/  LDL.LU R23, [R1+0xc] ;  /* 0x00000c0001177983 */ /* 0x000ea60000300800 */
[----:B--2---:R0:W-:Y:S02]  /*20660*/  STL.64 [R1+0xd30], R22 ;  /* 0x000d301601007387 */ /* 0x0041e40000100a00 */
[----:B0-----:R-:W-:-:S02]  /*20670*/  IMAD.MOV.U32 R22, RZ, RZ, R3 ;  /* 0x000000ffff167224 */ /* 0x001fc400078e0003 */
[----:B---3--:R-:W-:-:S07]  /*20680*/  IMAD.MOV.U32 R23, RZ, RZ, R2 ;  /* 0x000000ffff177224 */ /* 0x008fce00078e0002 */
[----:B------:R-:W-:Y:S01]  /*20690*/  HMMA.16816.F32.BF16 R20, R16, R22, R8 ;  /* 0x000000161014723c */ /* 0x000fe20000041808 */
[----:B------:R-:W2:Y:S01]  /*206a0*/  LDL.LU.64 R10, [R1+0xd78] ;  /* 0x000d7800010a7983 */ /* 0x000ea20000300a00 */
[----:B------:R-:W2:Y:S11]  /*206b0*/  LDL.LU.64 R8, [R1+0xd70] ;  /* 0x000d700001087983 */ /* 0x000eb60000300a00 */
[----:B------:R-:W-:Y:S10]  /*206c0*/  @!UPT UIADD3 URZ, URZ, URZ, URZ ;  /* 0x0000003f3f3ff290 */ /* 0x000ff4000fffe03f */
[----:B------:R0:W-:Y:S01]  /*206d0*/  STL.64 [R1+0x2c0], R20 ;  /* 0x0002c01401007387 */ /* 0x0001e20000100a00 */
[----:B------:R-:W-:Y:S02]  /*206e0*/  IMAD.MOV.U32 R2, RZ, RZ, R20 ;  /* 0x000000ffff027224 */ /* 0x000fe400078e0014 */
[----:B------:R-:W-:Y:S02]  /*206f0*/  IMAD.MOV.U32 R3, RZ, RZ, R21 ;  /* 0x000000ffff037224 */ /* 0x000fe400078e0015 */
[----:B------:R-:W-:Y:S01]  /*20700*/  STL.64 [R1+0x2c8], R22 ;  /* 0x0002c81601007387 */ /* 0x000fe20000100a00 */
[----:B0-----:R-:W3:Y:S01]  /*20710*/  LDL.LU R20, [R1+0x210] ;  /* 0x0002100001147983 */ /* 0x001ee20000300800 */
[----:B------:R-:W3:Y:S02]  /*20720*/  LDL.LU R21, [R1+0x214] ;  /* 0x0002140001157983 */ /* 0x000ee40000300800 */
[----:B------:R0:W-:Y:S02]  /*20730*/  STL [R1+0xa6c], R2 ;  /* 0x000a6c0201007387 */ /* 0x0001e40000100800 */
[----:B------:R1:W-:Y:S02]  /*20740*/  STL [R1+0xa68], R3 ;  /* 0x000a680301007387 */ /* 0x0003e40000100800 */
[----:B0-----:R-:W-:-:S02]  /*20750*/  IMAD.MOV.U32 R2, RZ, RZ, R27 ;  /* 0x000000ffff027224 */ /* 0x001fc400078e001b */
[----:B-1----:R-:W-:Y:S01]  /*20760*/  IMAD.MOV.U32 R3, RZ, RZ, R26 ;  /* 0x000000ffff037224 */ /* 0x002fe200078e001a */
[----:B--2---:R-:W-:Y:S01]  /*20770*/  HMMA.16816.F32.BF16 R8, R16, R26, R8 ;  /* 0x0000001a1008723c */ /* 0x004fe20000041808 */
[----:B------:R-:W2:Y:S01]  /*20780*/  LDL.LU.64 R26, [R1+0xd68] ;  /* 0x000d6800011a7983 */ /* 0x000ea20000300a00 */
[----:B------:R-:W2:Y:S11]  /*20790*/  LDL.LU.64 R24, [R1+0xd60] ;  /* 0x000d600001187983 */ /* 0x000eb60000300a00 */
[----:B------:R-:W-:Y:S10]  /*207a0*/  @!UPT UIADD3 URZ, URZ, URZ, URZ ;  /* 0x0000003f3f3ff290 */ /* 0x000ff4000fffe03f */
[----:B------:R-:W-:Y:S01]  /*207b0*/  STL.64 [R1+0x2b0], R8 ;  /* 0x0002b00801007387 */ /* 0x000fe20000100a00 */
[----:B------:R0:W-:Y:S03]  /*207c0*/  STL.64 [R1+0x2b8], R10 ;  /* 0x0002b80a01007387 */ /* 0x0001e60000100a00 */
[----:B0-----:R-:W2:Y:S01]  /*207d0*/  LDL.LU.64 R10, [R1+0xd58] ;  /* 0x000d5800010a7983 */ /* 0x001ea20000300a00 */
[----:B------:R-:W-:Y:S02]  /*207e0*/  IMAD.MOV.U32 R23, RZ, RZ, R28 ;  /* 0x000000ffff177224 */ /* 0x000fe400078e001c */
[----:B----4-:R-:W-:Y:S02]  /*207f0*/  IMAD.MOV.U32 R22, RZ, RZ, R29 ;  /* 0x000000ffff167224 */ /* 0x010fe400078e001d */
[----:B------:R-:W-:Y:S02]  /*20800*/  IMAD.MOV.U32 R28, RZ, RZ, R8 ;  /* 0x000000ffff1c7224 */ /* 0x000fe400078e0008 */
[----:B------:R-:W-:-:S03]  /*20810*/  IMAD.MOV.U32 R29, RZ, RZ, R9 ;  /* 0x000000ffff1d7224 */ /* 0x000fc600078e0009 */
[----:B------:R-:W-:Y:S02]  /*20820*/  STL [R1+0xa74], R28 ;  /* 0x000a741c01007387 */ /* 0x000fe40000100800 */
[----:B------:R-:W-:Y:S01]  /*20830*/  STL [R1+0xa70], R29 ;  /* 0x000a701d01007387 */ /* 0x000fe20000100800 */
        /* <DEDUP_REMOVED lines=14> */
[----:B0-----:R-:W3:Y:S01]  /*20920*/  LDL.LU.64 R10, [R1+0xd38] ;  /* 0x000d3800010a7983 */ /* 0x001ee20000300a00 */
[----:B------:R-:W-:Y:S01]  /*20930*/  HMMA.16816.F32.BF16 R12, R16, R6, R12 ;  /* 0x00000006100c723c */ /* 0x000fe2000004180c */
[----:B------:R-:W-:Y:S02]  /*20940*/  IMAD.MOV.U32 R9, RZ, RZ, R26 ;  /* 0x000000ffff097224 */ /* 0x000fe400078e001a */
[----:B------:R-:W-:Y:S01]  /*20950*/  IMAD.MOV.U32 R8, RZ, RZ, R27 ;  /* 0x000000ffff087224 */ /* 0x000fe200078e001b */
[----:B------:R0:W-:Y:S03]  /*20960*/  STL.64 [R1+0xcc8], R6 ;  /* 0x000cc80601007387 */ /* 0x0001e60000100a00 */
[----:B0-----:R-:W-:-:S02]  /*20970*/  IMAD.MOV.U32 R6, RZ, RZ, R9 ;  /* 0x000000ffff067224 */ /* 0x001fc400078e0009 */
[----:B------:R-:W-:Y:S11]  /*20980*/  IMAD.MOV.U32 R7, RZ, RZ, R8 ;  /* 0x000000ffff077224 */ /* 0x000ff600078e0008 */
[----:B------:R-:W-:Y:S03]  /*20990*/  @!UPT UIADD3 URZ, URZ, URZ, URZ ;  /* 0x0000003f3f3ff290 */ /* 0x000fe6000fffe03f */
[----:B------:R-:W-:Y:S01]  /*209a0*/  STL.64 [R1+0x220], R12 ;  /* 0x0002200c01007387 */ /* 0x000fe20000100a00 */
[----:B------:R-:W-:Y:S02]  /*209b0*/  STL.64 [R1+0x228], R14 ;  /* 0x0002280e01007387 */ /* 0x000fe40000100a00 */
[----:B------:R0:W-:Y:S02]  /*209c0*/  STL.64 [R1+0xce0], R6 ;  /* 0x000ce00601007387 */ /* 0x0001e40000100a00 */
[----:B0-----:R-:W-:Y:S02]  /*209d0*/  IMAD.MOV.U32 R6, RZ, RZ, R5 ;  /* 0x000000ffff067224 */ /* 0x001fe400078e0005 */
[----:B------:R-:W-:-:S05]  /*209e0*/  IMAD.MOV.U32 R7, RZ, RZ, R4 ;  /* 0x000000ffff077224 */ /* 0x000fca00078e0004 */
[----:B------:R0:W-:Y:S01]  /*209f0*/  STL.64 [R1+0xcf8], R6 ;  /* 0x000cf80601007387 */ /* 0x0001e20000100a00 */
[----:B------:R-:W2:Y:S02]  /*20a00*/  LDL.LU R24, [R1+0x200] ;  /* 0x0002000001187983 */ /* 0x000ea40000300800 */
[----:B------:R-:W2:Y:S02]  /*20a10*/  LDL.LU R25, [R1+0x204] ;  /* 0x0002040001197983 */ /* 0x000ea40000300800 */
[----:B------:R-:W2:Y:S01]  /*20a20*/  LDL.LU R26, [R1+0x208] ;  /* 0x00020800011a7983 */ /* 0x000ea20000300800 */
[----:B------:R-:W2:Y:S01]  /*20a30*/  LDL.LU R27, [R1+0x20c] ;  /* 0x00020c00011b7983 */ /* 0x000ea20000300800 */
[----:B------:R-:W4:Y:S02]  /*20a40*/  LDL.LU R12, [R1+0x1f0] ;  /* 0x0001f000010c7983 */ /* 0x000f240000300800 */
[----:B------:R-:W4:Y:S02]  /*20a50*/  LDL.LU R13, [R1+0x1f4] ;  /* 0x0001f400010d7983 */ /* 0x000f240000300800 */
[----:B------:R-:W4:Y:S01]  /*20a60*/  LDL.LU R14, [R1+0x1f8] ;  /* 0x0001f800010e7983 */ /* 0x000f220000300800 */
[----:B------:R-:W4:Y:S01]  /*20a70*/  LDL.LU R15, [R1+0x1fc] ;  /* 0x0001fc00010f7983 */ /* 0x000f220000300800 */
[----:B0-----:R-:W-:-:S02]  /*20a80*/  IMAD.MOV.U32 R6, RZ, RZ, R3 ;  /* 0x000000ffff067224 */ /* 0x001fc400078e0003 */
[----:B------:R-:W-:-:S05]  /*20a90*/  IMAD.MOV.U32 R7, RZ, RZ, R2 ;  /* 0x000000ffff077224 */ /* 0x000fca00078e0002 */
[----:B------:R0:W-:Y:S01]  /*20aa0*/  STL.64 [R1+0xd10], R6 ;  /* 0x000d100601007387 */ /* 0x0001e20000100a00 */
[----:B------:R-:W2:Y:S02]  /*20ab0*/  LDL.LU R4, [R1+0x1e0] ;  /* 0x0001e00001047983 */ /* 0x000ea40000300800 */
[----:B------:R-:W2:Y:S01]  /*20ac0*/  LDL.LU R5, [R1+0x1e4] ;  /* 0x0001e40001057983 */ /* 0x000ea20000300800 */
[----:B0-----:R-:W2:Y:S01]  /*20ad0*/  LDL.LU R6, [R1+0x1e8] ;  /* 0x0001e80001067983 */ /* 0x001ea20000300800 */
[----:B------:R-:W2:Y:S01]  /*20ae0*/  LDL.LU R7, [R1+0x1ec] ;  /* 0x0001ec0001077983 */ /* 0x000ea20000300800 */
[C---:B---3--:R-:W-:Y:S11]  /*20af0*/  HMMA.16816.F32.BF16 R20, R16.reuse, R10, R20 ;  /* 0x0000000a1014723c */ /* 0x048ff60000041814 */
[----:B------:R-:W-:Y:S11]  /*20b00*/  @!UPT UIADD3 URZ, URZ, URZ, URZ ;  /* 0x0000003f3f3ff290 */ /* 0x000ff6000fffe03f */
[----:B------:R-:W-:Y:S01]  /*20b10*/  @!UPT UIADD3 URZ, URZ, URZ, URZ ;  /* 0x0000003f3f3ff290 */ /* 0x000fe2000fffe03f */
[----:B------:R-:W-:Y:S01]  /*20b20*/  STL.64 [R1+0x210], R20 ;  /* 0x0002101401007387 */ /* 0x000fe20000100a00 */
[----:B------:R0:W-:Y:S03]  /*20b30*/  STL.64 [R1+0x218], R22 ;  /* 0x0002181601007387 */ /* 0x0001e60000100a00 */
[----:B0-----:R-:W2:Y:S01]  /*20b40*/  LDL.LU.64 R22, [R1+0xd30] ;  /* 0x000d300001167983 */ /* 0x001ea20000300a00 */
[----:B------:R0:W-:Y:S02]  /*20b50*/  STL.64 [R1+0xcc0], R10 ;  /* 0x000cc00a01007387 */ /* 0x0001e40000100a00 */
        /* <DEDUP_REMOVED lines=8> */
[----:B------:R-:W3:Y:S02]  /*20be0*/  LDL.LU R10, [R1+0x1b8] ;  /* 0x0001b800010a7983 */ /* 0x000ee40000300800 */
[----:B------:R-:W3:Y:S01]  /*20bf0*/  LDL.LU R11, [R1+0x1bc] ;  /* 0x0001bc00010b7983 */ /* 0x000ee20000300800 */
[C---:B------:R-:W-:Y:S01]  /*20c00*/  HMMA.16816.F32.BF16 R24, R16.reuse, R22, R24 ;  /* 0x000000161018723c */ /* 0x040fe20000041818 */
        /* <DEDUP_REMOVED lines=12> */
[----:B------:R-:W-:Y:S01]  /*20cd0*/  STL.64 [R1+0x260], R24 ;  /* 0x0002601801007387 */ /* 0x000fe20000100a00 */
[----:B------:R0:W-:Y:S03]  /*20ce0*/  STL.64 [R1+0x268], R26 ;  /* 0x0002681a01007387 */ /* 0x0001e60000100a00 */
[----:B0-----:R-:W4:Y:S02]  /*20cf0*/  LDL.LU.64 R26, [R1+0xd28] ;  /* 0x000d2800011a7983 */ /* 0x001f240000300a00 */
[----:B----4-:R-:W-:Y:S02]  /*20d00*/  HMMA.16816.F32.BF16 R16, R16, R26, R12 ;  /* 0x0000001a1010723c */ /* 0x010fe4000004180c */
[----:B------:R-:W3:Y:S01]  /*20d10*/  LDL.LU.64 R14, [R1+0xd20] ;  /* 0x000d2000010e7983 */ /* 0x000ee20000300a00 */
[----:B------:R-:W3:Y:S11]  /*20d20*/  LDL.LU.64 R12, [R1+0xd18] ;  /* 0x000d1800010c7983 */ /* 0x000ef60000300a00 */
[----:B------:R-:W-:Y:S09]  /*20d30*/  @!UPT UIADD3 URZ, URZ, URZ, URZ ;  /* 0x0000003f3f3ff290 */ /* 0x000ff2000fffe03f */
[----:B------:R-:W-:Y:S01]  /*20d40*/  STL.64 [R1+0x250], R16 ;  /* 0x0002501001007387 */ /* 0x000fe20000100a00 */
[----:B------:R0:W-:Y:S03]  /*20d50*/  STL.64 [R1+0x258], R18 ;  /* 0x0002581201007387 */ /* 0x0001e60000100a00 */
[----:B0-----:R-:W3:Y:S02]  /*20d60*/  LDL.LU.64 R18, [R1+0x68] ;  /* 0x0000680001127983 */ /* 0x001ee40000300a00 */
[C---:B---3--:R-:W-:Y:S11]  /*20d70*/  HMMA.16816.F32.BF16 R4, R12.reuse, R18, R4 ;  /* 0x000000120c04723c */ /* 0x048ff60000041804 */
[----:B------:R-:W-:Y:S11]  /*20d80*/  @!UPT UIADD3 URZ, URZ, URZ, URZ ;  /* 0x0000003f3f3ff290 */ /* 0x000ff6000fffe03f */
[----:B------:R-:W-:Y:S01]  /*20d90*/  @!UPT UIADD3 URZ, URZ, URZ, URZ ;  /* 0x0000003f3f3ff290 */ /* 0x000fe2000fffe03f */
        /* <DEDUP_REMOVED lines=32> */
[----:B------:R-:W2:Y:S01]  /*20fa0*/  LDL.LU.64 R6, [R1+0xca8] ;  /* 0x000ca80001067983 */ /* 0x000ea20000300a00 */
[----:B------:R-:W2:Y:S11]  /*20fb0*/  LDL.LU.64 R4, [R1+0xca0] ;  /* 0x000ca00001047983 */ /* 0x000eb60000300a00 */
[----:B------:R-:W-:Y:S10]  /*20fc0*/  @!UPT UIADD3 URZ, URZ, URZ, URZ ;  /* 0x0000003f3f3ff290 */ /* 0x000ff4000fffe03f */
[----:B------:R-:W-:Y:S01]  /*20fd0*/  STL.64 [R1+0x190], R8 ;  /* 0x0001900801007387 */ /* 0x000fe20000100a00 */
[----:B------:R0:W-:Y:S03]  /*20fe0*/  STL.64 [R1+0x198], R10 ;  /* 0x0001980a01007387 */ /* 0x0001e60000100a00 */
[----:B0-----:R-:W3:Y:S01]  /*20ff0*/  LDL.LU.64 R10, [R1+0xc98] ;  /* 0x000c9800010a7983 */ /* 0x001ee20000300a00 */
        /* <DEDUP_REMOVED lines=8> */
[----:B---3--:R-:W-:Y:S01]  /*21080*/  HMMA.16816.F32.BF16 R12, R12, R26, R8 ;  /* 0x0000001a0c0c723c */ /* 0x008fe20000041808 */
[----:B------:R-:W2:Y:S01]  /*21090*/  LDL.LU.64 R10, [R1+0xc78] ;  /* 0x000c7800010a7983 */ /* 0x000ea20000300a00 */
[----:B------:R-:W2:Y:S02]  /*210a0*/  LDL.LU.64 R8, [R1+0xc70] ;  /* 0x000c700001087983 */ /* 0x000ea40000300a00 */
[----:B------:R-:W-:Y:S02]  /*210b0*/  STL.64 [R1+0xc20], R26 ;  /* 0x000c201a01007387 */ /* 0x000fe40000100a00 */
[----:B------:R-:W-:-:S02]  /*210c0*/  IMAD.MOV.U32 R21, RZ, RZ, R18 ;  /* 0x000000ffff157224 */ /* 0x000fc400078e0012 */
[----:B------:R-:W-:Y:S11]  /*210d0*/  IMAD.MOV.U32 R20, RZ, RZ, R19 ;  /* 0x000000ffff147224 */ /* 0x000ff600078e0013 */
[----:B------:R-:W-:Y:S04]  /*210e0*/  @!UPT UIADD3 URZ, URZ, URZ, URZ ;  /* 0x0000003f3f3ff290 */ /* 0x000fe8000fffe03f */
[----:B------:R0:W-:Y:S01]  /*210f0*/  STL.64 [R1+0x200], R12 ;  /* 0x0002000c01007387 */ /* 0x0001e20000100a00 */
[----:B------:R-:W-:Y:S01]  /*21100*/  STL.64 [R1+0x208], R14 ;  /* 0x0002080e01007387 */ /* 0x000fe20000100a00 */
[----:B--2---:R-:W-:Y:S11]  /*21110*/  HMMA.16816.F32.BF16 R4, R8, R18, R4 ;  /* 0x000000120804723c */ /* 0x004ff60000041804 */
[----:B------:R-:W-:Y:S11]  /*21120*/  @!UPT UIADD3 URZ, URZ, URZ, URZ ;  /* 0x0000003f3f3ff290 */ /* 0x000ff6000fffe03f */
[----:B------:R-:W-:Y:S01]  /*21130*/  @!UPT UIADD3 URZ, URZ, URZ, URZ ;  /* 0x0000003f3f3ff290 */ /* 0x000fe2000fffe03f */
[----:B------:R1:W-:Y:S01]  /*21140*/  STL.64 [R1+0x2d0], R4 ;  /* 0x0002d00401007387 */ /* 0x0003e20000100a00 */
[----:B------:R2:W-:Y:S02]  /*21150*/  STL.64 [R1+0x2d8], R6 ;  /* 0x0002d80601007387 */ /* 0x0005e40000100a00 */
[----:B------:R-:W-:Y:S02]  /*21160*/  STL.64 [R1+0xc18], R22 ;  /* 0x000c181601007387 */ /* 0x000fe40000100a00 */
[----:B0-----:R-:W-:Y:S01]  /*21170*/  IMAD.MOV.U32 R12, RZ, RZ, R4 ;  /* 0x000000ffff0c7224 */ /* 0x001fe200078e0004 */
[----:B------:R-:W-:Y:S01]  /*21180*/  STL.64 [R1+0xc10], R20 ;  /* 0x000c101401007387 */ /* 0x000fe20000100a00 */
[----:B------:R-:W-:-:S03]  /*21190*/  IMAD.MOV.U32 R16, RZ, RZ, R6 ;  /* 0x000000ffff107224 */ /* 0x000fc600078e0006 */
        /* <DEDUP_REMOVED lines=14> */
[----:B-1----:R-:W2:Y:S02]  /*21280*/  LDL.LU R4, [R1+0x120] ;  /* 0x0001200001047983 */ /* 0x002ea40000300800 */
        /* <DEDUP_REMOVED lines=15> */
[----:B0-----:R-:W3:Y:S01]  /*21380*/  LDL.LU R24, [R1+0x110] ;  /* 0x0001100001187983 */ /* 0x001ee20000300800 */
[----:B------:R-:W3:Y:S02]  /*21390*/  LDL.LU R25, [R1+0x114] ;  /* 0x0001140001197983 */ /* 0x000ee40000300800 */
[----:B------:R-:W4:Y:S02]  /*213a0*/  LDL.LU R26, [R1+0x118] ;  /* 0x00011800011a7983 */ /* 0x000f240000300800 */
[----:B------:R-:W4:Y:S02]  /*213b0*/  LDL.LU R27, [R1+0x11c] ;  /* 0x00011c00011b7983 */ /* 0x000f240000300800 */
[----:B----4-:R0:W-:Y:S01]  /*213c0*/  STL.64 [R1+0xc58], R26 ;  /* 0x000c581a01007387 */ /* 0x0101e20000100a00 */
[----:B---3--:R-:W-:Y:S03]  /*213d0*/  STL.64 [R1+0xc50], R24 ;  /* 0x000c501801007387 */ /* 0x008fe60000100a00 */
[----:B0-----:R-:W3:Y:S01]  /*213e0*/  LDL.LU.64 R26, [R1+0x38] ;  /* 0x00003800011a7983 */ /* 0x001ee20000300a00 */
[----:B------:R-:W4:Y:S02]  /*213f0*/  LDL.LU.64 R22, [R1+0x18] ;  /* 0x0000180001167983 */ /* 0x000f240000300a00 */
[----:B------:R0:W-:Y:S02]  /*21400*/  STL [R1+0xa7c], R12 ;  /* 0x000a7c0c01007387 */ /* 0x0001e40000100800 */
[----:B0-----:R-:W2:Y:S01]  /*21410*/  LDL.LU R12, [R1+0x140] ;  /* 0x00014000010c7983 */ /* 0x001ea20000300800 */
[----:B------:R-:W2:Y:S02]  /*21420*/  LDL.LU R13, [R1+0x144] ;  /* 0x00014400010d7983 */ /* 0x000ea40000300800 */
[----:B------:R-:W2:Y:S02]  /*21430*/  LDL.LU R14, [R1+0x148] ;  /* 0x00014800010e7983 */ /* 0x000ea40000300800 */
[----:B------:R-:W2:Y:S01]  /*21440*/  LDL.LU R15, [R1+0x14c] ;  /* 0x00014c00010f7983 */ /* 0x000ea20000300800 */
[----:B------:R-:W-:Y:S01]  /*21450*/  STL [R1+0xa78], R16 ;  /* 0x000a781001007387 */ /* 0x000fe20000100800 */
[----:B------:R-:W2:Y:S02]  /*21460*/  LDL.LU.64 R18, [R1+0x58] ;  /* 0x0000580001127983 */ /* 0x000ea40000300a00 */
[----:B--2---:R-:W-:Y:S01]  /*21470*/  HMMA.16816.F32.BF16 R12, R8, R18, R12 ;  /* 0x00000012080c723c */ /* 0x004fe2000004180c */
[----:B------:R-:W-:-:S02]  /*21480*/  IMAD.MOV.U32 R3, RZ, RZ, R18 ;  /* 0x000000ffff037224 */ /* 0x000fc400078e0012 */
[----:B------:R-:W-:Y:S11]  /*21490*/  IMAD.MOV.U32 R2, RZ, RZ, R19 ;  /* 0x000000ffff027224 */ /* 0x000ff600078e0013 */
[----:B------:R-:W-:Y:S09]  /*214a0*/  @!UPT UIADD3 URZ, URZ, URZ, URZ ;  /* 0x0000003f3f3ff290 */ /* 0x000ff2000fffe03f */
[----:B------:R0:W-:Y:S01]  /*214b0*/  STL.64 [R1+0x270], R12 ;  /* 0x0002700c01007387 */ /* 0x0001e20000100a00 */
[----:B------:R-:W-:Y:S02]  /*214c0*/  IMAD.MOV.U32 R17, RZ, RZ, R14 ;  /* 0x000000ffff117224 */ /* 0x000fe400078e000e */
[----:B------:R-:W-:Y:S02]  /*214d0*/  STL.64 [R1+0x278], R14 ;  /* 0x0002780e01007387 */ /* 0x000fe40000100a00 */
[----:B0-----:R-:W-:-:S05]  /*214e0*/  IMAD.MOV.U32 R13, RZ, RZ, R12 ;  /* 0x000000ffff0d7224 */ /* 0x001fca00078e000c */
[----:B------:R0:W-:Y:S01]  /*214f0*/  STL [R1+0xa84], R13 ;  /* 0x000a840d01007387 */ /* 0x0001e20000100800 */
[----:B------:R-:W-:Y:S02]  /*21500*/  STL [R1+0xa80], R17 ;  /* 0x000a801101007387 */ /* 0x000fe40000100800 */
[----:B------:R-:W2:Y:S02]  /*21510*/  LDL.LU.64 R18, [R1+0x48] ;  /* 0x0000480001127983 */ /* 0x000ea40000300a00 */
[----:B--2---:R-:W-:Y:S01]  /*21520*/  HMMA.16816.F32.BF16 R4, R8, R18, R4 ;  /* 0x000000120804723c */ /* 0x004fe20000041804 */
[----:B0-----:R-:W-:Y:S11]  /*21530*/  IMAD.MOV.U32 R13, RZ, RZ, R18 ;  /* 0x000000ffff0d7224 */ /* 0x001ff600078e0012 */
[----:B------:R-:W-:Y:S11]  /*21540*/  @!UPT UIADD3 URZ, URZ, URZ, URZ ;  /* 0x0000003f3f3ff290 */ /* 0x000ff6000fffe03f */
[----:B------:R-:W-:Y:S01]  /*21550*/  STL.64 [R1+0x280], R4 ;  /* 0x0002800401007387 */ /* 0x000fe20000100a00 */
[----:B------:R-:W-:Y:S02]  /*21560*/  IMAD.MOV.U32 R18, RZ, RZ, R6 ;  /* 0x000000ffff127224 */ /* 0x000fe400078e0006 */
[----:B------:R0:W-:Y:S02]  /*21570*/  STL.64 [R1+0x288], R6 ;  /* 0x0002880601007387 */ /* 0x0001e40000100a00 */
[----:B------:R-:W-:Y:S01]  /*21580*/  IMAD.MOV.U32 R14, RZ, RZ, R4 ;  /* 0x000000ffff0e7224 */ /* 0x000fe200078e0004 */
[----:B0-----:R-:W2:Y:S01]  /*21590*/  LDL.LU.64 R6, [R1+0xc68] ;  /* 0x000c680001067983 */ /* 0x001ea20000300a00 */
[----:B------:R-:W2:Y:S03]  /*215a0*/  LDL.LU.64 R4, [R1+0xc60] ;  /* 0x000c600001047983 */ /* 0x000ea60000300a00 */
[----:B------:R0:W-:Y:S02]  /*215b0*/  STL [R1+0xa8c], R14 ;  /* 0x000a8c0e01007387 */ /* 0x0001e40000100800 */
[----:B------:R-:W-:Y:S02]  /*215c0*/  STL [R1+0xa88], R18 ;  /* 0x000a881201007387 */ /* 0x000fe40000100800 */
[----:B---3--:R-:W-:-:S02]  /*215d0*/  IMAD.MOV.U32 R16, RZ, RZ, R26 ;  /* 0x000000ffff107224 */ /* 0x008fc400078e001a */
[----:B------:R-:W-:Y:S02]  /*215e0*/  IMAD.MOV.U32 R12, RZ, RZ, R19 ;  /* 0x000000ffff0c7224 */ /* 0x000fe400078e0013 */
[----:B0-----:R-:W-:Y:S01]  /*215f0*/  IMAD.MOV.U32 R14, RZ, RZ, R27 ;  /* 0x000000ffff0e7224 */ /* 0x001fe200078e001b */
[----:B--2---:R-:W-:Y:S01]  /*21600*/  HMMA.16816.F32.BF16 R4, R8, R26, R4 ;  /* 0x0000001a0804723c */ /* 0x004fe20000041804 */
[----:B------:R-:W2:Y:S01]  /*21610*/  LDL.LU.64 R26, [R1+0xc58] ;  /* 0x000c5800011a7983 */ /* 0x000ea20000300a00 */
[----:B------:R-:W2:Y:S11]  /*21620*/  LDL.LU.64 R24, [R1+0xc50] ;  /* 0x000c500001187983 */ /* 0x000eb60000300a00 */
[----:B------:R-:W-:Y:S10]  /*21630*/  @!UPT UIADD3 URZ, URZ, URZ, URZ ;  /* 0x0000003f3f3ff290 */ /* 0x000ff4000fffe03f */
[----:B------:R-:W-:Y:S01]  /*21640*/  STL.64 [R1+0x290], R4 ;  /* 0x0002900401007387 */ /* 0x000fe20000100a00 */
[----:B------:R-:W-:Y:S02]  /*21650*/  IMAD.MOV.U32 R19, RZ, RZ, R6 ;  /* 0x000000ffff137224 */ /* 0x000fe400078e0006 */
[----:B------:R0:W-:Y:S02]  /*21660*/  STL.64 [R1+0x298], R6 ;  /* 0x0002980601007387 */ /* 0x0001e40000100a00 */
[----:B0-----:R-:W2:Y:S01]  /*21670*/  LDL.LU.64 R6, [R1+0xc48] ;  /* 0x000c480001067983 */ /* 0x001ea20000300a00 */
[----:B------:R-:W-:-:S05]  /*21680*/  IMAD.MOV.U32 R15, RZ, RZ, R4 ;  /* 0x000000ffff0f7224 */ /* 0x000fca00078e0004 */
[----:B------:R-:W-:Y:S01]  /*21690*/  STL [R1+0xa94], R15 ;  /* 0x000a940f01007387 */ /* 0x000fe20000100800 */
[----:B------:R-:W-:Y:S01]  /*216a0*/  STL [R1+0xa90], R19 ;  /* 0x000a901301007387 */ /* 0x000fe20000100800 */
[C---:B--2---:R-:W-:Y:S11]  /*216b0*/  HMMA.16816.F32.BF16 R24, R8.reuse, R6, R24 ;  /* 0x000000060818723c */ /* 0x044ff60000041818 */
[----:B------:R-:W-:Y:S11]  /*216c0*/  @!UPT UIADD3 URZ, URZ, URZ, URZ ;  /* 0x0000003f3f3ff290 */ /* 0x000ff6000fffe03f */
[----:B------:R-:W-:Y:S01]  /*216d0*/  @!UPT UIADD3 URZ, URZ, URZ, URZ ;  /* 0x0000003f3f3ff290 */ /* 0x000fe2000fffe03f */
[----:B------:R-:W-:Y:S01]  /*216e0*/  STL.64 [R1+0x1f0], R24 ;  /* 0x0001f01801007387 */ /* 0x000fe20000100a00 */
[----:B------:R0:W-:Y:S03]  /*216f0*/  STL.64 [R1+0x1f8], R26 ;  /* 0x0001f81a01007387 */ /* 0x0001e60000100a00 */
[----:B0-----:R-:W4:Y:S01]  /*21700*/  LDL.LU.64 R26, [R1+0xc40] ;  /* 0x000c4000011a7983 */ /* 0x001f220000300a00 */
[----:B------:R-:W4:Y:S02]  /*21710*/  LDL.LU.64 R24, [R1+0xc38] ;  /* 0x000c380001187983 */ /* 0x000f240000300a00 */
[----:B------:R-:W-:Y:S02]  /*21720*/  IMAD.MOV.U32 R17, RZ, RZ, R6 ;  /* 0x000000ffff117224 */ /* 0x000fe400078e0006 */
[----:B------:R-:W-:Y:S02]  /*21730*/  IMAD.MOV.U32 R15, RZ, RZ, R7 ;  /* 0x000000ffff0f7224 */ /* 0x000fe400078e0007 */
[----:B------:R-:W2:Y:S01]  /*21740*/  LDL.LU.64 R6, [R1+0xc30] ;  /* 0x000c300001067983 */ /* 0x000ea20000300a00 */
[----:B------:R-:W2:Y:S02]  /*21750*/  LDL.LU.64 R4, [R1+0xc28] ;  /* 0x000c280001047983 */ /* 0x000ea40000300a00 */
[----:B------:R0:W-:Y:S02]  /*21760*/  STL.64 [R1+0xbe8], R16 ;  /* 0x000be81001007387 */ /* 0x0001e40000100a00 */
[----:B0-----:R-:W3:Y:S01]  /*21770*/  LDL.LU R16, [R1+0xd0] ;  /* 0x0000d00001107983 */ /* 0x001ee20000300800 */
[----:B------:R-:W3:Y:S02]  /*21780*/  LDL.LU R17, [R1+0xd4] ;  /* 0x0000d40001117983 */ /* 0x000ee40000300800 */
[----:B------:R-:W3:Y:S02]  /*21790*/  LDL.LU R18, [R1+0xd8] ;  /* 0x0000d80001127983 */ /* 0x000ee40000300800 */
[----:B------:R-:W3:Y:S01]  /*217a0*/  LDL.LU R19, [R1+0xdc] ;  /* 0x0000dc0001137983 */ /* 0x000ee20000300800 */
[C---:B----4-:R-:W-:Y:S11]  /*217b0*/  HMMA.16816.F32.BF16 R24, R8.reuse, R22, R24 ;  /* 0x000000160818723c */ /* 0x050ff60000041818 */
[----:B------:R-:W-:Y:S11]  /*217c0*/  @!UPT UIADD3 URZ, URZ, URZ, URZ ;  /* 0x0000003f3f3ff290 */ /* 0x000ff6000fffe03f */
[----:B------:R-:W-:Y:S01]  /*217d0*/  @!UPT UIADD3 URZ, URZ, URZ, URZ ;  /* 0x0000003f3f3ff290 */ /* 0x000fe2000fffe03f */
[----:B------:R0:W-:Y:S01]  /*217e0*/  STL.64 [R1+0x1e0], R24 ;  /* 0x0001e01801007387 */ /* 0x0001e20000100a00 */
[----:B------:R1:W-:Y:S02]  /*217f0*/  STL.64 [R1+0x1e8], R26 ;  /* 0x0001e81a01007387 */ /* 0x0003e40000100a00 */
[----:B0-----:R-:W-:Y:S01]  /*21800*/  IMAD.MOV.U32 R25, RZ, RZ, R22 ;  /* 0x000000ffff197224 */ /* 0x001fe200078e0016 */
[----:B-1----:R-:W4:Y:S01]  /*21810*/  LDL.LU.64 R26, [R1+0xc20] ;  /* 0x000c2000011a7983 */ /* 0x002f220000300a00 */
[----:B------:R-:W-:Y:S02]  /*21820*/  IMAD.MOV.U32 R24, RZ, RZ, R23 ;  /* 0x000000ffff187224 */ /* 0x000fe400078e0017 */
[----:B------:R-:W2:Y:S02]  /*21830*/  LDL.LU.64 R22, [R1+0xc18] ;  /* 0x000c180001167983 */ /* 0x000ea40000300a00 */
[----:B------:R-:W3:Y:S01]  /*21840*/  LDL.LU.64 R20, [R1+0xc10] ;  /* 0x000c100001147983 */ /* 0x000ee20000300a00 */
[C---:B--2---:R-:W-:Y:S11]  /*21850*/  HMMA.16816.F32.BF16 R4, R8.reuse, R22, R4 ;  /* 0x000000160804723c */ /* 0x044ff60000041804 */
[----:B------:R-:W-:Y:S11]  /*21860*/  @!UPT UIADD3 URZ, URZ, URZ, URZ ;  /* 0x0000003f3f3ff290 */ /* 0x000ff6000fffe03f */
[----:B------:R-:W-:Y:S01]  /*21870*/  @!UPT UIADD3 URZ, URZ, URZ, URZ ;  /* 0x0000003f3f3ff290 */ /* 0x000fe2000fffe03f */
[----:B------:R-:W-:Y:S01]  /*21880*/  STL.64 [R1+0x1d0], R4 ;  /* 0x0001d00401007387 */ /* 0x000fe20000100a00 */
[----:B------:R0:W-:Y:S03]  /*21890*/  STL.64 [R1+0x1d8], R6 ;  /* 0x0001d80601007387 */ /* 0x0001e60000100a00 */
[----:B0-----:R-:W4:Y:S01]  /*218a0*/  LDL.LU.64 R6, [R1+0xc08] ;  /* 0x000c080001067983 */ /* 0x001f220000300a00 */
[----:B------:R-:W4:Y:S02]  /*218b0*/  LDL.LU.64 R4, [R1+0xc00] ;  /* 0x000c000001047983 */ /* 0x000f240000300a00 */
[----:B------:R0:W-:Y:S01]  /*218c0*/  STL.64 [R1+0xb68], R22 ;  /* 0x000b681601007387 */ /* 0x0001e20000100a00 */
[----:B----4-:R-:W-:Y:S01]  /*218d0*/  HMMA.16816.F32.BF16 R8, R8, R26, R4 ;  /* 0x0000001a0808723c */ /* 0x010fe20000041804 */
[----:B------:R-:W2:Y:S01]  /*218e0*/  LDL.LU.64 R6, [R1+0xbf8] ;  /* 0x000bf80001067983 */ /* 0x000ea20000300a00 */
[----:B------:R-:W2:Y:S02]  /*218f0*/  LDL.LU.64 R4, [R1+0xbf0] ;  /* 0x000bf00001047983 */ /* 0x000ea40000300a00 */
[----:B0-----:R-:W-:-:S02]  /*21900*/  IMAD.MOV.U32 R22, RZ, RZ, R25 ;  /* 0x000000ffff167224 */ /* 0x001fc400078e0019 */
[----:B------:R-:W-:Y:S11]  /*21910*/  IMAD.MOV.U32 R23, RZ, RZ, R24 ;  /* 0x000000ffff177224 */ /* 0x000ff600078e0018 */
[----:B------:R-:W-:Y:S06]  /*21920*/  @!UPT UIADD3 URZ, URZ, URZ, URZ ;  /* 0x0000003f3f3ff290 */ /* 0x000fec000fffe03f */
[----:B------:R-:W-:Y:S01]  /*21930*/  STL.64 [R1+0x1b0], R8 ;  /* 0x0001b00801007387 */ /* 0x000fe20000100a00 */
[----:B------:R0:W-:Y:S02]  /*21940*/  STL.64 [R1+0x1b8], R10 ;  /* 0x0001b80a01007387 */ /* 0x0001e40000100a00 */
[----:B------:R3:W-:Y:S01]  /*21950*/  STL.64 [R1+0xb80], R22 ;  /* 0x000b801601007387 */ /* 0x0007e20000100a00 */
[----:B0-----:R-:W4:Y:S01]  /*21960*/  LDL.LU R10, [R1+0x438] ;  /* 0x00043800010a7983 */ /* 0x001f220000300800 */
[----:B---3--:R-:W-:Y:S02]  /*21970*/  IMAD.MOV.U32 R22, RZ, RZ, R21 ;  /* 0x000000ffff167224 */ /* 0x008fe400078e0015 */
[----:B------:R-:W-:-:S07]  /*21980*/  IMAD.MOV.U32 R23, RZ, RZ, R20 ;  /* 0x000000ffff177224 */ /* 0x000fce00078e0014 */
[----:B--2---:R-:W-:Y:S01]  /*21990*/  HMMA.16816.F32.BF16 R20, R4, R22, R16 ;  /* 0x000000160414723c */ /* 0x004fe20000041810 */
[----:B------:R-:W2:Y:S11]  /*219a0*/  LDL.LU.64 R16, [R1+0xbe8] ;  /* 0x000be80001107983 */ /* 0x000eb60000300a00 */
[----:B------:R-:W-:Y:S11]  /*219b0*/  @!UPT UIADD3 URZ, URZ, URZ, URZ ;  /* 0x0000003f3f3ff290 */ /* 0x000ff6000fffe03f */
[----:B------:R-:W-:Y:S01]  /*219c0*/  STL.64 [R1+0x2a0], R20 ;  /* 0x0002a01401007387 */ /* 0x000fe20000100a00 */
[----:B------:R0:W-:Y:S02]  /*219d0*/  STL.64 [R1+0x2a8], R22 ;  /* 0x0002a81601007387 */ /* 0x0001e40000100a00 */
[----:B------:R-:W-:Y:S02]  /*219e0*/  IMAD.MOV.U32 R24, RZ, RZ, R22 ;  /* 0x000000ffff187224 */ /* 0x000fe400078e0016 */
[----:B0-----:R-:W-:Y:S02]  /*219f0*/  IMAD.MOV.U32 R23, RZ, RZ, R15 ;  /* 0x000000ffff177224 */ /* 0x001fe400078e000f */
[----:B--2---:R-:W-:-:S05]  /*21a00*/  IMAD.MOV.U32 R22, RZ, RZ, R17 ;  /* 0x000000ffff167224 */ /* 0x004fca00078e0011 */
[----:B------:R0:W-:Y:S02]  /*21a10*/  STL.64 [R1+0xb98], R22 ;  /* 0x000b981601007387 */ /* 0x0001e40000100a00 */
[----:B0-----:R-:W-:Y:S02]  /*21a20*/  IMAD.MOV.U32 R22, RZ, RZ, R16 ;  /* 0x000000ffff167224 */ /* 0x001fe400078e0010 */
[----:B------:R-:W-:-:S05]  /*21a30*/  IMAD.MOV.U32 R23, RZ, RZ, R14 ;  /* 0x000000ffff177224 */ /* 0x000fca00078e000e */
[----:B------:R0:W-:Y:S02]  /*21a40*/  STL.64 [R1+0xbb0], R22 ;  /* 0x000bb01601007387 */ /* 0x0001e40000100a00 */
[----:B0-----:R-:W-:Y:S02]  /*21a50*/  IMAD.MOV.U32 R22, RZ, RZ, R13 ;  /* 0x000000ffff167224 */ /* 0x001fe400078e000d */
[----:B------:R-:W-:-:S05]  /*21a60*/  IMAD.MOV.U32 R23, RZ, RZ, R12 ;  /* 0x000000ffff177224 */ /* 0x000fca00078e000c */
[----:B------:R-:W-:Y:S01]  /*21a70*/  STL.64 [R1+0xbc8], R22 ;  /* 0x000bc81601007387 */ /* 0x000fe20000100a00 */
[----:B------:R-:W4:Y:S03]  /*21a80*/  LDL.LU R11, [R1+0x3a8] ;  /* 0x0003a800010b7983 */ /* 0x000f260000300800 */
[----:B----4-:R-:W-:Y:S01]  /*21a90*/  STL.64 [R1+0xbd0], R10 ;  /* 0x000bd00a01007387 */ /* 0x010fe20000100a00 */
[----:B------:R-:W2:Y:S02]  /*21aa0*/  LDL.LU R19, [R1+0x830] ;  /* 0x0008300001137983 */ /* 0x000ea40000300800 */
[----:B------:R-:W3:Y:S02]  /*21ab0*/  LDL.LU R15, [R1+0x828] ;  /* 0x00082800010f7983 */ /* 0x000ee40000300800 */
[----:B------:R-:W2:Y:S01]  /*21ac0*/  LDL.LU R18, [R1+0x820] ;  /* 0x0008200001127983 */ /* 0x000ea20000300800 */
[----:B------:R-:W4:Y:S01]  /*21ad0*/  LDL.LU R14, [R1+0x818] ;  /* 0x00081800010e7983 */ /* 0x000f220000300800 */
[----:B------:R-:W3:Y:S02]  /*21ae0*/  LDL.LU R17, [R1+0x810] ;  /* 0x0008100001117983 */ /* 0x000ee40000300800 */
[----:B------:R-:W3:Y:S02]  /*21af0*/  LDL.LU R13, [R1+0x3a4] ;  /* 0x0003a400010d7983 */ /* 0x000ee40000300800 */
[----:B------:R-:W3:Y:S01]  /*21b00*/  LDL.LU R16, [R1+0x808] ;  /* 0x0008080001107983 */ /* 0x000ee20000300800 */
[----:B--2---:R-:W-:Y:S04]  /*21b10*/  STL.64 [R1+0xb60], R18 ;  /* 0x000b601201007387 */ /* 0x004fe80000100a00 */
[----:B---3--:R0:W-:Y:S04]  /*21b20*/  STL.64 [R1+0xb58], R16 ;  /* 0x000b581001007387 */ /* 0x0081e80000100a00 */
[----:B0-----:R-:W2:Y:S01]  /*21b30*/  LDL.LU R16, [R1+0x70] ;  /* 0x0000700001107983 */ /* 0x001ea20000300800 */
[----:B------:R-:W2:Y:S02]  /*21b40*/  LDL.LU R17, [R1+0x74] ;  /* 0x0000740001117983 */ /* 0x000ea40000300800 */
[----:B------:R-:W3:Y:S02]  /*21b50*/  LDL.LU R18, [R1+0x78] ;  /* 0x0000780001127983 */ /* 0x000ee40000300800 */
[----:B------:R-:W-:-:S02]  /*21b60*/  IMAD.MOV.U32 R19, RZ, RZ, R0 ;  /* 0x000000ffff137224 */ /* 0x000fc400078e0000 */
[----:B------:R-:W4:Y:S01]  /*21b70*/  LDL.LU R0, [R1+0xbe0] ;  /* 0x000be00001007983 */ /* 0x000f220000300800 */
[----:B------:R-:W4:Y:S02]  /*21b80*/  LDL.LU R8, [R1+0xc0] ;  /* 0x0000c00001087983 */ /* 0x000f240000300800 */
[----:B------:R-:W4:Y:S02]  /*21b90*/  LDL.LU R9, [R1+0xc4] ;  /* 0x0000c40001097983 */ /* 0x000f240000300800 */
[----:B------:R-:W4:Y:S01]  /*21ba0*/  LDL.LU R10, [R1+0xc8] ;  /* 0x0000c800010a7983 */ /* 0x000f220000300800 */
[----:B------:R-:W4:Y:S04]  /*21bb0*/  LDL.LU R11, [R1+0xcc] ;  /* 0x0000cc00010b7983 */ /* 0x000f280000300800 */
        /* <DEDUP_REMOVED lines=11> */
[----:B----4-:R-:W-:-:S02]  /*21c70*/  IMAD.MOV.U32 R19, RZ, RZ, R0 ;  /* 0x000000ffff137224 */ /* 0x010fc400078e0000 */
[----:B------:R-:W4:Y:S01]  /*21c80*/  LDL.LU R0, [R1+0xbdc] ;  /* 0x000bdc0001007983 */ /* 0x000f220000300800 */
[----:B------:R-:W-:Y:S02]  /*21c90*/  IMAD.MOV.U32 R22, RZ, RZ, R3 ;  /* 0x000000ffff167224 */ /* 0x000fe400078e0003 */
[----:B------:R-:W-:Y:S01]  /*21ca0*/  IMAD.MOV.U32 R23, RZ, RZ, R2 ;  /* 0x000000ffff177224 */ /* 0x000fe200078e0002 */
[----:B---3--:R-:W-:Y:S01]  /*21cb0*/  STL.64 [R1+0xba8], R18 ;  /* 0x000ba81201007387 */ /* 0x008fe20000100a00 */
[----:B--2---:R0:W-:Y:S03]  /*21cc0*/  STL.64 [R1+0xba0], R16 ;  /* 0x000ba01001007387 */ /* 0x0041e60000100a00 */
[----:B0-----:R-:W2:Y:S01]  /*21cd0*/  LDL.LU R16, [R1+0xa0] ;  /* 0x0000a00001107983 */ /* 0x001ea20000300800 */
[----:B------:R-:W2:Y:S02]  /*21ce0*/  LDL.LU R17, [R1+0xa4] ;  /* 0x0000a40001117983 */ /* 0x000ea40000300800 */
[----:B------:R-:W3:Y:S02]  /*21cf0*/  LDL.LU R18, [R1+0xa8] ;  /* 0x0000a80001127983 */ /* 0x000ee40000300800 */
[----:B------:R-:W3:Y:S01]  /*21d00*/  LDL.LU R19, [R1+0xac] ;  /* 0x0000ac0001137983 */ /* 0x000ee20000300800 */
[----:B------:R-:W-:Y:S11]  /*21d10*/  HMMA.16816.F32.BF16 R20, R4, R22, R8 ;  /* 0x000000160414723c */ /* 0x000ff60000041808 */
[----:B------:R-:W-:Y:S11]  /*21d20*/  @!UPT UIADD3 URZ, URZ, URZ, URZ ;  /* 0x0000003f3f3ff290 */ /* 0x000ff6000fffe03f */
[----:B------:R-:W-:Y:S02]  /*21d30*/  @!UPT UIADD3 URZ, URZ, URZ, URZ ;  /* 0x0000003f3f3ff290 */ /* 0x000fe4000fffe03f */
[----:B------:R-:W-:Y:S01]  /*21d40*/  IMAD.MOV.U32 R25, RZ, RZ, R22 ;  /* 0x000000ffff197224 */ /* 0x000fe200078e0016 */
[----:B---3--:R-:W-:Y:S01]  /*21d50*/  STL.64 [R1+0xbc0], R18 ;  /* 0x000bc01201007387 */ /* 0x008fe20000100a00 */
[----:B--2---:R0:W-:Y:S03]  /*21d60*/  STL.64 [R1+0xbb8], R16 ;  /* 0x000bb81001007387 */ /* 0x0041e60000100a00 */
[----:B0-----:R-:W2:Y:S01]  /*21d70*/  LDL.LU R16, [R1+0xb0] ;  /* 0x0000b00001107983 */ /* 0x001ea20000300800 */
[----:B------:R-:W2:Y:S02]  /*21d80*/  LDL.LU R17, [R1+0xb4] ;  /* 0x0000b40001117983 */ /* 0x000ea40000300800 */
[----:B------:R-:W2:Y:S02]  /*21d90*/  LDL.LU R18, [R1+0xb8] ;  /* 0x0000b80001127983 */ /* 0x000ea40000300800 */
[----:B----4-:R-:W-:-:S02]  /*21da0*/  IMAD.MOV.U32 R19, RZ, RZ, R0 ;  /* 0x000000ffff137224 */ /* 0x010fc400078e0000 */
[----:B------:R-:W3:Y:S01]  /*21db0*/  LDL.LU R0, [R1+0xbd8] ;  /* 0x000bd80001007983 */ /* 0x000ee20000300800 */
[----:B------:R-:W4:Y:S02]  /*21dc0*/  LDL.LU R12, [R1+0x82c] ;  /* 0x00082c00010c7983 */ /* 0x000f240000300800 */
[----:B------:R-:W2:Y:S02]  /*21dd0*/  LDL.LU R29, [R1+0x800] ;  /* 0x00080000011d7983 */ /* 0x000ea40000300800 */
[----:B------:R-:W2:Y:S01]  /*21de0*/  LDL.LU R28, [R1+0x824] ;  /* 0x00082400011c7983 */ /* 0x000ea20000300800 */
[----:B------:R-:W2:Y:S01]  /*21df0*/  LDL.LU R3, [R1+0x7f8] ;  /* 0x0007f80001037983 */ /* 0x000ea20000300800 */
[----:B------:R-:W2:Y:S02]  /*21e00*/  LDL.LU R2, [R1+0x81c] ;  /* 0x00081c0001027983 */ /* 0x000ea40000300800 */
[----:B------:R-:W-:Y:S02]  /*21e10*/  STL [R1+0xa98], R24 ;  /* 0x000a981801007387 */ /* 0x000fe40000100800 */
[----:B------:R-:W2:Y:S01]  /*21e20*/  LDL.LU.64 R10, [R1+0xbd0] ;  /* 0x000bd000010a7983 */ /* 0x000ea20000300a00 */
[----:B------:R-:W-:Y:S01]  /*21e30*/  STL.64 [R1+0x1c0], R20 ;  /* 0x0001c01401007387 */ /* 0x000fe20000100a00 */
[----:B------:R0:W-:Y:S03]  /*21e40*/  STL.64 [R1+0x1c8], R22 ;  /* 0x0001c81601007387 */ /* 0x0001e60000100a00 */
[----:B0-----:R-:W2:Y:S01]  /*21e50*/  LDL.LU.64 R22, [R1+0xbc8] ;  /* 0x000bc80001167983 */ /* 0x001ea20000300a00 */
[----:B------:R-:W3:Y:S02]  /*21e60*/  LDL R9, [R1+0xa34] ;  /* 0x000a340001097983 */ /* 0x000ee40000100800 */
        /* <DEDUP_REMOVED lines=31> */
[----:B------:R-:W4:Y:S11]  /*22060*/  LDL.LU.64 R16, [R1+0xb58] ;  /* 0x000b580001107983 */ /* 0x000f360000300a00 */
[----:B------:R-:W-:Y:S09]  /*22070*/  @!UPT UIADD3 URZ, URZ, URZ, URZ ;  /* 0x0000003f3f3ff290 */ /* 0x000ff2000fffe03f */
[----:B------:R-:W-:Y:S01]  /*22080*/  STL.64 [R1+0x150], R20 ;  /* 0x0001501401007387 */ /* 0x000fe20000100a00 */
[----:B------:R0:W-:Y:S03]  /*22090*/  STL.64 [R1+0x158], R22 ;  /* 0x0001581601007387 */ /* 0x0001e60000100a00 */
[----:B0-----:R-:W4:Y:S01]  /*220a0*/  LDL.LU.64 R22, [R1+0xb50] ;  /* 0x000b500001167983 */ /* 0x001f220000300a00 */
[----:B------:R-:W4:Y:S02]  /*220b0*/  LDL.LU.64 R20, [R1+0xb48] ;  /* 0x000b480001147983 */ /* 0x000f240000300a00 */
[----:B------:R-:W-:-:S04]  /*220c0*/  IMAD.MOV.U32 R8, RZ, RZ, c[0x0][0x188] ;  /* 0x00006200ff087624 */ /* 0x000fc800078e00ff */
[----:B------:R-:W-:Y:S01]  /*220d0*/  IMAD.SHL.U32 R8, R8, 0x80, RZ ;  /* 0x0000008008087824 */ /* 0x000fe200078e00ff */
[----:B------:R-:W-:-:S03]  /*220e0*/  IADD3 R10, R10, 0x1, RZ ;  /* 0x000000010a0a7810 */ /* 0x000fc60007ffe0ff */
[----:B------:R-:W-:-:S05]  /*220f0*/  IMAD.SHL.U32 R8, R8, 0x2, RZ ;  /* 0x0000000208087824 */ /* 0x000fca00078e00ff */
[-C--:B------:R-:W-:Y:S02]  /*22100*/  IADD3 R11, P4, R11, R8.reuse, RZ ;  /* 0x000000080b0b7210 */ /* 0x080fe40007f9e0ff */
[-C--:B------:R-:W-:Y:S02]  /*22110*/  IADD3 R15, P6, R15, R8.reuse, RZ ;  /* 0x000000080f0f7210 */ /* 0x080fe40007fde0ff */
[-C--:B------:R-:W-:Y:S01]  /*22120*/  IADD3 R14, P2, R14, R8.reuse, RZ ;  /* 0x000000080e0e7210 */ /* 0x080fe20007f5e0ff */
[--C-:B---3--:R-:W-:Y:S02]  /*22130*/  IMAD.X R13, R13, 0x1, R0.reuse, P4 ;  /* 0x000000010d0d7824 */ /* 0x108fe400020e0600 */
[----:B------:R-:W-:Y:S01]  /*22140*/  IMAD.X R28, R28, 0x1, R0, P6 ;  /* 0x000000011c1c7824 */ /* 0x000fe200030e0600 */
[-C--:B------:R-:W-:Y:S02]  /*22150*/  IADD3 R3, P6, R3, R8.reuse, RZ ;  /* 0x0000000803037210 */ /* 0x080fe40007fde0ff */
[----:B--2---:R-:W-:-:S02]  /*22160*/  IADD3 R19, P5, R19, R8, RZ ;  /* 0x0000000813137210 */ /* 0x004fc40007fbe0ff */
[-C--:B------:R-:W-:Y:S02]  /*22170*/  IADD3 R18, P1, R18, R8.reuse, RZ ;  /* 0x0000000812127210 */ /* 0x080fe40007f3e0ff */
[-C--:B----4-:R-:W-:Y:S02]  /*22180*/  IADD3 R17, P3, R17, R8.reuse, RZ ;  /* 0x0000000811117210 */ /* 0x090fe40007f7e0ff */
[-C--:B------:R-:W-:Y:S01]  /*22190*/  IADD3 R16, P4, R16, R8.reuse, RZ ;  /* 0x0000000810107210 */ /* 0x080fe20007f9e0ff */
[----:B------:R-:W-:Y:S01]  /*221a0*/  HMMA.16816.F32.BF16 R20, R4, R26, R20 ;  /* 0x0000001a0414723c */ /* 0x000fe20000041814 */
[--C-:B------:R-:W-:Y:S01]  /*221b0*/  IMAD.X R12, R12, 0x1, R0.reuse, P5 ;  /* 0x000000010c0c7824 */ /* 0x100fe200028e0600 */
[----:B------:R-:W-:Y:S01]  /*221c0*/  IADD3 R29, P5, R29, R8, RZ ;  /* 0x000000081d1d7210 */ /* 0x000fe20007fbe0ff */
[----:B------:R-:W-:Y:S11]  /*221d0*/  IMAD.X R2, R2, 0x1, R0, P1 ;  /* 0x0000000102027824 */ /* 0x000ff600008e0600 */
[----:B------:R-:W-:Y:S10]  /*221e0*/  @!UPT UIADD3 URZ, URZ, URZ, URZ ;  /* 0x0000003f3f3ff290 */ /* 0x000ff4000fffe03f */
[----:B------:R-:W-:Y:S02]  /*221f0*/  IMAD.MOV.U32 R5, RZ, RZ, R23 ;  /* 0x000000ffff057224 */ /* 0x000fe400078e0017 */
[----:B------:R-:W-:Y:S01]  /*22200*/  IMAD.MOV.U32 R4, RZ, RZ, R22 ;  /* 0x000000ffff047224 */ /* 0x000fe200078e0016 */
[----:B------:R-:W-:Y:S01]  /*22210*/  STL.64 [R1+0xb0], R20 ;  /* 0x0000b01401007387 */ /* 0x000fe20000100a00 */
[----:B------:R-:W-:Y:S02]  /*22220*/  STL.64 [R1+0xb8], R22 ;  /* 0x0000b81601007387 */ /* 0x000fe40000100a00 */
[----:B------:R-:W-:Y:S02]  /*22230*/  STL [R1+0x438], R10 ;  /* 0x0004380a01007387 */ /* 0x000fe40000100800 */
[----:B------:R-:W-:Y:S01]  /*22240*/  STL [R1+0xaa4], R5 ;  /* 0x000aa40501007387 */ /* 0x000fe20000100800 */
[----:B------:R-:W-:Y:S01]  /*22250*/  STL [R1+0xaa0], R4 ;  /* 0x000aa00401007387 */ /* 0x000fe20000100800 */
[----:B------:R-:W-:Y:S02]  /*22260*/  STL [R1+0x3a8], R11 ;  /* 0x0003a80b01007387 */ /* 0x000fe40000100800 */
        /* <DEDUP_REMOVED lines=9> */
[----:B------:R0:W-:Y:S01]  /*22300*/  STL [R1+0xb44], R0 ;  /* 0x000b440001007387 */ /* 0x0001e20000100800 */
[----:B------:R-:W-:Y:S04]  /*22310*/  STL [R1+0x824], R28 ;  /* 0x0008241c01007387 */ /* 0x000fe80000100800 */
[----:B0-----:R-:W2:Y:S01]  /*22320*/  LDL.LU R0, [R1+0x7f0] ;  /* 0x0007f00001007983 */ /* 0x001ea20000300800 */
[----:B------:R-:W-:Y:S02]  /*22330*/  STL [R1+0x7f8], R3 ;  /* 0x0007f80301007387 */ /* 0x000fe40000100800 */
[----:B------:R-:W3:Y:S02]  /*22340*/  LDL.LU R4, [R1+0x7e0] ;  /* 0x0007e00001047983 */ /* 0x000ee40000300800 */
[----:B------:R-:W-:Y:S01]  /*22350*/  STL [R1+0x81c], R2 ;  /* 0x00081c0201007387 */ /* 0x000fe20000100800 */
[----:B---3--:R0:W-:Y:S04]  /*22360*/  STL [R1+0xb38], R4 ;  /* 0x000b380401007387 */ /* 0x0081e80000100800 */
[----:B0-----:R-:W3:Y:S04]  /*22370*/  LDL.LU R4, [R1+0x80c] ;  /* 0x00080c0001047983 */ /* 0x001ee80000300800 */
[----:B---3--:R0:W-:Y:S04]  /*22380*/  STL [R1+0xb3c], R4 ;  /* 0x000b3c0401007387 */ /* 0x0081e80000100800 */
[----:B0-----:R-:W3:Y:S01]  /*22390*/  LDL.LU R4, [R1+0x7e8] ;  /* 0x0007e80001047983 */ /* 0x001ee20000300800 */
[----:B------:R-:W-:-:S02]  /*223a0*/  ISETP.NE.U32.AND P0, PT, R10, R9, PT ;  /* 0x000000090a00720c */ /* 0x000fc40003f05070 */
[----:B--2---:R-:W-:Y:S01]  /*223b0*/  IADD3 R0, P1, R0, R8, RZ ;  /* 0x0000000800007210 */ /* 0x004fe20007f3e0ff */
[----:B---3--:R0:W-:Y:S04]  /*223c0*/  STL [R1+0xb40], R4 ;  /* 0x000b400401007387 */ /* 0x0081e80000100800 */
[----:B0-----:R-:W2:Y:S01]  /*223d0*/  LDL.LU R4, [R1+0x814] ;  /* 0x0008140001047983 */ /* 0x001ea20000300800 */
[----:B------:R-:W3:Y:S02]  /*223e0*/  LDL.LU R5, [R1+0x804] ;  /* 0x0008040001057983 */ /* 0x000ee40000300800 */
[----:B------:R-:W4:Y:S02]  /*223f0*/  LDL.LU R6, [R1+0x7d8] ;  /* 0x0007d80001067983 */ /* 0x000f240000300800 */
[----:B------:R-:W2:Y:S01]  /*22400*/  LDL.LU R7, [R1+0x7fc] ;  /* 0x0007fc0001077983 */ /* 0x000ea20000300800 */
[----:B------:R-:W2:Y:S01]  /*22410*/  LDL.LU R26, [R1+0x7d0] ;  /* 0x0007d000011a7983 */ /* 0x000ea20000300800 */
[----:B------:R-:W2:Y:S02]  /*22420*/  LDL.LU R27, [R1+0x7f4] ;  /* 0x0007f400011b7983 */ /* 0x000ea40000300800 */
[----:B------:R-:W2:Y:S02]  /*22430*/  LDL.LU R20, [R1+0x7c8] ;  /* 0x0007c80001147983 */ /* 0x000ea40000300800 */
        /* <DEDUP_REMOVED lines=20> */
[----:B------:R0:W-:Y:S02]  /*22580*/  STL [R1+0x7f0], R0 ;  /* 0x0007f00001007387 */ /* 0x0001e40000100800 */
[----:B0-----:R-:W2:Y:S02]  /*22590*/  LDL.LU R0, [R1+0xb44] ;  /* 0x000b440001007983 */ /* 0x001ea40000300800 */
[----:B--2---:R-:W-:-:S05]  /*225a0*/  IMAD.X R4, R4, 0x1, R0, P2 ;  /* 0x0000000104047824 */ /* 0x004fca00010e0600 */
[----:B------:R0:W-:Y:S04]  /*225b0*/  STL [R1+0x814], R4 ;  /* 0x0008140401007387 */ /* 0x0001e80000100800 */
[----:B0-----:R-:W2:Y:S02]  /*225c0*/  LDL.LU R4, [R1+0xb40] ;  /* 0x000b400001047983 */ /* 0x001ea40000300800 */
[----:B--2---:R-:W-:-:S05]  /*225d0*/  IADD3 R4, P2, R4, R8, RZ ;  /* 0x0000000804047210 */ /* 0x004fca0007f5e0ff */
[----:B------:R0:W-:Y:S04]  /*225e0*/  STL [R1+0x7e8], R4 ;  /* 0x0007e80401007387 */ /* 0x0001e80000100800 */
[----:B0-----:R-:W2:Y:S02]  /*225f0*/  LDL.LU R4, [R1+0xb3c] ;  /* 0x000b3c0001047983 */ /* 0x001ea40000300800 */
[----:B--2---:R-:W-:-:S05]  /*22600*/  IMAD.X R4, R4, 0x1, R0, P3 ;  /* 0x0000000104047824 */ /* 0x004fca00018e0600 */
[----:B------:R0:W-:Y:S04]  /*22610*/  STL [R1+0x80c], R4 ;  /* 0x00080c0401007387 */ /* 0x0001e80000100800 */
[----:B0-----:R-:W2:Y:S01]  /*22620*/  LDL.LU R4, [R1+0xb38] ;  /* 0x000b380001047983 */ /* 0x001ea20000300800 */
[--C-:B---3--:R-:W-:Y:S01]  /*22630*/  IMAD.X R5, R5, 0x1, R0.reuse, P4 ;  /* 0x0000000105057824 */ /* 0x108fe200020e0600 */
[-C--:B----4-:R-:W-:Y:S01]  /*22640*/  IADD3 R6, P4, R6, R8.reuse, RZ ;  /* 0x0000000806067210 */ /* 0x090fe20007f9e0ff */
[--C-:B------:R-:W-:Y:S01]  /*22650*/  IMAD.X R7, R7, 0x1, R0.reuse, P5 ;  /* 0x0000000107077824 */ /* 0x100fe200028e0600 */
[-C--:B------:R-:W-:Y:S01]  /*22660*/  IADD3 R26, P5, R26, R8.reuse, RZ ;  /* 0x000000081a1a7210 */ /* 0x080fe20007fbe0ff */
        /* <DEDUP_REMOVED lines=16> */
[----:B------:R-:W-:Y:S01]  /*22770*/  IMAD.X R3, R3, 0x1, R0, P4 ;  /* 0x0000000103037824 */ /* 0x000fe200020e0600 */
[----:B------:R-:W-:-:S02]  /*22780*/  IADD3 R2, P4, R2, R8, RZ ;  /* 0x0000000802027210 */ /* 0x000fc40007f9e0ff */
[----:B--2---:R-:W-:-:S05]  /*22790*/  IADD3 R4, P3, R4, R8, RZ ;  /* 0x0000000804047210 */ /* 0x004fca0007f7e0ff */
[----:B------:R-:W-:Y:S01]  /*227a0*/  STL [R1+0x7e0], R4 ;  /* 0x0007e00401007387 */ /* 0x000fe20000100800 */
[----:B------:R-:W-:Y:S02]  /*227b0*/  STL [R1+0x804], R5 ;  /* 0x0008040501007387 */ /* 0x000fe40000100800 */
[----:B------:R-:W-:Y:S02]  /*227c0*/  STL [R1+0x7d8], R6 ;  /* 0x0007d80601007387 */ /* 0x000fe40000100800 */
[----:B------:R-:W-:Y:S01]  /*227d0*/  STL [R1+0x7fc], R7 ;  /* 0x0007fc0701007387 */ /* 0x000fe20000100800 */
[----:B------:R-:W-:Y:S01]  /*227e0*/  STL [R1+0x7d0], R26 ;  /* 0x0007d01a01007387 */ /* 0x000fe20000100800 */
[----:B------:R-:W-:Y:S02]  /*227f0*/  STL [R1+0x7f4], R27 ;  /* 0x0007f41b01007387 */ /* 0x000fe40000100800 */
[----:B------:R-:W-:Y:S02]  /*22800*/  STL [R1+0x7c8], R20 ;  /* 0x0007c81401007387 */ /* 0x000fe40000100800 */
[--C-:B------:R-:W-:Y:S01]  /*22810*/  IMAD.X R24, R24, 0x1, R0.reuse, P3 ;  /* 0x0000000118187824 */ /* 0x100fe200018e0600 */
[----:B------:R-:W-:Y:S01]  /*22820*/  STL [R1+0x7ec], R21 ;  /* 0x0007ec1501007387 */ /* 0x000fe20000100800 */
[----:B------:R-:W-:Y:S01]  /*22830*/  IADD3 R9, P3, R9, R8, RZ ;  /* 0x0000000809097210 */ /* 0x000fe20007f7e0ff */
        /* <DEDUP_REMOVED lines=11> */
[----:B------:R-:W-:-:S02]  /*228f0*/  IMAD.X R29, R29, 0x1, R0, P3 ;  /* 0x000000011d1d7824 */ /* 0x000fc400018e0600 */
[----:B------:R-:W-:Y:S02]  /*22900*/  STL [R1+0x7bc], R17 ;  /* 0x0007bc1101007387 */ /* 0x000fe40000100800 */
[----:B------:R-:W-:Y:S01]  /*22910*/  STL [R1+0x790], R13 ;  /* 0x0007900d01007387 */ /* 0x000fe20000100800 */
[----:B------:R-:W-:Y:S01]  /*22920*/  IADD3 R28, P3, R28, R8, RZ ;  /* 0x000000081c1c7210 */ /* 0x000fe20007f7e0ff */
        /* <DEDUP_REMOVED lines=13> */
[----:B--2---:R-:W-:-:S03]  /*22a00*/  IMAD.X R8, R8, 0x1, R0, P5 ;  /* 0x0000000108087824 */ /* 0x004fc600028e0600 */
        /* <DEDUP_REMOVED lines=30> */
[----:B--2---:R-:W-:-:S05]  /*22bf0*/  IADD3 R4, P5, R4, R8, RZ ;  /* 0x0000000804047210 */ /* 0x004fca0007fbe0ff */
[----:B------:R0:W-:Y:S04]  /*22c00*/  STL [R1+0x770], R4 ;  /* 0x0007700401007387 */ /* 0x0001e80000100800 */
[----:B0-----:R-:W2:Y:S02]  /*22c10*/  LDL.LU R4, [R1+0xb30] ;  /* 0x000b300001047983 */ /* 0x001ea40000300800 */
[----:B--2---:R-:W-:-:S05]  /*22c20*/  IMAD.X R4, R4, 0x1, R0, P6 ;  /* 0x0000000104047824 */ /* 0x004fca00030e0600 */
[----:B------:R0:W-:Y:S04]  /*22c30*/  STL [R1+0x794], R4 ;  /* 0x0007940401007387 */ /* 0x0001e80000100800 */
[----:B0-----:R-:W2:Y:S02]  /*22c40*/  LDL.LU R4, [R1+0xb2c] ;  /* 0x000b2c0001047983 */ /* 0x001ea40000300800 */
[----:B--2---:R-:W-:-:S05]  /*22c50*/  IADD3 R4, P6, R4, R8, RZ ;  /* 0x0000000804047210 */ /* 0x004fca0007fde0ff */
[----:B------:R0:W-:Y:S04]  /*22c60*/  STL [R1+0x768], R4 ;  /* 0x0007680401007387 */ /* 0x0001e80000100800 */
[----:B0-----:R-:W2:Y:S01]  /*22c70*/  LDL.LU R4, [R1+0xb28] ;  /* 0x000b280001047983 */ /* 0x001ea20000300800 */
[--C-:B----4-:R-:W-:Y:S01]  /*22c80*/  IMAD.X R6, R6, 0x1, R0.reuse, P2 ;  /* 0x0000000106067824 */ /* 0x110fe200010e0600 */
        /* <DEDUP_REMOVED lines=18> */
[----:B------:R-:W-:Y:S01]  /*22db0*/  IADD3 R29, P6, R29, R8, RZ ;  /* 0x000000081d1d7210 */ /* 0x000fe20007fde0ff */
[----:B------:R-:W-:-:S02]  /*22dc0*/  IMAD.X R2, R2, 0x1, R0, P2 ;  /* 0x0000000102027824 */ /* 0x000fc400010e0600 */
[----:B--2---:R-:W-:Y:S01]  /*22dd0*/  IMAD.X R4, R4, 0x1, R0, P1 ;  /* 0x0000000104047824 */ /* 0x004fe200008e0600 */
[----:B---3--:R-:W-:-:S04]  /*22de0*/  IADD3 R5, P1, R5, R8, RZ ;  /* 0x0000000805057210 */ /* 0x008fc80007f3e0ff */
[----:B------:R-:W-:Y:S01]  /*22df0*/  STL [R1+0x78c], R4 ;  /* 0x00078c0401007387 */ /* 0x000fe20000100800 */
[----:B------:R-:W-:Y:S02]  /*22e00*/  STL [R1+0x760], R5 ;  /* 0x0007600501007387 */ /* 0x000fe40000100800 */
[----:B------:R-:W-:Y:S02]  /*22e10*/  STL [R1+0x784], R6 ;  /* 0x0007840601007387 */ /* 0x000fe40000100800 */
[----:B------:R-:W-:Y:S01]  /*22e20*/  STL [R1+0x758], R7 ;  /* 0x0007580701007387 */ /* 0x000fe20000100800 */
[----:B------:R-:W-:Y:S01]  /*22e30*/  STL [R1+0x77c], R26 ;  /* 0x00077c1a01007387 */ /* 0x000fe20000100800 */
[----:B------:R-:W-:Y:S02]  /*22e40*/  STL [R1+0x750], R27 ;  /* 0x0007501b01007387 */ /* 0x000fe40000100800 */
        /* <DEDUP_REMOVED lines=17> */
[----:B------:R-:W-:-:S02]  /*22f60*/  IMAD.X R28, R28, 0x1, R0, P1 ;  /* 0x000000011c1c7824 */ /* 0x000fc400008e0600 */
[----:B------:R-:W-:Y:S01]  /*22f70*/  STL [R1+0x710], R16 ;  /* 0x0007101001007387 */ /* 0x000fe20000100800 */
[-C--:B------:R-:W-:Y:S01]  /*22f80*/  IADD3 R3, P1, R3, R8.reuse, RZ ;  /* 0x0000000803037210 */ /* 0x080fe20007f3e0ff */
[----:B------:R-:W-:Y:S01]  /*22f90*/  STL [R1+0x734], R12 ;  /* 0x0007340c01007387 */ /* 0x000fe20000100800 */
[----:B------:R-:W-:Y:S02]  /*22fa0*/  STL [R1+0x708], R29 ;  /* 0x0007081d01007387 */ /* 0x000fe40000100800 */
[----:B------:R0:W-:Y:S02]  /*22fb0*/  STL [R1+0xb24], R0 ;  /* 0x000b240001007387 */ /* 0x0001e40000100800 */
[----:B------:R-:W-:Y:S01]  /*22fc0*/  STL [R1+0x72c], R28 ;  /* 0x00072c1c01007387 */ /* 0x000fe20000100800 */
        /* <DEDUP_REMOVED lines=8> */
[----:B--2---:R-:W-:-:S03]  /*23050*/  IADD3 R0, P2, R0, R8, RZ ;  /* 0x0000000800007210 */ /* 0x004fc60007f5e0ff */
        /* <DEDUP_REMOVED lines=557> */
[----:B------:R-:W-:Y:S01]  /*25330*/  IADD3 R18, P6, R18, UR8, RZ ;  /* 0x0000000812127c10 */ /* 0x000fe2000ffde0ff */
[--C-:B------:R-:W-:Y:S01]  /*25340*/  IMAD.X R14, R14, 0x1, R0.reuse, P1 ;  /* 0x000000010e0e7824 */ /* 0x100fe200008e0600 */
[----:B------:R-:W-:Y:S01]  /*25350*/  IADD3 R17, P1, R17, UR8, RZ ;  /* 0x0000000811117c10 */ /* 0x000fe2000ff3e0ff */
[--C-:B------:R-:W-:Y:S01]  /*25360*/  IMAD.X R13, R13, 0x1, R0.reuse, P2 ;  /* 0x000000010d0d7824 */ /* 0x100fe200010e0600 */
[----:B------:R-:W-:Y:S01]  /*25370*/  IADD3 R16, P2, R16, UR8, RZ ;  /* 0x0000000810107c10 */ /* 0x000fe2000ff5e0ff */
[--C-:B------:R-:W-:Y:S01]  /*25380*/  IMAD.X R12, R12, 0x1, R0.reuse, P3 ;  /* 0x000000010c0c7824 */ /* 0x100fe200018e0600 */
[----:B------:R-:W-:Y:S01]  /*25390*/  IADD3 R29, P3, R29, UR8, RZ ;  /* 0x000000081d1d7c10 */ /* 0x000fe2000ff7e0ff */
[----:B--2---:R-:W-:Y:S01]  /*253a0*/  IMAD.X R4, R4, 0x1, R0, P4 ;  /* 0x0000000104047824 */ /* 0x004fe200020e0600 */
[----:B---3--:R-:W-:-:S04]  /*253b0*/  IADD3 R5, P4, R5, R8, RZ ;  /* 0x0000000805057210 */ /* 0x008fc80007f9e0ff */
[----:B------:R0:W-:Y:S01]  /*253c0*/  STL [R1+0x4a4], R4 ;  /* 0x0004a40401007387 */ /* 0x0001e20000100800 */
        /* <DEDUP_REMOVED lines=25> */
[----:B0-----:R-:W2:Y:S02]  /*25560*/  LDL.LU R4, [R1+0xa00] ;  /* 0x000a000001047983 */ /* 0x001ea40000300800 */
[----:B------:R-:W-:Y:S01]  /*25570*/  IMAD.X R28, R28, 0x1, R0, P4 ;  /* 0x000000011c1c7824 */ /* 0x000fe200020e0600 */
[----:B------:R-:W-:-:S04]  /*25580*/  IADD3 R3, P4, R3, UR8, RZ ;  /* 0x0000000803037c10 */ /* 0x000fc8000ff9e0ff */
[----:B------:R-:W-:Y:S01]  /*25590*/  STL [R1+0x444], R28 ;  /* 0x0004441c01007387 */ /* 0x000fe20000100800 */
[----:B------:R-:W-:-:S03]  /*255a0*/  IMAD.X R2, R2, 0x1, R0, P5 ;  /* 0x0000000102027824 */ /* 0x000fc600028e0600 */
[----:B--2---:R0:W-:Y:S01]  /*255b0*/  STL [R1+0xac4], R4 ;  /* 0x000ac40401007387 */ /* 0x0041e20000100800 */
[----:B------:R1:W-:Y:S03]  /*255c0*/  STL [R1+0xa08], R3 ;  /* 0x000a080301007387 */ /* 0x0003e60000100800 */
[----:B0-----:R-:W2:Y:S01]  /*255d0*/  LDL.LU R4, [R1+0xa04] ;  /* 0x000a040001047983 */ /* 0x001ea20000300800 */
[----:B------:R0:W-:Y:S02]  /*255e0*/  STL [R1+0x43c], R2 ;  /* 0x00043c0201007387 */ /* 0x0001e40000100800 */
[----:B------:R-:W3:Y:S02]  /*255f0*/  LDL.LU R5, [R1+0x84c] ;  /* 0x00084c0001057983 */ /* 0x000ee40000300800 */
[----:B------:R-:W4:Y:S01]  /*25600*/  LDL.LU R6, [R1+0x9fc] ;  /* 0x0009fc0001067983 */ /* 0x000f220000300800 */
        /* <DEDUP_REMOVED lines=13> */
[----:B------:R-:W4:Y:S02]  /*256e0*/  LDL.LU R19, [R1+0x9c4] ;  /* 0x0009c40001137983 */ /* 0x000f240000300800 */
[----:B------:R-:W4:Y:S02]  /*256f0*/  LDL.LU R15, [R1+0x9e8] ;  /* 0x0009e800010f7983 */ /* 0x000f240000300800 */
[----:B------:R-:W4:Y:S01]  /*25700*/  LDL.LU R18, [R1+0x9bc] ;  /* 0x0009bc0001127983 */ /* 0x000f220000300800 */
[----:B------:R-:W4:Y:S01]  /*25710*/  LDL.LU R14, [R1+0x9e0] ;  /* 0x0009e000010e7983 */ /* 0x000f220000300800 */
[----:B------:R-:W4:Y:S02]  /*25720*/  LDL.LU R17, [R1+0x9b4] ;  /* 0x0009b40001117983 */ /* 0x000f240000300800 */
[----:B------:R-:W4:Y:S02]  /*25730*/  LDL.LU R13, [R1+0x9d8] ;  /* 0x0009d800010d7983 */ /* 0x000f240000300800 */
[----:B------:R-:W4:Y:S01]  /*25740*/  LDL.LU R16, [R1+0x9ac] ;  /* 0x0009ac0001107983 */ /* 0x000f220000300800 */
[----:B------:R-:W4:Y:S01]  /*25750*/  LDL.LU R12, [R1+0x9d0] ;  /* 0x0009d000010c7983 */ /* 0x000f220000300800 */
[----:B------:R-:W4:Y:S02]  /*25760*/  LDL.LU R29, [R1+0x9a4] ;  /* 0x0009a400011d7983 */ /* 0x000f240000300800 */
[----:B------:R-:W4:Y:S02]  /*25770*/  LDL.LU R28, [R1+0x9c8] ;  /* 0x0009c800011c7983 */ /* 0x000f240000300800 */
[----:B-1----:R-:W4:Y:S01]  /*25780*/  LDL.LU R3, [R1+0x99c] ;  /* 0x00099c0001037983 */ /* 0x002f220000300800 */
[----:B0-----:R-:W4:Y:S01]  /*25790*/  LDL.LU R2, [R1+0x9c0] ;  /* 0x0009c00001027983 */ /* 0x001f220000300800 */
[----:B------:R0:W-:Y:S03]  /*257a0*/  STL [R1+0xaa8], R0 ;  /* 0x000aa80001007387 */ /* 0x0001e60000100800 */
[----:B0-----:R-:W4:Y:S01]  /*257b0*/  LDL.LU R0, [R1+0x834] ;  /* 0x0008340001007983 */ /* 0x001f220000300800 */
[----:B--2---:R-:W-:-:S05]  /*257c0*/  IADD3 R4, P5, R4, UR8, RZ ;  /* 0x0000000804047c10 */ /* 0x004fca000ffbe0ff */
[----:B------:R0:W-:Y:S04]  /*257d0*/  STL [R1+0xa04], R4 ;  /* 0x000a040401007387 */ /* 0x0001e80000100800 */
[----:B0-----:R-:W2:Y:S01]  /*257e0*/  LDL.LU R4, [R1+0xac4] ;  /* 0x000ac40001047983 */ /* 0x001ea20000300800 */
[----:B---3--:R-:W-:Y:S01]  /*257f0*/  IADD3.X R5, R5, UR5, RZ, P1, !PT ;  /* 0x0000000505057c10 */ /* 0x008fe20008ffe4ff */
[----:B----4-:R-:W-:Y:S01]  /*25800*/  IADD3 R6, P1, R6, UR8, RZ ;  /* 0x0000000806067c10 */ /* 0x010fe2000ff3e0ff */
[----:B------:R-:W-:Y:S01]  /*25810*/  IADD3.X R7, R7, UR5, RZ, P2, !PT ;  /* 0x0000000507077c10 */ /* 0x000fe200097fe4ff */
[----:B------:R-:W-:Y:S01]  /*25820*/  IADD3 R26, P2, R26, UR8, RZ ;  /* 0x000000081a1a7c10 */ /* 0x000fe2000ff5e0ff */
[----:B------:R-:W-:Y:S01]  /*25830*/  IADD3.X R27, R27, UR5, RZ, P3, !PT ;  /* 0x000000051b1b7c10 */ /* 0x000fe20009ffe4ff */
[----:B------:R-:W-:Y:S01]  /*25840*/  IADD3 R20, P3, R20, UR8, RZ ;  /* 0x0000000814147c10 */ /* 0x000fe2000ff7e0ff */
[----:B------:R-:W-:Y:S01]  /*25850*/  IADD3.X R21, R21, UR5, RZ, P4, !PT ;  /* 0x0000000515157c10 */ /* 0x000fe2000a7fe4ff */
[----:B------:R-:W-:Y:S01]  /*25860*/  IADD3 R22, P4, R22, UR8, RZ ;  /* 0x0000000816167c10 */ /* 0x000fe2000ff9e0ff */
[----:B------:R-:W-:Y:S01]  /*25870*/  IADD3.X R23, R23, UR5, RZ, P5, !PT ;  /* 0x0000000517177c10 */ /* 0x000fe2000affe4ff */
[----:B------:R-:W-:Y:S01]  /*25880*/  IADD3 R25, P5, R25, UR8, RZ ;  /* 0x0000000819197c10 */ /* 0x000fe2000ffbe0ff */
[----:B------:R-:W-:-:S05]  /*25890*/  IADD3.X R0, R0, UR5, RZ, P6, !PT ;  /* 0x0000000500007c10 */ /* 0x000fca000b7fe4ff */
[----:B------:R0:W-:Y:S01]  /*258a0*/  STL [R1+0x834], R0 ;  /* 0x0008340001007387 */ /* 0x0001e20000100800 */
        /* <DEDUP_REMOVED lines=10> */
[----:B--2---:R-:W-:-:S05]  /*25950*/  IADD3 R4, P6, R4, UR8, RZ ;  /* 0x0000000804047c10 */ /* 0x004fca000ffde0ff */
[----:B------:R-:W-:Y:S01]  /*25960*/  STL [R1+0xa00], R4 ;  /* 0x000a000401007387 */ /* 0x000fe20000100800 */
[----:B------:R-:W-:Y:S02]  /*25970*/  STL [R1+0x84c], R5 ;  /* 0x00084c0501007387 */ /* 0x000fe40000100800 */
[----:B------:R-:W-:Y:S02]  /*25980*/  STL [R1+0x9fc], R6 ;  /* 0x0009fc0601007387 */ /* 0x000fe40000100800 */
[----:B------:R-:W-:Y:S01]  /*25990*/  STL [R1+0x848], R7 ;  /* 0x0008480701007387 */ /* 0x000fe20000100800 */
[----:B------:R-:W-:Y:S01]  /*259a0*/  STL [R1+0x9f4], R26 ;  /* 0x0009f41a01007387 */ /* 0x000fe20000100800 */
[----:B------:R-:W-:Y:S02]  /*259b0*/  STL [R1+0x844], R27 ;  /* 0x0008441b01007387 */ /* 0x000fe40000100800 */
[----:B------:R-:W-:Y:S01]  /*259c0*/  STL [R1+0x9ec], R20 ;  /* 0x0009ec1401007387 */ /* 0x000fe20000100800 */
[----:B------:R-:W-:Y:S01]  /*259d0*/  IADD3.X R24, R24, UR5, RZ, P6, !PT ;  /* 0x0000000518187c10 */ /* 0x000fe2000b7fe4ff */
[----:B------:R-:W-:Y:S01]  /*259e0*/  STL [R1+0x840], R21 ;  /* 0x0008401501007387 */ /* 0x000fe20000100800 */
[----:B------:R-:W-:Y:S01]  /*259f0*/  IADD3 R8, P6, R8, UR8, RZ ;  /* 0x0000000808087c10 */ /* 0x000fe2000ffde0ff */
        /* <DEDUP_REMOVED lines=11> */
[----:B------:R-:W-:Y:S01]  /*25ab0*/  IADD3.X R12, R12, UR5, RZ, P6, !PT ;  /* 0x000000050c0c7c10 */ /* 0x000fe2000b7fe4ff */
[----:B------:R-:W-:Y:S01]  /*25ac0*/  STL [R1+0x9e0], R14 ;  /* 0x0009e00e01007387 */ /* 0x000fe20000100800 */
[----:B------:R-:W-:Y:S01]  /*25ad0*/  IADD3 R29, P6, R29, UR8, RZ ;  /* 0x000000081d1d7c10 */ /* 0x000fe2000ffde0ff */
[----:B------:R-:W-:Y:S01]  /*25ae0*/  STL [R1+0x9b4], R17 ;  /* 0x0009b41101007387 */ /* 0x000fe20000100800 */
[----:B------:R-:W-:Y:S02]  /*25af0*/  STL [R1+0x9d8], R13 ;  /* 0x0009d80d01007387 */ /* 0x000fe40000100800 */
[----:B------:R-:W-:Y:S02]  /*25b00*/  STL [R1+0x9ac], R16 ;  /* 0x0009ac1001007387 */ /* 0x000fe40000100800 */
[----:B------:R-:W-:Y:S01]  /*25b10*/  STL [R1+0x9d0], R12 ;  /* 0x0009d00c01007387 */ /* 0x000fe20000100800 */
[----:B------:R-:W-:Y:S01]  /*25b20*/  STL [R1+0x9a4], R29 ;  /* 0x0009a41d01007387 */ /* 0x000fe20000100800 */
[----:B0-----:R-:W2:Y:S01]  /*25b30*/  LDL.LU R0, [R1+0x98c] ;  /* 0x00098c0001007983 */ /* 0x001ea20000300800 */
[----:B------:R-:W-:Y:S01]  /*25b40*/  IADD3.X R28, R28, UR5, RZ, P1, !PT ;  /* 0x000000051c1c7c10 */ /* 0x000fe20008ffe4ff */
[----:B------:R-:W-:-:S04]  /*25b50*/  IADD3 R3, P1, R3, UR8, RZ ;  /* 0x0000000803037c10 */ /* 0x000fc8000ff3e0ff */
[----:B------:R-:W-:Y:S04]  /*25b60*/  STL [R1+0x9c8], R28 ;  /* 0x0009c81c01007387 */ /* 0x000fe80000100800 */
[----:B--2---:R0:W-:Y:S01]  /*25b70*/  STL [R1+0xabc], R0 ;  /* 0x000abc0001007387 */ /* 0x0041e20000100800 */
[----:B------:R-:W-:Y:S03]  /*25b80*/  STL [R1+0x99c], R3 ;  /* 0x00099c0301007387 */ /* 0x000fe60000100800 */
[----:B0-----:R-:W2:Y:S01]  /*25b90*/  LDL.LU R0, [R1+0x9b8] ;  /* 0x0009b80001007983 */ /* 0x001ea20000300800 */
[----:B------:R-:W-:-:S05]  /*25ba0*/  IADD3.X R2, R2, UR5, RZ, P2, !PT ;  /* 0x0000000502027c10 */ /* 0x000fca00097fe4ff */
[----:B------:R-:W-:Y:S04]  /*25bb0*/  STL [R1+0x9c0], R2 ;  /* 0x0009c00201007387 */ /* 0x000fe80000100800 */
[----:B--2---:R0:W-:Y:S04]  /*25bc0*/  STL [R1+0xac0], R0 ;  /* 0x000ac00001007387 */ /* 0x0041e80000100800 */
[----:B0-----:R-:W2:Y:S01]  /*25bd0*/  LDL.LU R0, [R1+0x994] ;  /* 0x0009940001007983 */ /* 0x001ea20000300800 */
[----:B------:R-:W3:Y:S02]  /*25be0*/  LDL.LU R4, [R1+0x9b0] ;  /* 0x0009b00001047983 */ /* 0x000ee40000300800 */
[----:B------:R-:W4:Y:S02]  /*25bf0*/  LDL.LU R5, [R1+0x984] ;  /* 0x0009840001057983 */ /* 0x000f240000300800 */
        /* <DEDUP_REMOVED lines=26> */
[----:B--2---:R-:W-:-:S05]  /*25da0*/  IADD3 R0, P2, R0, UR8, RZ ;  /* 0x0000000800007c10 */ /* 0x004fca000ff5e0ff */
[----:B------:R0:W-:Y:S04]  /*25db0*/  STL [R1+0x994], R0 ;  /* 0x0009940001007387 */ /* 0x0001e80000100800 */
[----:B0-----:R-:W2:Y:S02]  /*25dc0*/  LDL.LU R0, [R1+0xac0] ;  /* 0x000ac00001007983 */ /* 0x001ea40000300800 */
[----:B--2---:R-:W-:-:S05]  /*25dd0*/  IADD3.X R0, R0, UR5, RZ, P3, !PT ;  /* 0x0000000500007c10 */ /* 0x004fca0009ffe4ff */
        /* <DEDUP_REMOVED lines=22> */
[----:B------:R-:W-:-:S02]  /*25f40*/  IADD3.X R29, R29, UR5, RZ, P4, !PT ;  /* 0x000000051d1d7c10 */ /* 0x000fc4000a7fe4ff */
[----:B--2---:R-:W-:-:S05]  /*25f50*/  IADD3 R0, P3, R0, UR8, RZ ;  /* 0x0000000800007c10 */ /* 0x004fca000ff7e0ff */
[----:B------:R0:W-:Y:S01]  /*25f60*/  STL [R1+0x98c], R0 ;  /* 0x00098c0001007387 */ /* 0x0001e20000100800 */
        /* <DEDUP_REMOVED lines=28> */
[----:B------:R-:W-:Y:S02]  /*26130*/  STL [R1+0x950], R29 ;  /* 0x0009501d01007387 */ /* 0x000fe40000100800 */
[----:B0-----:R-:W2:Y:S01]  /*26140*/  LDL.LU R0, [R1+0x938] ;  /* 0x0009380001007983 */ /* 0x001ea20000300800 */
[----:B------:R-:W-:-:S02]  /*26150*/  IADD3 R28, P4, R28, UR8, RZ ;  /* 0x000000081c1c7c10 */ /* 0x000fc4000ff9e0ff */
[----:B------:R-:W-:-:S03]  /*26160*/  IADD3.X R3, R3, UR5, RZ, P5, !PT ;  /* 0x0000000503037c10 */ /* 0x000fc6000affe4ff */
[----:B------:R-:W-:Y:S04]  /*26170*/  STL [R1+0x924], R28 ;  /* 0x0009241c01007387 */ /* 0x000fe80000100800 */
[----:B--2---:R0:W-:Y:S01]  /*26180*/  STL [R1+0xab4], R0 ;  /* 0x000ab40001007387 */ /* 0x0041e20000100800 */
[----:B------:R-:W-:Y:S03]  /*26190*/  STL [R1+0x948], R3 ;  /* 0x0009480301007387 */ /* 0x000fe60000100800 */
[----:B0-----:R-:W2:Y:S01]  /*261a0*/  LDL.LU R0, [R1+0x914] ;  /* 0x0009140001007983 */ /* 0x001ea20000300800 */
[----:B------:R-:W-:-:S05]  /*261b0*/  IADD3 R2, P5, R2, UR8, RZ ;  /* 0x0000000802027c10 */ /* 0x000fca000ffbe0ff */
        /* <DEDUP_REMOVED lines=31> */
[----:B--2---:R-:W-:-:S05]  /*263b0*/  IADD3.X R0, R0, UR5, RZ, P6, !PT ;  /* 0x0000000500007c10 */ /* 0x004fca000b7fe4ff */
[----:B------:R0:W-:Y:S04]  /*263c0*/  STL [R1+0x940], R0 ;  /* 0x0009400001007387 */ /* 0x0001e80000100800 */
[----:B0-----:R-:W2:Y:S02]  /*263d0*/  LDL.LU R0, [R1+0xab8] ;  /* 0x000ab80001007983 */ /* 0x001ea40000300800 */
[----:B--2---:R-:W-:-:S05]  /*263e0*/  IADD3 R0, P6, R0, UR8, RZ ;  /* 0x0000000800007c10 */ /* 0x004fca000ffde0ff */
[----:B------:R0:W-:Y:S04]  /*263f0*/  STL [R1+0x914], R0 ;  /* 0x0009140001007387 */ /* 0x0001e80000100800 */
[----:B0-----:R-:W2:Y:S01]  /*26400*/  LDL.LU R0, [R1+0xab4] ;  /* 0x000ab40001007983 */ /* 0x001ea20000300800 */
[----:B----4-:R-:W-:Y:S01]  /*26410*/  IADD3.X R5, R5, UR5, RZ, P2, !PT ;  /* 0x0000000505057c10 */ /* 0x010fe200097fe4ff */
[----:B---3--:R-:W-:Y:S01]  /*26420*/  IADD3 R6, P2, R6, UR8, RZ ;  /* 0x0000000806067c10 */ /* 0x008fe2000ff5e0ff */
        /* <DEDUP_REMOVED lines=18> */
[----:B--2---:R-:W-:Y:S01]  /*26550*/  IADD3.X R0, R0, UR5, RZ, P1, !PT ;  /* 0x0000000500007c10 */ /* 0x004fe20008ffe4ff */
[----:B------:R-:W-:-:S04]  /*26560*/  IADD3 R4, P1, R4, UR8, RZ ;  /* 0x0000000804047c10 */ /* 0x000fc8000ff3e0ff */
[----:B------:R0:W-:Y:S01]  /*26570*/  STL [R1+0x938], R0 ;  /* 0x0009380001007387 */ /* 0x0001e20000100800 */
[----:B------:R-:W-:Y:S02]  /*26580*/  STL [R1+0x90c], R4 ;  /* 0x00090c0401007387 */ /* 0x000fe40000100800 */
[----:B------:R-:W-:Y:S02]  /*26590*/  STL [R1+0x930], R5 ;  /* 0x0009300501007387 */ /* 0x000fe40000100800 */
[----:B------:R-:W-:Y:S01]  /*265a0*/  STL [R1+0x904], R6 ;  /* 0x0009040601007387 */ /* 0x000fe20000100800 */
[----:B------:R-:W-:Y:S01]  /*265b0*/  STL [R1+0x928], R7 ;  /* 0x0009280701007387 */ /* 0x000fe20000100800 */
[----:B------:R-:W-:Y:S02]  /*265c0*/  STL [R1+0x8fc], R26 ;  /* 0x0008fc1a01007387 */ /* 0x000fe40000100800 */
        /* <DEDUP_REMOVED lines=90> */
[----:B------:R-:W-:Y:S02]  /*26b70*/  IADD3.X R8, R8, UR5, RZ, P6, !PT ;  /* 0x0000000508087c10 */ /* 0x000fe4000b7fe4ff */
[----:B------:R-:W-:Y:S02]  /*26b80*/  IADD3.X R9, R9, UR5, RZ, P1, !PT ;  /* 0x0000000509097c10 */ /* 0x000fe40008ffe4ff */
[----:B------:R-:W-:Y:S02]  /*26b90*/  IADD3.X R11, R11, UR5, RZ, P3, !PT ;  /* 0x000000050b0b7c10 */ /* 0x000fe40009ffe4ff */
[----:B------:R-:W-:Y:S02]  /*26ba0*/  IADD3.X R10, R10, UR5, RZ, P2, !PT ;  /* 0x000000050a0a7c10 */ /* 0x000fe400097fe4ff */
[----:B--2---:R-:W-:-:S05]  /*26bb0*/  IADD3 R0, P4, R0, UR8, RZ ;  /* 0x0000000800007c10 */ /* 0x004fca000ff9e0ff */
[----:B------:R0:W-:Y:S04]  /*26bc0*/  STL [R1+0x894], R0 ;  /* 0x0008940001007387 */ /* 0x0001e80000100800 */
[----:B0-----:R0:W5:Y:S01]  /*26bd0*/  LDL.LU R0, [R1+0xaa8] ;  /* 0x000aa80001007983 */ /* 0x0011620000300800 */
[----:B------:R1:W-:Y:S03]  /*26be0*/  STL [R1+0x8b8], R5 ;  /* 0x0008b80501007387 */ /* 0x0003e60000100800 */
[----:B-1----:R0:W5:Y:S01]  /*26bf0*/  LDL.LU R5, [R1+0xaa4] ;  /* 0x000aa40001057983 */ /* 0x0021620000300800 */
[----:B------:R1:W-:Y:S03]  /*26c00*/  STL [R1+0x88c], R4 ;  /* 0x00088c0401007387 */ /* 0x0003e60000100800 */
[----:B-1----:R0:W5:Y:S01]  /*26c10*/  LDL.LU R4, [R1+0xaa0] ;  /* 0x000aa00001047983 */ /* 0x0021620000300800 */
[----:B------:R1:W-:Y:S03]  /*26c20*/  STL [R1+0x8b0], R25 ;  /* 0x0008b01901007387 */ /* 0x0003e60000100800 */
[----:B-1----:R0:W5:Y:S01]  /*26c30*/  LDL.LU R25, [R1+0xa9c] ;  /* 0x000a9c0001197983 */ /* 0x0021620000300800 */
[----:B------:R1:W-:Y:S01]  /*26c40*/  STL [R1+0x884], R24 ;  /* 0x0008841801007387 */ /* 0x0003e20000100800 */
[----:B------:R-:W-:-:S02]  /*26c50*/  IADD3.X R12, R12, UR5, RZ, P4, !PT ;  /* 0x000000050c0c7c10 */ /* 0x000fc4000a7fe4ff */
[----:B-1----:R0:W5:Y:S01]  /*26c60*/  LDL.LU R24, [R1+0xa98] ;  /* 0x000a980001187983 */ /* 0x0021620000300800 */
[----:B------:R1:W-:Y:S01]  /*26c70*/  STL [R1+0x8a8], R15 ;  /* 0x0008a80f01007387 */ /* 0x0003e20000100800 */
[----:B------:R-:W-:Y:S02]  /*26c80*/  IADD3 R16, P4, R16, UR8, RZ ;  /* 0x0000000810107c10 */ /* 0x000fe4000ff9e0ff */
[----:B-1----:R0:W5:Y:S01]  /*26c90*/  LDL.LU R15, [R1+0xa94] ;  /* 0x000a9400010f7983 */ /* 0x0021620000300800 */
[----:B------:R1:W-:Y:S03]  /*26ca0*/  STL [R1+0x87c], R19 ;  /* 0x00087c1301007387 */ /* 0x0003e60000100800 */
        /* <DEDUP_REMOVED lines=16> */
[----:B------:R1:W-:Y:S03]  /*26db0*/  STL [R1+0xa28], R29 ;  /* 0x000a281d01007387 */ /* 0x0003e60000100800 */
[----:B-1----:R0:W5:Y:S01]  /*26dc0*/  LDL.LU R29, [R1+0xa70] ;  /* 0x000a7000011d7983 */ /* 0x0021620000300800 */
[----:B------:R1:W-:Y:S03]  /*26dd0*/  STL [R1+0x880], R2 ;  /* 0x0008800201007387 */ /* 0x0003e60000100800 */
[----:B-1----:R0:W5:Y:S01]  /*26de0*/  LDL.LU R2, [R1+0xa6c] ;  /* 0x000a6c0001027983 */ /* 0x0021620000300800 */
[----:B------:R1:W-:Y:S03]  /*26df0*/  STL [R1+0xa24], R3 ;  /* 0x000a240301007387 */ /* 0x0003e60000100800 */
[----:B-1----:R0:W5:Y:S01]  /*26e00*/  LDL.LU R3, [R1+0xa68] ;  /* 0x000a680001037983 */ /* 0x0021620000300800 */
[----:B------:R0:W-:Y:S02]  /*26e10*/  STL [R1+0x878], R6 ;  /* 0x0008780601007387 */ /* 0x0001e40000100800 */
[----:B------:R0:W-:Y:S02]  /*26e20*/  STL [R1+0xa20], R7 ;  /* 0x000a200701007387 */ /* 0x0001e40000100800 */
[----:B------:R0:W-:Y:S01]  /*26e30*/  STL [R1+0x870], R26 ;  /* 0x0008701a01007387 */ /* 0x0001e20000100800 */
[----:B------:R0:W-:Y:S01]  /*26e40*/  STL [R1+0xa1c], R27 ;  /* 0x000a1c1b01007387 */ /* 0x0001e20000100800 */
        /* <DEDUP_REMOVED lines=8> */
[----:B------:R-:W-:Y:S01]  /*26ed0*/  @!P0 CALL.REL.NOINC `(.L_x_1) ;  /* 0x0000001000008944 */ /* 0x000fe20003c00000 */
[----:B------:R-:W-:Y:S05]  /*26ee0*/  BRA `(.L_x_2) ;  /* 0xfffe347000007947 */ /* 0x000fea000383ffff */
.L_x_1:
[----:B-----5:R-:W2:Y:S04]  /*26ef0*/  LDL.LU R0, [R1+0x240] ;  /* 0x0002400001007983 */ /* 0x020ea80000300800 */
[----:B--2---:R1:W-:Y:S04]  /*26f00*/  STL [R1+0xafc], R0 ;  /* 0x000afc0001007387 */ /* 0x0043e80000100800 */
[----:B-1----:R-:W2:Y:S04]  /*26f10*/  LDL.LU R0, [R1+0x20c] ;  /* 0x00020c0001007983 */ /* 0x002ea80000300800 */
        /* <DEDUP_REMOVED lines=30> */
[----:B--2---:R1:W-:Y:S02]  /*27100*/  STL [R1+0xb78], R0 ;  /* 0x000b780001007387 */ /* 0x0043e40000100800 */
[----:B-1----:R-:W-:-:S02]  /*27110*/  IMAD.MOV.U32 R0, RZ, RZ, R4 ;  /* 0x000000ffff007224 */ /* 0x002fc400078e0004 */
[----:B------:R-:W2:Y:S04]  /*27120*/  LDL.LU R4, [R1+0x25c] ;  /* 0x00025c0001047983 */ /* 0x000ea80000300800 */
        /* <DEDUP_REMOVED lines=33> */
[----:B0-----:R-:W3:Y:S04]  /*27340*/  LDL.LU R6, [R1+0x26c] ;  /* 0x00026c0001067983 */ /* 0x001ee80000300800 */
[----:B------:R-:W3:Y:S04]  /*27350*/  LDL.LU R7, [R1+0x268] ;  /* 0x0002680001077983 */ /* 0x000ee80000300800 */
[----:B------:R-:W4:Y:S04]  /*27360*/  LDL.LU R26, [R1+0x21c] ;  /* 0x00021c00011a7983 */ /* 0x000f280000300800 */
[----:B------:R-:W4:Y:S04]  /*27370*/  LDL.LU R27, [R1+0x218] ;  /* 0x00021800011b7983 */ /* 0x000f280000300800 */
        /* <DEDUP_REMOVED lines=22> */
[----:B------:R0:W-:Y:S01]  /*274e0*/  STL [R1+0xac0], R14 ;  /* 0x000ac00e01007387 */ /* 0x0001e20000100800 */
[----:B------:R-:W-:-:S03]  /*274f0*/  F2FP.BF16.PACK_AB R0, R4, R0 ;  /* 0x000000000400723e */ /* 0x000fc600000010ff */
        /* <DEDUP_REMOVED lines=13> */
[----:B------:R-:W2:Y:S04]  /*275d0*/  LDL.LU R4, [R1+0xb7c] ;  /* 0x000b7c0001047983 */ /* 0x000ea80000300800 */
[----:B------:R0:W-:Y:S04]  /*275e0*/  STL [R1+0x9c], R0 ;  /* 0x00009c0001007387 */ /* 0x0001e80000100800 */
[----:B0-----:R-:W2:Y:S02]  /*275f0*/  LDL.LU R0, [R1+0xb78] ;  /* 0x000b780001007983 */ /* 0x001ea40000300800 */
[----:B--2---:R-:W-:-:S02]  /*27600*/  F2FP.BF16.PACK_AB R0, R4, R0 ;  /* 0x000000000400723e */ /* 0x004fc400000010ff */
        /* <DEDUP_REMOVED lines=58> */
[----:B0-----:R-:W2:Y:S01]  /*279b0*/  LDL.LU R0, [R1+0xb00] ;  /* 0x000b000001007983 */ /* 0x001ea20000300800 */
[----:B------:R-:W-:Y:S02]  /*279c0*/  F2FP.BF16.PACK_AB R2, R2, R29 ;  /* 0x0000001d0202723e */ /* 0x000fe400000010ff */
[----:B------:R-:W-:-:S02]  /*279d0*/  F2FP.BF16.PACK_AB R12, R28, R12 ;  /* 0x0000000c1c0c723e */ /* 0x000fc400000010ff */
[----:B--2---:R-:W-:Y:S02]  /*279e0*/  F2FP.BF16.PACK_AB R3, R0, R3 ;  /* 0x000000030003723e */ /* 0x004fe400000010ff */
[----:B------:R-:W2:Y:S04]  /*279f0*/  LDL.LU R0, [R1+0xafc] ;  /* 0x000afc0001007983 */ /* 0x000ea80000300800 */
[----:B------:R0:W-:Y:S04]  /*27a00*/  STL [R1+0x5c], R3 ;  /* 0x00005c0301007387 */ /* 0x0001e80000100800 */
[----:B------:R1:W-:Y:S04]  /*27a10*/  STL [R1+0x58], R2 ;  /* 0x0000580201007387 */ /* 0x0003e80000100800 */
[----:B------:R3:W-:Y:S01]  /*27a20*/  STL [R1+0x54], R12 ;  /* 0x0000540c01007387 */ /* 0x0007e20000100800 */
[----:B0-----:R-:W-:-:S02]  /*27a30*/  F2FP.BF16.PACK_AB R3, R13, R14 ;  /* 0x0000000e0d03723e */ /* 0x001fc400000010ff */
[----:B-1----:R-:W-:-:S03]  /*27a40*/  F2FP.BF16.PACK_AB R2, R15, R16 ;  /* 0x000000100f02723e */ /* 0x002fc600000010ff */
[----:B------:R0:W-:Y:S01]  /*27a50*/  STL [R1+0x50], R3 ;  /* 0x0000500301007387 */ /* 0x0001e20000100800 */
[----:B---3--:R-:W-:-:S03]  /*27a60*/  F2FP.BF16.PACK_AB R12, R17, R18 ;  /* 0x00000012110c723e */ /* 0x008fc600000010ff */
[----:B------:R-:W-:Y:S04]  /*27a70*/  STL [R1+0x4c], R2 ;  /* 0x00004c0201007387 */ /* 0x000fe80000100800 */
[----:B------:R-:W-:Y:S01]  /*27a80*/  STL [R1+0x48], R12 ;  /* 0x0000480c01007387 */ /* 0x000fe20000100800 */
[----:B0-----:R-:W-:-:S05]  /*27a90*/  F2FP.BF16.PACK_AB R3, R19, R24 ;  /* 0x000000181303723e */ /* 0x001fca00000010ff */
[----:B------:R0:W-:Y:S02]  /*27aa0*/  STL [R1+0x44], R3 ;  /* 0x0000440301007387 */ /* 0x0001e40000100800 */
[----:B0-----:R-:W-:Y:S02]  /*27ab0*/  F2FP.BF16.PACK_AB R3, R6, R7 ;  /* 0x000000070603723e */ /* 0x001fe400000010ff */
[----:B--2---:R-:W-:Y:S02]  /*27ac0*/  F2FP.BF16.PACK_AB R2, R25, R0 ;  /* 0x000000001902723e */ /* 0x004fe400000010ff */
[----:B------:R-:W-:-:S03]  /*27ad0*/  F2FP.BF16.PACK_AB R0, R4, R5 ;  /* 0x000000050400723e */ /* 0x000fc600000010ff */
[----:B------:R4:W-:Y:S04]  /*27ae0*/  STL [R1+0x40], R2 ;  /* 0x0000400201007387 */ /* 0x0009e80000100800 */
[----:B------:R0:W-:Y:S04]  /*27af0*/  STL [R1+0x2c], R0 ;  /* 0x00002c0001007387 */ /* 0x0001e80000100800 */
[----:B------:R1:W-:Y:S01]  /*27b00*/  STL [R1+0x28], R3 ;  /* 0x0000280301007387 */ /* 0x0003e20000100800 */
[----:B----4-:R-:W-:Y:S02]  /*27b10*/  F2FP.BF16.PACK_AB R2, R26, R27 ;  /* 0x0000001b1a02723e */ /* 0x010fe400000010ff */
[----:B0-----:R-:W-:-:S03]  /*27b20*/  F2FP.BF16.PACK_AB R0, R20, R21 ;  /* 0x000000151400723e */ /* 0x001fc600000010ff */
[----:B------:R0:W-:Y:S01]  /*27b30*/  STL [R1+0x24], R2 ;  /* 0x0000240201007387 */ /* 0x0001e20000100800 */
[----:B-1----:R-:W-:-:S03]  /*27b40*/  F2FP.BF16.PACK_AB R3, R22, R23 ;  /* 0x000000171603723e */ /* 0x002fc600000010ff */
[----:B------:R1:W-:Y:S04]  /*27b50*/  STL [R1+0x20], R0 ;  /* 0x0000200001007387 */ /* 0x0003e80000100800 */
[----:B------:R-:W-:Y:S01]  /*27b60*/  STL [R1+0x3c], R3 ;  /* 0x00003c0301007387 */ /* 0x000fe20000100800 */
[----:B0-----:R-:W-:-:S03]  /*27b70*/  F2FP.BF16.PACK_AB R2, R8, R9 ;  /* 0x000000090802723e */ /* 0x001fc600000010ff */
[----:B------:R-:W2:Y:S01]  /*27b80*/  LDL.LU R27, [R1+0x188] ;  /* 0x00018800011b7983 */ /* 0x000ea20000300800 */
[----:B-1----:R-:W-:-:S03]  /*27b90*/  F2FP.BF16.PACK_AB R0, R10, R11 ;  /* 0x0000000b0a00723e */ /* 0x002fc600000010ff */
[----:B------:R-:W-:Y:S04]  /*27ba0*/  STL [R1+0x38], R2 ;  /* 0x0000380201007387 */ /* 0x000fe80000100800 */
[----:B--2---:R0:W-:Y:S04]  /*27bb0*/  STL [R1+0xaf4], R27 ;  /* 0x000af41b01007387 */ /* 0x0041e80000100800 */
[----:B------:R-:W-:Y:S04]  /*27bc0*/  STL [R1+0x34], R0 ;  /* 0x0000340001007387 */ /* 0x000fe80000100800 */
[----:B0-----:R-:W2:Y:S04]  /*27bd0*/  LDL.LU R27, [R1+0x220] ;  /* 0x00022000011b7983 */ /* 0x001ea80000300800 */
[----:B------:R-:W3:Y:S04]  /*27be0*/  LDL.LU R25, [R1+0x1ac] ;  /* 0x0001ac0001197983 */ /* 0x000ee80000300800 */
[----:B---3--:R0:W-:Y:S04]  /*27bf0*/  STL [R1+0xaf0], R25 ;  /* 0x000af01901007387 */ /* 0x0081e80000100800 */
[----:B0-----:R-:W3:Y:S04]  /*27c00*/  LDL.LU R25, [R1+0x18c] ;  /* 0x00018c0001197983 */ /* 0x001ee80000300800 */
[----:B---3--:R0:W-:Y:S04]  /*27c10*/  STL [R1+0xaf8], R25 ;  /* 0x000af81901007387 */ /* 0x0081e80000100800 */
[----:B0-----:R-:W2:Y:S04]  /*27c20*/  LDL.LU R25, [R1+0x224] ;  /* 0x0002240001197983 */ /* 0x001ea80000300800 */
[----:B------:R-:W3:Y:S04]  /*27c30*/  LDL.LU R26, [R1+0x1a8] ;  /* 0x0001a800011a7983 */ /* 0x000ee80000300800 */
[----:B------:R-:W4:Y:S04]  /*27c40*/  LDL.LU R24, [R1+0x1cc] ;  /* 0x0001cc0001187983 */ /* 0x000f280000300800 */
[----:B------:R-:W2:Y:S04]  /*27c50*/  LDL.LU R23, [R1+0x180] ;  /* 0x0001800001177983 */ /* 0x000ea80000300800 */
[----:B--2---:R0:W-:Y:S04]  /*27c60*/  STL [R1+0xae4], R23 ;  /* 0x000ae41701007387 */ /* 0x0041e80000100800 */
[----:B0-----:R-:W2:Y:S04]  /*27c70*/  LDL.LU R23, [R1+0x2ac] ;  /* 0x0002ac0001177983 */ /* 0x001ea80000300800 */
        /* <DEDUP_REMOVED lines=44> */
[----:B--2---:R0:W-:Y:S04]  /*27f40*/  STL [R1+0xa84], R28 ;  /* 0x000a841c01007387 */ /* 0x0041e80000100800 */
[----:B0-----:R-:W2:Y:S04]  /*27f50*/  LDL.LU R28, [R1+0x2f8] ;  /* 0x0002f800011c7983 */ /* 0x001ea80000300800 */
[----:B--2---:R0:W-:Y:S04]  /*27f60*/  STL [R1+0xa8c], R28 ;  /* 0x000a8c1c01007387 */ /* 0x0041e80000100800 */
[----:B0-----:R-:W2:Y:S04]  /*27f70*/  LDL.LU R28, [R1+0x2e8] ;  /* 0x0002e800011c7983 */ /* 0x001ea80000300800 */
        /* <DEDUP_REMOVED lines=8> */
[----:B0-----:R-:W2:Y:S01]  /*28000*/  LDL.LU R29, [R1+0x2fc] ;  /* 0x0002fc00011d7983 */ /* 0x001ea20000300800 */
[----:B------:R-:W-:-:S03]  /*28010*/  F2FP.BF16.PACK_AB R27, R25, R27 ;  /* 0x0000001b191b723e */ /* 0x000fc600000010ff */
[----:B--2---:R0:W-:Y:S04]  /*28020*/  STL [R1+0xa90], R29 ;  /* 0x000a901d01007387 */ /* 0x0041e80000100800 */
[----:B0-----:R-:W2:Y:S04]  /*28030*/  LDL.LU R29, [R1+0x2ec] ;  /* 0x0002ec00011d7983 */ /* 0x001ea80000300800 */
[----:B------:R-:W2:Y:S04]  /*28040*/  LDL.LU R2, [R1+0x2e0] ;  /* 0x0002e00001027983 */ /* 0x000ea80000300800 */
[----:B------:R-:W2:Y:S04]  /*28050*/  LDL.LU R3, [R1+0x2f4] ;  /* 0x0002f40001037983 */ /* 0x000ea80000300800 */
[----:B------:R-:W2:Y:S04]  /*28060*/  LDL.LU R0, [R1+0x2f0] ;  /* 0x0002f00001007983 */ /* 0x000ea80000300800 */
[----:B------:R-:W2:Y:S04]  /*28070*/  LDL.LU R25, [R1+0xaf8] ;  /* 0x000af80001197983 */ /* 0x000ea80000300800 */
[----:B------:R0:W-:Y:S04]  /*28080*/  STL [R1+0x30], R27 ;  /* 0x0000301b01007387 */ /* 0x0001e80000100800 */
[----:B0-----:R-:W2:Y:S02]  /*28090*/  LDL.LU R27, [R1+0xaf4] ;  /* 0x000af400011b7983 */ /* 0x001ea40000300800 */
[----:B--2---:R-:W-:-:S02]  /*280a0*/  F2FP.BF16.PACK_AB R27, R25, R27 ;  /* 0x0000001b191b723e */ /* 0x004fc400000010ff */
[----:B------:R-:W3:Y:S02]  /*280b0*/  LDL.LU R25, [R1+0xaf0] ;  /* 0x000af00001197983 */ /* 0x000ee40000300800 */
[----:B---3--:R-:W-:Y:S02]  /*280c0*/  F2FP.BF16.PACK_AB R26, R25, R26 ;  /* 0x0000001a191a723e */ /* 0x008fe400000010ff */
[----:B------:R-:W4:Y:S02]  /*280d0*/  LDL.LU R25, [R1+0xaec] ;  /* 0x000aec0001197983 */ /* 0x000f240000300800 */
[----:B----4-:R-:W-:Y:S02]  /*280e0*/  F2FP.BF16.PACK_AB R25, R24, R25 ;  /* 0x000000191819723e */ /* 0x010fe400000010ff */
[----:B------:R-:W2:Y:S02]  /*280f0*/  LDL.LU R24, [R1+0xae8] ;  /* 0x000ae80001187983 */ /* 0x000ea40000300800 */
[----:B--2---:R-:W-:-:S02]  /*28100*/  F2FP.BF16.PACK_AB R24, R23, R24 ;  /* 0x000000181718723e */ /* 0x004fc400000010ff */
[----:B------:R-:W2:Y:S02]  /*28110*/  LDL.LU R23, [R1+0xae4] ;  /* 0x000ae40001177983 */ /* 0x000ea40000300800 */
[----:B--2---:R-:W-:Y:S02]  /*28120*/  F2FP.BF16.PACK_AB R23, R22, R23 ;  /* 0x000000171617723e */ /* 0x004fe400000010ff */
[----:B------:R-:W2:Y:S02]  /*28130*/  LDL.LU R22, [R1+0xae0] ;  /* 0x000ae00001167983 */ /* 0x000ea40000300800 */
[----:B--2---:R-:W-:Y:S02]  /*28140*/  F2FP.BF16.PACK_AB R22, R21, R22 ;  /* 0x000000161516723e */ /* 0x004fe400000010ff */
        /* <DEDUP_REMOVED lines=51> */
[----:B------:R0:W-:Y:S01]  /*28480*/  STL [R1], R28 ;  /* 0x0000001c01007387 */ /* 0x0001e20000100800 */
[----:B------:R-:W-:-:S03]  /*28490*/  F2FP.BF16.PACK_AB R0, R3, R0 ;  /* 0x000000000300723e */ /* 0x000fc600000010ff */
[----:B0-----:R-:W3:Y:S01]  /*284a0*/  LDL.LU R28, [R1+0xa74] ;  /* 0x000a7400011c7983 */ /* 0x001ee20000300800 */
[----:B--2---:R-:W-:-:S03]  /*284b0*/  F2FP.BF16.PACK_AB R2, R29, R2 ;  /* 0x000000021d02723e */ /* 0x004fc600000010ff */
[----:B------:R-:W3:Y:S04]  /*284c0*/  LDL.LU R29, [R1+0xa70] ;  /* 0x000a7000011d7983 */ /* 0x000ee80000300800 */
[----:B------:R0:W-:Y:S04]  /*284d0*/  STL [R1+0x1c], R2 ;  /* 0x00001c0201007387 */ /* 0x0001e80000100800 */
[----:B0-----:R-:W2:Y:S04]  /*284e0*/  LDL.LU R2, [R1+0xa6c] ;  /* 0x000a6c0001027983 */ /* 0x001ea80000300800 */
[----:B------:R-:W2:Y:S04]  /*284f0*/  LDL.LU R3, [R1+0xa68] ;  /* 0x000a680001037983 */ /* 0x000ea80000300800 */
[----:B------:R2:W-:Y:S01]  /*28500*/  STL [R1+0x18], R0 ;  /* 0x0000180001007387 */ /* 0x0005e20000100800 */
[----:B---3--:R-:W-:-:S02]  /*28510*/  F2FP.BF16.PACK_AB R28, R29, R28 ;  /* 0x0000001c1d1c723e */ /* 0x008fc400000010ff */
[----:B--2---:R-:W-:-:S05]  /*28520*/  F2FP.BF16.PACK_AB R0, R3, R2 ;  /* 0x000000020300723e */ /* 0x004fca00000010ff */
[----:B------:R0:W-:Y:S04]  /*28530*/  STL [R1+0x10], R0 ;  /* 0x0000100001007387 */ /* 0x0001e80000100800 */
[----:B------:R0:W-:Y:S02]  /*28540*/  STL [R1+0x14], R28 ;  /* 0x0000141c01007387 */ /* 0x0001e40000100800 */
.L_x_0:
[----:B------:R-:W2:Y:S04]  /*28550*/  LDL.LU R3, [R1+0x4] ;  /* 0x0000040001037983 */ /* 0x000ea80000300800 */
[----:B------:R-:W3:Y:S04]  /*28560*/  LDL.LU R2, [R1+0x8] ;  /* 0x0000080001027983 */ /* 0x000ee80000300800 */
[----:B01----:R-:W4:Y:S04]  /*28570*/  LDL.LU R0, [R1+0xc] ;  /* 0x00000c0001007983 */ /* 0x003f280000300800 */
[----:B------:R-:W-:Y:S04]  /*28580*/  STL.64 [R1+0xb60], R22 ;  /* 0x000b601601007387 */ /* 0x000fe80000100a00 */
[----:B------:R0:W-:Y:S04]  /*28590*/  STL.64 [R1+0xb58], R20 ;  /* 0x000b581401007387 */ /* 0x0001e80000100a00 */
[----:B0-----:R-:W5:Y:S04]  /*285a0*/  LDL.LU R20, [R1+0x10] ;  /* 0x0000100001147983 */ /* 0x001f680000300800 */
[----:B------:R-:W5:Y:S04]  /*285b0*/  LDL.LU R21, [R1+0x14] ;  /* 0x0000140001157983 */ /* 0x000f680000300800 */
[----:B------:R-:W5:Y:S04]  /*285c0*/  LDL.LU R22, [R1+0x18] ;  /* 0x0000180001167983 */ /* 0x000f680000300800 */
[----:B------:R-:W5:Y:S04]  /*285d0*/  LDL.LU R23, [R1+0x1c] ;  /* 0x00001c0001177983 */ /* 0x000f680000300800 */
[----:B------:R-:W-:Y:S04]  /*285e0*/  STL.64 [R1+0xb50], R26 ;  /* 0x000b501a01007387 */ /* 0x000fe80000100a00 */
[----:B------:R0:W-:Y:S04]  /*285f0*/  STL.64 [R1+0xb48], R24 ;  /* 0x000b481801007387 */ /* 0x0001e80000100a00 */
[----:B0-----:R-:W5:Y:S04]  /*28600*/  LDL.LU R24, [R1] ;  /* 0x0000000001187983 */ /* 0x001f680000300800 */
[----:B------:R-:W0:Y:S02]  /*28610*/  S2R R29, SR_TID.X ;  /* 0x00000000001d7919 */ /* 0x000e240000002100 */
[----:B0-----:R-:W-:-:S02]  /*28620*/  IMAD.SHL.U32 R28, R29, 0x4, RZ ;  /* 0x000000041d1c7824 */ /* 0x001fc400078e00ff */
[----:B------:R-:W-:Y:S01]  /*28630*/  BAR.SYNC.DEFER_BLOCKING 0x0 ;  /* 0x0000000000007b1d */ /* 0x000fe20000010000 */
[----:B--2---:R-:W-:Y:S02]  /*28640*/  IMAD.MOV.U32 R25, RZ, RZ, R3 ;  /* 0x000000ffff197224 */ /* 0x004fe400078e0003 */
[C---:B------:R-:W-:Y:S02]  /*28650*/  IMAD.SHL.U32 R3, R29.reuse, 0x400, RZ ;  /* 0x000004001d037824 */ /* 0x040fe400078e00ff */
[----:B---3--:R-:W-:Y:S02]  /*28660*/  IMAD.MOV.U32 R26, RZ, RZ, R2 ;  /* 0x000000ffff1a7224 */ /* 0x008fe400078e0002 */
[----:B------:R-:W-:Y:S01]  /*28670*/  IMAD.SHL.U32 R2, R29, 0x80, RZ ;  /* 0x000000801d027824 */ /* 0x000fe200078e00ff */
[----:B------:R-:W-:Y:S01]  /*28680*/  LOP3.LUT R3, R3, 0x6000, RZ, 0xc0, !PT ;  /* 0x0000600003037812 */ /* 0x000fe200078ec0ff */
[----:B----4-:R-:W-:Y:S02]  /*28690*/  IMAD.MOV.U32 R27, RZ, RZ, R0 ;  /* 0x000000ffff1b7224 */ /* 0x010fe400078e0000 */
[----:B------:R-:W-:Y:S01]  /*286a0*/  IMAD.SHL.U32 R0, R29, 0x20, RZ ;  /* 0x000000201d007824 */ /* 0x000fe200078e00ff */
[----:B------:R-:W-:-:S04]  /*286b0*/  LOP3.LUT R2, R2, 0x1000, RZ, 0xc0, !PT ;  /* 0x0000100002027812 */ /* 0x000fc800078ec0ff */
[----:B------:R-:W-:Y:S01]  /*286c0*/  LOP3.LUT R3, R3, 0x60, R0, 0xf8, !PT ;  /* 0x0000006003037812 */ /* 0x000fe200078ef800 */
[----:B------:R-:W-:-:S03]  /*286d0*/  IMAD.SHL.U32 R0, R29, 0x1000, RZ ;  /* 0x000010001d007824 */ /* 0x000fc600078e00ff */
[----:B------:R-:W-:Y:S02]  /*286e0*/  LOP3.LUT R3, R3, 0x370, R28, 0x78, !PT ;  /* 0x0000037003037812 */ /* 0x000fe400078e781c */
[----:B------:R-:W2:Y:S01]  /*286f0*/  LDL.LU R28, [R1+0xa64] ;  /* 0x000a6400011c7983 */ /* 0x000ea20000300800 */
[----:B------:R-:W-:Y:S02]  /*28700*/  LOP3.LUT R29, R29, 0xff, RZ, 0xc0, !PT ;  /* 0x000000ff1d1d7812 */ /* 0x000fe400078ec0ff */
[----:B------:R-:W-:Y:S01]  /*28710*/  IMAD.IADD R3, R2, 0x1, R3 ;  /* 0x0000000102037824 */ /* 0x000fe200078e0203 */
[----:B------:R-:W-:-:S04]  /*28720*/  LOP3.LUT R0, R0, 0x6000, RZ, 0xc0, !PT ;  /* 0x0000600000007812 */ /* 0x000fc800078ec0ff */
[----:B------:R-:W-:Y:S01]  /*28730*/  STS.128 [R3+0x400], R4 ;  /* 0x0004000403007388 */ /* 0x000fe20000000c00 */
[----:B------:R-:W-:-:S03]  /*28740*/  IMAD R29, R29, 0x10, R0 ;  /* 0x000000101d1d7824 */ /* 0x000fc600078e0200 */
[----:B-----5:R0:W-:Y:S04]  /*28750*/  STS.128 [R3], R20 ;  /* 0x0000001403007388 */ /* 0x0201e80000000c00 */
[----:B0-----:R-:W3:Y:S04]  /*28760*/  LDL.LU.64 R22, [R1+0xb60] ;  /* 0x000b600001167983 */ /* 0x001ee80000300a00 */
[----:B------:R-:W3:Y:S04]  /*28770*/  LDL.LU.64 R20, [R1+0xb58] ;  /* 0x000b580001147983 */ /* 0x000ee80000300a00 */
[----:B------:R0:W-:Y:S04]  /*28780*/  STS.128 [R3+0x80], R24 ;  /* 0x0000801803007388 */ /* 0x0001e80000000c00 */
[----:B0-----:R-:W4:Y:S04]  /*28790*/  LDL.LU.64 R26, [R1+0xb50] ;  /* 0x000b5000011a7983 */ /* 0x001f280000300a00 */
[----:B------:R-:W4:Y:S04]  /*287a0*/  LDL.LU.64 R24, [R1+0xb48] ;  /* 0x000b480001187983 */ /* 0x000f280000300a00 */
[----:B------:R-:W5:Y:S04]  /*287b0*/  LDL R7, [R1+0x434] ;  /* 0x0004340001077983 */ /* 0x000f680000100800 */
[----:B------:R0:W-:Y:S04]  /*287c0*/  STS.128 [R3+0x480], R8 ;  /* 0x0004800803007388 */ /* 0x0001e80000000c00 */
[----:B------:R-:W-:Y:S04]  /*287d0*/  STS.128 [R3+0x800], R12 ;  /* 0x0008000c03007388 */ /* 0x000fe80000000c00 */
[----:B------:R1:W-:Y:S01]  /*287e0*/  STS.128 [R3+0x880], R16 ;  /* 0x0008801003007388 */ /* 0x0003e20000000c00 */
[----:B0-----:R-:W-:-:S02]  /*287f0*/  LOP3.LUT R8, R29, 0x20, RZ, 0x3c, !PT ;  /* 0x000000201d087812 */ /* 0x001fc400078e3cff */
[----:B-1----:R-:W-:Y:S02]  /*28800*/  LOP3.LUT R16, R29, 0x40, RZ, 0x3c, !PT ;  /* 0x000000401d107812 */ /* 0x002fe400078e3cff */
[----:B--2---:R-:W-:Y:S01]  /*28810*/  ISETP.GE.AND P0, PT, R28, c[0x0][0x178], PT ;  /* 0x00005e001c007a0c */ /* 0x004fe20003f06270 */
[----:B---3--:R-:W-:Y:S04]  /*28820*/  STS.128 [R3+0xc00], R20 ;  /* 0x000c001403007388 */ /* 0x008fe80000000c00 */
[----:B----4-:R-:W-:Y:S04]  /*28830*/  STS.128 [R3+0xc80], R24 ;  /* 0x000c801803007388 */ /* 0x010fe80000000c00 */
[----:B------:R-:W-:Y:S01]  /*28840*/  BAR.SYNC.DEFER_BLOCKING 0x0 ;  /* 0x0000000000007b1d */ /* 0x000fe20000010000 */
[----:B-----5:R-:W-:-:S02]  /*28850*/  IADD3 R4, R7, 0x3, RZ ;  /* 0x0000000307047810 */ /* 0x020fc40007ffe0ff */
[C---:B------:R-:W-:Y:S02]  /*28860*/  IADD3 R5, R7.reuse, 0x4, RZ ;  /* 0x0000000407057810 */ /* 0x040fe40007ffe0ff */
[C---:B------:R-:W-:Y:S02]  /*28870*/  IADD3 R0, R7.reuse, 0x1, RZ ;  /* 0x0000000107007810 */ /* 0x040fe40007ffe0ff */
[----:B------:R-:W-:Y:S02]  /*28880*/  IADD3 R2, R7, 0x2, RZ ;  /* 0x0000000207027810 */ /* 0x000fe40007ffe0ff */
[----:B------:R-:W-:Y:S02]  /*28890*/  ISETP.LT.AND P4, PT, R4, c[0x0][0x17c], !P0 ;  /* 0x00005f0004007a0c */ /* 0x000fe40004781270 */
[----:B------:R-:W-:Y:S02]  /*288a0*/  ISETP.LT.AND P3, PT, R5, c[0x0][0x17c], !P0 ;  /* 0x00005f0005007a0c */ /* 0x000fe40004761270 */
[----:B------:R-:W-:-:S02]  /*288b0*/  ISETP.LT.AND P1, PT, R0, c[0x0][0x17c], !P0 ;  /* 0x00005f0000007a0c */ /* 0x000fc40004721270 */
[----:B------:R-:W-:Y:S02]  /*288c0*/  LOP3.LUT R0, R29, 0x60, RZ, 0x3c, !PT ;  /* 0x000000601d007812 */ /* 0x000fe400078e3cff */
[----:B------:R-:W-:Y:S01]  /*288d0*/  ISETP.LT.AND P5, PT, R2, c[0x0][0x17c], !P0 ;  /* 0x00005f0002007a0c */ /* 0x000fe200047a1270 */
[----:B------:R-:W-:Y:S01]  /*288e0*/  IMAD R2, R28, c[0x0][0x194], RZ ;  /* 0x000065001c027a24 */ /* 0x000fe200078e02ff */
[----:B------:R-:W0:Y:S04]  /*288f0*/  LDS.128 R24, [R29] ;  /* 0x000000001d187984 */ /* 0x000e280000000c00 */
[----:B------:R-:W1:Y:S04]  /*28900*/  LDS.128 R20, [R29+0x1000] ;  /* 0x001000001d147984 */ /* 0x000e680000000c00 */
[----:B------:R-:W2:Y:S04]  /*28910*/  LDS.128 R4, [R8] ;  /* 0x0000000008047984 */ /* 0x000ea80000000c00 */
[----:B------:R-:W3:Y:S04]  /*28920*/  LDS.128 R8, [R8+0x1000] ;  /* 0x0010000008087984 */ /* 0x000ee80000000c00 */
[----:B------:R-:W-:Y:S04]  /*28930*/  LDS.128 R12, [R16] ;  /* 0x00000000100c7984 */ /* 0x000fe80000000c00 */
[----:B0-----:R-:W-:Y:S04]  /*28940*/  STL [R1+0xaa8], R25 ;  /* 0x000aa81901007387 */ /* 0x001fe80000100800 */
[----:B------:R-:W-:Y:S04]  /*28950*/  STL [R1+0xa8c], R26 ;  /* 0x000a8c1a01007387 */ /* 0x000fe80000100800 */
[----:B------:R-:W-:Y:S04]  /*28960*/  STL [R1+0xa84], R27 ;  /* 0x000a841b01007387 */ /* 0x000fe80000100800 */
[----:B-1----:R-:W-:Y:S04]  /*28970*/  STL [R1+0xaac], R20 ;  /* 0x000aac1401007387 */ /* 0x002fe80000100800 */
[----:B------:R0:W-:Y:S04]  /*28980*/  STL [R1+0xa90], R21 ;  /* 0x000a901501007387 */ /* 0x0001e80000100800 */
[----:B0-----:R-:W4:Y:S04]  /*28990*/  LDL R21, [R1+0x434] ;  /* 0x0004340001157983 */ /* 0x001f280000100800 */
[----:B------:R-:W-:Y:S04]  /*289a0*/  STL [R1+0xa88], R22 ;  /* 0x000a881601007387 */ /* 0x000fe80000100800 */
[----:B------:R-:W-:Y:S04]  /*289b0*/  STL [R1+0xa80], R23 ;  /* 0x000a801701007387 */ /* 0x000fe80000100800 */
[----:B--2---:R-:W-:Y:S04]  /*289c0*/  STL [R1+0xab0], R5 ;  /* 0x000ab00501007387 */ /* 0x004fe80000100800 */
[----:B------:R-:W-:Y:S04]  /*289d0*/  STL.64 [R1+0xab8], R4 ;  /* 0x000ab80401007387 */ /* 0x000fe80000100a00 */
[----:B------:R-:W-:Y:S04]  /*289e0*/  STL.64 [R1+0xa98], R6 ;  /* 0x000a980601007387 */ /* 0x000fe80000100a00 */
[----:B---3--:R-:W-:Y:S04]  /*289f0*/  STL.64 [R1+0xaa0], R10 ;  /* 0x000aa00a01007387 */ /* 0x008fe80000100a00 */
[----:B------:R0:W-:Y:S04]  /*28a00*/  STL.64 [R1+0xac0], R8 ;  /* 0x000ac00801007387 */ /* 0x0001e80000100a00 */
[----:B0-----:R-:W2:Y:S04]  /*28a10*/  LDL.LU R8, [R1+0x90] ;  /* 0x0000900001087983 */ /* 0x001ea80000300800 */
[----:B------:R-:W2:Y:S04]  /*28a20*/  LDL.LU R9, [R1+0x94] ;  /* 0x0000940001097983 */ /* 0x000ea80000300800 */
[----:B------:R-:W3:Y:S04]  /*28a30*/  LDL.LU R10, [R1+0x98] ;  /* 0x00009800010a7983 */ /* 0x000ee80000300800 */
[----:B------:R-:W3:Y:S04]  /*28a40*/  LDL.LU R11, [R1+0x9c] ;  /* 0x00009c00010b7983 */ /* 0x000ee80000300800 */
[----:B---3--:R-:W-:Y:S04]  /*28a50*/  STL.64 [R1+0xad0], R10 ;  /* 0x000ad00a01007387 */ /* 0x008fe80000100a00 */
[----:B--2---:R0:W-:Y:S04]  /*28a60*/  STL.64 [R1+0xac8], R8 ;  /* 0x000ac80801007387 */ /* 0x0041e80000100a00 */
        /* <DEDUP_REMOVED lines=41> */
[----:B--2---:R-:W-:Y:S04]  /*28d00*/  STL.64 [R1+0xb38], R8 ;  /* 0x000b380801007387 */ /* 0x004fe80000100a00 */
[----:B------:R-:W0:Y:S04]  /*28d10*/  LDS.128 R8, [R16+0x1000] ;  /* 0x0010000010087984 */ /* 0x000e280000000c00 */
[----:B------:R-:W-:Y:S01]  /*28d20*/  LDS.128 R16, [R0] ;  /* 0x0000000000107984 */ /* 0x000fe20000000c00 */
[----:B0-----:R-:W-:-:S03]  /*28d30*/  IMAD.MOV.U32 R7, RZ, RZ, R8 ;  /* 0x000000ffff077224 */ /* 0x001fc600078e0008 */
[----:B------:R-:W-:Y:S01]  /*28d40*/  STL [R1+0xac], R11 ;  /* 0x0000ac0b01007387 */ /* 0x000fe20000100800 */
[----:B------:R-:W-:Y:S02]  /*28d50*/  IMAD.MOV.U32 R26, RZ, RZ, R9 ;  /* 0x000000ffff1a7224 */ /* 0x000fe400078e0009 */
[----:B------:R-:W-:Y:S02]  /*28d60*/  IMAD.MOV.U32 R27, RZ, RZ, R10 ;  /* 0x000000ffff1b7224 */ /* 0x000fe400078e000a */
[----:B------:R-:W0:Y:S04]  /*28d70*/  LDS.128 R8, [R0+0x1000] ;  /* 0x0010000000087984 */ /* 0x000e280000000c00 */
[----:B0-----:R0:W-:Y:S01]  /*28d80*/  STL [R1+0xbc], R11 ;  /* 0x0000bc0b01007387 */ /* 0x0011e20000100800 */
[----:B------:R-:W-:-:S02]  /*28d90*/  IMAD.MOV.U32 R23, RZ, RZ, R10 ;  /* 0x000000ffff177224 */ /* 0x000fc400078e000a */
[----:B------:R-:W-:Y:S02]  /*28da0*/  IMAD.MOV.U32 R6, RZ, RZ, R8 ;  /* 0x000000ffff067224 */ /* 0x000fe400078e0008 */
[----:B------:R-:W-:Y:S01]  /*28db0*/  IMAD.MOV.U32 R22, RZ, RZ, R9 ;  /* 0x000000ffff167224 */ /* 0x000fe200078e0009 */
[----:B0-----:R-:W2:Y:S04]  /*28dc0*/  LDL.LU.64 R10, [R1+0xb40] ;  /* 0x000b4000010a7983 */ /* 0x001ea80000300a00 */
[----:B------:R-:W2:Y:S04]  /*28dd0*/  LDL.LU.64 R8, [R1+0xb38] ;  /* 0x000b380001087983 */ /* 0x000ea80000300a00 */
[----:B------:R-:W-:Y:S06]  /*28de0*/  BAR.SYNC.DEFER_BLOCKING 0x0 ;  /* 0x0000000000007b1d */ /* 0x000fec0000010000 */
[----:B--2---:R0:W-:Y:S04]  /*28df0*/  STS.128 [R3], R8 ;  /* 0x0000000803007388 */ /* 0x0041e80000000c00 */
[----:B0-----:R-:W2:Y:S04]  /*28e00*/  LDL.LU.64 R10, [R1+0xb30] ;  /* 0x000b3000010a7983 */ /* 0x001ea80000300a00 */
[----:B------:R-:W2:Y:S04]  /*28e10*/  LDL.LU.64 R8, [R1+0xb28] ;  /* 0x000b280001087983 */ /* 0x000ea80000300a00 */
[----:B--2---:R0:W-:Y:S04]  /*28e20*/  STS.128 [R3+0x80], R8 ;  /* 0x0000800803007388 */ /* 0x0041e80000000c00 */
[----:B0-----:R-:W2:Y:S04]  /*28e30*/  LDL.LU.64 R10, [R1+0xb20] ;  /* 0x000b2000010a7983 */ /* 0x001ea80000300a00 */
[----:B------:R-:W2:Y:S01]  /*28e40*/  LDL.LU.64 R8, [R1+0xb18] ;  /* 0x000b180001087983 */ /* 0x000ea20000300a00 */
[----:B----4-:R-:W-:Y:S01]  /*28e50*/  IMAD R28, R21, c[0x0][0x198], RZ ;  /* 0x00006600151c7a24 */ /* 0x010fe200078e02ff */
[----:B------:R-:W-:-:S02]  /*28e60*/  LEA R0, P6, R2, c[0x0][0x170], 0x1 ;  /* 0x00005c0002007a11 */ /* 0x000fc400078c08ff */
[----:B------:R-:W-:Y:S01]  /*28e70*/  ISETP.LT.AND P2, PT, R21, c[0x0][0x17c], !P0 ;  /* 0x00005f0015007a0c */ /* 0x000fe20004741270 */
[----:B--2---:R0:W-:Y:S04]  /*28e80*/  STS.128 [R3+0x400], R8 ;  /* 0x0004000803007388 */ /* 0x0041e80000000c00 */
[----:B0-----:R-:W2:Y:S04]  /*28e90*/  LDL.LU.64 R10, [R1+0xb10] ;  /* 0x000b1000010a7983 */ /* 0x001ea80000300a00 */
[----:B------:R-:W2:Y:S04]  /*28ea0*/  LDL.LU.64 R8, [R1+0xb08] ;  /* 0x000b080001087983 */ /* 0x000ea80000300a00 */
[----:B--2---:R0:W-:Y:S04]  /*28eb0*/  STS.128 [R3+0x480], R8 ;  /* 0x0004800803007388 */ /* 0x0041e80000000c00 */
[----:B0-----:R-:W2:Y:S04]  /*28ec0*/  LDL.LU.64 R10, [R1+0xb00] ;  /* 0x000b0000010a7983 */ /* 0x001ea80000300a00 */
[----:B------:R-:W2:Y:S01]  /*28ed0*/  LDL.LU.64 R8, [R1+0xaf8] ;  /* 0x000af80001087983 */ /* 0x000ea20000300a00 */
[----:B------:R-:W-:-:S02]  /*28ee0*/  LEA.HI.X.SX32 R2, R2, c[0x0][0x174], 0x1, P6 ;  /* 0x00005d0002027a11 */ /* 0x000fc400030f0eff */
[C---:B------:R-:W-:Y:S01]  /*28ef0*/  LEA R4, P6, R28.reuse, R0, 0x1 ;  /* 0x000000001c047211 */ /* 0x040fe200078c08ff */
[----:B--2---:R0:W-:Y:S04]  /*28f00*/  STS.128 [R3+0x800], R8 ;  /* 0x0008000803007388 */ /* 0x0041e80000000c00 */
[----:B0-----:R-:W2:Y:S04]  /*28f10*/  LDL.LU.64 R10, [R1+0xaf0] ;  /* 0x000af000010a7983 */ /* 0x001ea80000300a00 */
[----:B------:R-:W2:Y:S04]  /*28f20*/  LDL.LU.64 R8, [R1+0xae8] ;  /* 0x000ae80001087983 */ /* 0x000ea80000300a00 */
[----:B--2---:R0:W-:Y:S04]  /*28f30*/  STS.128 [R3+0x880], R8 ;  /* 0x0008800803007388 */ /* 0x0041e80000000c00 */
[----:B0-----:R-:W2:Y:S04]  /*28f40*/  LDL.LU.64 R10, [R1+0xae0] ;  /* 0x000ae000010a7983 */ /* 0x001ea80000300a00 */
[----:B------:R-:W2:Y:S01]  /*28f50*/  LDL.LU.64 R8, [R1+0xad8] ;  /* 0x000ad80001087983 */ /* 0x000ea20000300a00 */
[----:B------:R-:W-:-:S02]  /*28f60*/  LEA.HI.X.SX32 R5, R28, R2, 0x1, P6 ;  /* 0x000000021c057211 */ /* 0x000fc400030f0eff */
[----:B------:R-:W-:Y:S01]  /*28f70*/  IADD3 R29, R28, c[0x0][0x198], RZ ;  /* 0x000066001c1d7a10 */ /* 0x000fe20007ffe0ff */
[----:B--2---:R0:W-:Y:S04]  /*28f80*/  STS.128 [R3+0xc00], R8 ;  /* 0x000c000803007388 */ /* 0x0041e80000000c00 */
[----:B0-----:R-:W2:Y:S04]  /*28f90*/  LDL.LU.64 R10, [R1+0xad0] ;  /* 0x000ad000010a7983 */ /* 0x001ea80000300a00 */
[----:B------:R-:W2:Y:S04]  /*28fa0*/  LDL.LU.64 R8, [R1+0xac8] ;  /* 0x000ac80001087983 */ /* 0x000ea80000300a00 */
[----:B--2---:R0:W-:Y:S04]  /*28fb0*/  STS.128 [R3+0xc80], R8 ;  /* 0x000c800803007388 */ /* 0x0041e80000000c00 */
[----:B------:R-:W-:Y:S06]  /*28fc0*/  BAR.SYNC.DEFER_BLOCKING 0x0 ;  /* 0x0000000000007b1d */ /* 0x000fec0000010000 */
[----:B0-----:R-:W2:Y:S01]  /*28fd0*/  LDL.LU.64 R8, [R1+0xac0] ;  /* 0x000ac00001087983 */ /* 0x001ea20000300a00 */
[----:B------:R-:W-:-:S02]  /*28fe0*/  LEA R28, P6, R29, R0, 0x1 ;  /* 0x000000001d1c7211 */ /* 0x000fc400078c08ff */
[C---:B------:R-:W-:Y:S02]  /*28ff0*/  IADD3 R20, R21.reuse, 0x6, RZ ;  /* 0x0000000615147810 */ /* 0x040fe40007ffe0ff */
[----:B------:R-:W-:Y:S01]  /*29000*/  IADD3 R10, R21, 0x5, RZ ;  /* 0x00000005150a7810 */ /* 0x000fe20007ffe0ff */
[----:B------:R0:W-:Y:S04]  /*29010*/  @P2 STG.E.U16 [R4.64], R24 ;  /* 0x0000001804002986 */ /* 0x0001e8000c101506 */
[----:B0-----:R-:W3:Y:S01]  /*29020*/  LDL.LU.64 R4, [R1+0xab8] ;  /* 0x000ab80001047983 */ /* 0x001ee20000300a00 */
[C---:B------:R-:W-:Y:S02]  /*29030*/  IADD3 R3, R29.reuse, c[0x0][0x198], RZ ;  /* 0x000066001d037a10 */ /* 0x040fe40007ffe0ff */
[----:B------:R-:W-:-:S02]  /*29040*/  LEA.HI.X.SX32 R29, R29, R2, 0x1, P6 ;  /* 0x000000021d1d7211 */ /* 0x000fc400030f0eff */
[----:B------:R-:W-:Y:S02]  /*29050*/  ISETP.LT.AND P2, PT, R10, c[0x0][0x17c], !P0 ;  /* 0x00005f000a007a0c */ /* 0x000fe40004741270 */
[----:B------:R-:W-:-:S04]  /*29060*/  LEA R10, P6, R3, R0, 0x1 ;  /* 0x00000000030a7211 */ /* 0x000fc800078c08ff */
[C---:B------:R-:W-:Y:S02]  /*29070*/  LEA.HI.X.SX32 R11, R3.reuse, R2, 0x1, P6 ;  /* 0x00000002030b7211 */ /* 0x040fe400030f0eff */
[----:B---3--:R-:W-:Y:S02]  /*29080*/  PRMT R5, R24, 0x7632, R5 ;  /* 0x0000763218057816 */ /* 0x008fe40000000005 */
[----:B------:R-:W-:-:S03]  /*29090*/  IADD3 R24, R3, c[0x0][0x198], RZ ;  /* 0x0000660003187a10 */ /* 0x000fc60007ffe0ff */
[----:B------:R0:W-:Y:S01]  /*290a0*/  @P1 STG.E.U16 [R28.64], R5 ;  /* 0x000000051c001986 */ /* 0x0001e2000c101506 */
[----:B------:R-:W-:-:S03]  /*290b0*/  ISETP.LT.AND P1, PT, R20, c[0x0][0x17c], !P0 ;  /* 0x00005f0014007a0c */ /* 0x000fc60004721270 */
[----:B0-----:R-:W3:Y:S04]  /*290c0*/  LDL.LU R5, [R1+0xab0] ;  /* 0x000ab00001057983 */ /* 0x001ee80000300800 */
[----:B------:R-:W4:Y:S01]  /*290d0*/  LDL.LU R20, [R1+0xaac] ;  /* 0x000aac0001147983 */ /* 0x000f220000300800 */
[----:B------:R-:W-:Y:S02]  /*290e0*/  IADD3 R29, R21, 0x7, RZ ;  /* 0x00000007151d7810 */ /* 0x000fe40007ffe0ff */
[C---:B------:R-:W-:Y:S01]  /*290f0*/  LEA R28, P6, R24.reuse, R0, 0x1 ;  /* 0x00000000181c7211 */ /* 0x040fe200078c08ff */
[----:B------:R0:W-:Y:S01]  /*29100*/  @P5 STG.E.U16 [R10.64], R4 ;  /* 0x000000040a005986 */ /* 0x0001e2000c101506 */
[----:B------:R-:W-:Y:S02]  /*29110*/  ISETP.LT.AND P5, PT, R29, c[0x0][0x17c], !P0 ;  /* 0x00005f001d007a0c */ /* 0x000fe400047a1270 */
[----:B------:R-:W-:-:S02]  /*29120*/  LEA.HI.X.SX32 R29, R24, R2, 0x1, P6 ;  /* 0x00000002181d7211 */ /* 0x000fc400030f0eff */
[----:B------:R-:W-:Y:S02]  /*29130*/  PRMT R25, R4, 0x7632, R25 ;  /* 0x0000763204197816 */ /* 0x000fe40000000019 */
[----:B------:R-:W-:Y:S02]  /*29140*/  IADD3 R3, R24, c[0x0][0x198], RZ ;  /* 0x0000660018037a10 */ /* 0x000fe40007ffe0ff */
[----:B------:R-:W-:Y:S01]  /*29150*/  IADD3 R24, R21, 0x8, RZ ;  /* 0x0000000815187810 */ /* 0x000fe20007ffe0ff */
[----:B------:R1:W-:Y:S01]  /*29160*/  @P4 STG.E.U16 [R28.64], R25 ;  /* 0x000000191c004986 */ /* 0x0003e2000c101506 */
[C---:B0-----:R-:W-:Y:S02]  /*29170*/  LEA R10, P6, R3.reuse, R0, 0x1 ;  /* 0x00000000030a7211 */ /* 0x041fe400078c08ff */
[C---:B------:R-:W-:Y:S02]  /*29180*/  IADD3 R4, R3.reuse, c[0x0][0x198], RZ ;  /* 0x0000660003047a10 */ /* 0x040fe40007ffe0ff */
[----:B------:R-:W-:Y:S01]  /*29190*/  LEA.HI.X.SX32 R11, R3, R2, 0x1, P6 ;  /* 0x00000002030b7211 */ /* 0x000fe200030f0eff */
[----:B-1----:R-:W5:Y:S01]  /*291a0*/  LDL.LU R25, [R1+0xaa8] ;  /* 0x000aa80001197983 */ /* 0x002f620000300800 */
[----:B------:R-:W-:-:S02]  /*291b0*/  ISETP.LT.AND P4, PT, R24, c[0x0][0x17c], !P0 ;  /* 0x00005f0018007a0c */ /* 0x000fc40004781270 */
[----:B------:R-:W-:Y:S01]  /*291c0*/  IADD3 R24, R21, 0x9, RZ ;  /* 0x0000000915187810 */ /* 0x000fe20007ffe0ff */
[----:B------:R0:W-:Y:S01]  /*291d0*/  @P3 STG.E.U16 [R10.64], R12 ;  /* 0x0000000c0a003986 */ /* 0x0001e2000c101506 */
[C---:B------:R-:W-:Y:S02]  /*291e0*/  LEA R28, P6, R4.reuse, R0, 0x1 ;  /* 0x00000000041c7211 */ /* 0x040fe400078c08ff */
[----:B------:R-:W-:Y:S02]  /*291f0*/  IADD3 R3, R4, c[0x0][0x198], RZ ;  /* 0x0000660004037a10 */ /* 0x000fe40007ffe0ff */
[----:B------:R-:W-:Y:S02]  /*29200*/  ISETP.LT.AND P3, PT, R24, c[0x0][0x17c], !P0 ;  /* 0x00005f0018007a0c */ /* 0x000fe40004761270 */
[----:B------:R-:W-:Y:S02]  /*29210*/  LEA.HI.X.SX32 R29, R4, R2, 0x1, P6 ;  /* 0x00000002041d7211 */ /* 0x000fe400030f0eff */
[----:B------:R-:W-:-:S02]  /*29220*/  PRMT R24, R12, 0x7632, R24 ;  /* 0x000076320c187816 */ /* 0x000fc40000000018 */
[----:B------:R-:W-:Y:S02]  /*29230*/  IADD3 R4, R21, 0xa, RZ ;  /* 0x0000000a15047810 */ /* 0x000fe40007ffe0ff */
[C---:B0-----:R-:W-:Y:S01]  /*29240*/  LEA R10, P6, R3.reuse, R0, 0x1 ;  /* 0x00000000030a7211 */ /* 0x041fe200078c08ff */
[----:B------:R0:W-:Y:S01]  /*29250*/  @P2 STG.E.U16 [R28.64], R24 ;  /* 0x000000181c002986 */ /* 0x0001e2000c101506 */
[C---:B------:R-:W-:Y:S02]  /*29260*/  IADD3 R12, R3.reuse, c[0x0][0x198], RZ ;  /* 0x00006600030c7a10 */ /* 0x040fe40007ffe0ff */
[----:B------:R-:W-:Y:S02]  /*29270*/  LEA.HI.X.SX32 R11, R3, R2, 0x1, P6 ;  /* 0x00000002030b7211 */ /* 0x000fe400030f0eff */
[----:B------:R-:W-:Y:S02]  /*29280*/  ISETP.LT.AND P2, PT, R4, c[0x0][0x17c], !P0 ;  /* 0x00005f0004007a0c */ /* 0x000fe40004741270 */
[----:B------:R-:W-:Y:S01]  /*29290*/  IADD3 R4, R12, c[0x0][0x198], RZ ;  /* 0x000066000c047a10 */ /* 0x000fe20007ffe0ff */
[----:B------:R1:W-:Y:S01]  /*292a0*/  @P1 STG.E.U16 [R10.64], R16 ;  /* 0x000000100a001986 */ /* 0x0003e2000c101506 */
[----:B------:R-:W-:-:S02]  /*292b0*/  IADD3 R3, R21, 0xb, RZ ;  /* 0x0000000b15037810 */ /* 0x000fc40007ffe0ff */
[C---:B0-----:R-:W-:Y:S02]  /*292c0*/  LEA R28, P6, R12.reuse, R0, 0x1 ;  /* 0x000000000c1c7211 */ /* 0x041fe400078c08ff */
[----:B------:R-:W-:Y:S02]  /*292d0*/  ISETP.LT.AND P1, PT, R3, c[0x0][0x17c], !P0 ;  /* 0x00005f0003007a0c */ /* 0x000fe40004721270 */
[----:B------:R-:W-:Y:S02]  /*292e0*/  LEA.HI.X.SX32 R29, R12, R2, 0x1, P6 ;  /* 0x000000020c1d7211 */ /* 0x000fe400030f0eff */
[----:B------:R-:W-:Y:S02]  /*292f0*/  IADD3 R12, R21, 0xc, RZ ;  /* 0x0000000c150c7810 */ /* 0x000fe40007ffe0ff */
[----:B-1----:R-:W-:Y:S02]  /*29300*/  PRMT R16, R16, 0x7632, R16 ;  /* 0x0000763210107816 */ /* 0x002fe40000000010 */
[----:B------:R-:W-:-:S02]  /*29310*/  LEA R10, P6, R4, R0, 0x1 ;  /* 0x00000000040a7211 */ /* 0x000fc400078c08ff */
[C---:B------:R-:W-:Y:S01]  /*29320*/  IADD3 R3, R4.reuse, c[0x0][0x198], RZ ;  /* 0x0000660004037a10 */ /* 0x040fe20007ffe0ff */
[----:B------:R0:W-:Y:S01]  /*29330*/  @P5 STG.E.U16 [R28.64], R16 ;  /* 0x000000101c005986 */ /* 0x0001e2000c101506 */
[----:B------:R-:W-:Y:S02]  /*29340*/  LEA.HI.X.SX32 R11, R4, R2, 0x1, P6 ;  /* 0x00000002040b7211 */ /* 0x000fe400030f0eff */
[----:B------:R-:W-:Y:S02]  /*29350*/  ISETP.LT.AND P5, PT, R12, c[0x0][0x17c], !P0 ;  /* 0x00005f000c007a0c */ /* 0x000fe400047a1270 */
[----:B------:R-:W-:Y:S02]  /*29360*/  IADD3 R12, R21, 0xd, RZ ;  /* 0x0000000d150c7810 */ /* 0x000fe40007ffe0ff */
[C---:B------:R-:W-:Y:S02]  /*29370*/  IADD3 R4, R3.reuse, c[0x0][0x198], RZ ;  /* 0x0000660003047a10 */ /* 0x040fe40007ffe0ff */
[----:B0-----:R-:W-:-:S04]  /*29380*/  LEA R28, P6, R3, R0, 0x1 ;  /* 0x00000000031c7211 */ /* 0x001fc800078c08ff */
[----:B------:R-:W-:Y:S02]  /*29390*/  LEA.HI.X.SX32 R29, R3, R2, 0x1, P6 ;  /* 0x00000002031d7211 */ /* 0x000fe400030f0eff */
[----:B------:R-:W-:Y:S01]  /*293a0*/  IADD3 R3, R4, c[0x0][0x198], RZ ;  /* 0x0000660004037a10 */ /* 0x000fe20007ffe0ff */
[----:B----4-:R0:W-:Y:S01]  /*293b0*/  @P4 STG.E.U16 [R10.64], R20 ;  /* 0x000000140a004986 */ /* 0x0101e2000c101506 */
[----:B------:R-:W-:Y:S02]  /*293c0*/  ISETP.LT.AND P4, PT, R12, c[0x0][0x17c], !P0 ;  /* 0x00005f000c007a0c */ /* 0x000fe40004781270 */
[----:B------:R-:W-:Y:S02]  /*293d0*/  IADD3 R12, R21, 0xe, RZ ;  /* 0x0000000e150c7810 */ /* 0x000fe40007ffe0ff */
[----:B0-----:R-:W-:Y:S02]  /*293e0*/  PRMT R20, R20, 0x7632, R20 ;  /* 0x0000763214147816 */ /* 0x001fe40000000014 */
[----:B------:R-:W-:-:S03]  /*293f0*/  LEA R10, P6, R4, R0, 0x1 ;  /* 0x00000000040a7211 */ /* 0x000fc600078c08ff */
[----:B------:R0:W-:Y:S01]  /*29400*/  @P3 STG.E.U16 [R28.64], R20 ;  /* 0x000000141c003986 */ /* 0x0001e2000c101506 */
[----:B------:R-:W-:Y:S02]  /*29410*/  LEA.HI.X.SX32 R11, R4, R2, 0x1, P6 ;  /* 0x00000002040b7211 */ /* 0x000fe400030f0eff */
[----:B------:R-:W-:Y:S02]  /*29420*/  ISETP.LT.AND P3, PT, R12, c[0x0][0x17c], !P0 ;  /* 0x00005f000c007a0c */ /* 0x000fe40004761270 */
[----:B------:R-:W-:Y:S01]  /*29430*/  IADD3 R12, R21, 0xf, RZ ;  /* 0x0000000f150c7810 */ /* 0x000fe20007ffe0ff */
[----:B--2---:R1:W-:Y:S01]  /*29440*/  @P2 STG.E.U16 [R10.64], R8 ;  /* 0x000000080a002986 */ /* 0x0043e2000c101506 */
[----:B------:R-:W-:Y:S02]  /*29450*/  IADD3 R4, R3, c[0x0][0x198], RZ ;  /* 0x0000660003047a10 */ /* 0x000fe40007ffe0ff */
[----:B------:R-:W-:Y:S02]  /*29460*/  ISETP.LT.AND P2, PT, R12, c[0x0][0x17c], !P0 ;  /* 0x00005f000c007a0c */ /* 0x000fe40004741270 */
[----:B------:R-:W-:-:S02]  /*29470*/  PRMT R12, R8, 0x7632, R12 ;  /* 0x00007632080c7816 */ /* 0x000fc4000000000c */
[----:B0-----:R-:W-:-:S04]  /*29480*/  LEA R28, P6, R3, R0, 0x1 ;  /* 0x00000000031c7211 */ /* 0x001fc800078c08ff */
[----:B------:R-:W-:Y:S02]  /*29490*/  LEA.HI.X.SX32 R29, R3, R2, 0x1, P6 ;  /* 0x00000002031d7211 */ /* 0x000fe400030f0eff */
[C---:B-1----:R-:W-:Y:S02]  /*294a0*/  LEA R10, P6, R4.reuse, R0, 0x1 ;  /* 0x00000000040a7211 */ /* 0x042fe400078c08ff */
[C---:B------:R-:W-:Y:S01]  /*294b0*/  IADD3 R3, R4.reuse, c[0x0][0x198], RZ ;  /* 0x0000660004037a10 */ /* 0x040fe20007ffe0ff */
[----:B------:R0:W-:Y:S01]  /*294c0*/  @P1 STG.E.U16 [R28.64], R12 ;  /* 0x0000000c1c001986 */ /* 0x0001e2000c101506 */
[----:B------:R-:W-:Y:S02]  /*294d0*/  LEA.HI.X.SX32 R11, R4, R2, 0x1, P6 ;  /* 0x00000002040b7211 */ /* 0x000fe400030f0eff */
[----:B------:R-:W-:Y:S02]  /*294e0*/  IADD3 R4, R3, c[0x0][0x198], RZ ;  /* 0x0000660003047a10 */ /* 0x000fe40007ffe0ff */
[----:B------:R-:W-:Y:S01]  /*294f0*/  IADD3 R8, R21, 0x10, RZ ;  /* 0x0000001015087810 */ /* 0x000fe20007ffe0ff */
[----:B------:R1:W-:Y:S03]  /*29500*/  @P5 STG.E.U16 [R10.64], R7 ;  /* 0x000000070a005986 */ /* 0x0003e6000c101506 */
[----:B------:R-:W-:-:S02]  /*29510*/  ISETP.LT.AND P1, PT, R8, c[0x0][0x17c], !P0 ;  /* 0x00005f0008007a0c */ /* 0x000fc40004721270 */
[----:B------:R-:W-:Y:S02]  /*29520*/  IADD3 R8, R21, 0x11, RZ ;  /* 0x0000001115087810 */ /* 0x000fe40007ffe0ff */
[----:B0-----:R-:W-:Y:S02]  /*29530*/  LEA R28, P6, R3, R0, 0x1 ;  /* 0x00000000031c7211 */ /* 0x001fe400078c08ff */
[----:B------:R-:W-:Y:S02]  /*29540*/  PRMT R12, R7, 0x7632, R12 ;  /* 0x00007632070c7816 */ /* 0x000fe4000000000c */
[----:B------:R-:W-:Y:S02]  /*29550*/  LEA.HI.X.SX32 R29, R3, R2, 0x1, P6 ;  /* 0x00000002031d7211 */ /* 0x000fe400030f0eff */
[C---:B-1----:R-:W-:Y:S02]  /*29560*/  LEA R10, P6, R4.reuse, R0, 0x1 ;  /* 0x00000000040a7211 */ /* 0x042fe400078c08ff */
[C---:B------:R-:W-:Y:S01]  /*29570*/  IADD3 R3, R4.reuse, c[0x0][0x198], RZ ;  /* 0x0000660004037a10 */ /* 0x040fe20007ffe0ff */
[----:B------:R0:W-:Y:S01]  /*29580*/  @P4 STG.E.U16 [R28.64], R12 ;  /* 0x0000000c1c004986 */ /* 0x0001e2000c101506 */
[----:B------:R-:W-:-:S02]  /*29590*/  LEA.HI.X.SX32 R11, R4, R2, 0x1, P6 ;  /* 0x00000002040b7211 */ /* 0x000fc400030f0eff */
[----:B------:R-:W-:Y:S02]  /*295a0*/  IADD3 R4, R3, c[0x0][0x198], RZ ;  /* 0x0000660003047a10 */ /* 0x000fe40007ffe0ff */
[----:B------:R-:W-:Y:S01]  /*295b0*/  ISETP.LT.AND P5, PT, R8, c[0x0][0x17c], !P0 ;  /* 0x00005f0008007a0c */ /* 0x000fe200047a1270 */
[----:B------:R1:W-:Y:S01]  /*295c0*/  @P3 STG.E.U16 [R10.64], R6 ;  /* 0x000000060a003986 */ /* 0x0003e2000c101506 */
[----:B------:R-:W-:-:S04]  /*295d0*/  IADD3 R8, R21, 0x12, RZ ;  /* 0x0000001215087810 */ /* 0x000fc80007ffe0ff */
[----:B------:R-:W-:Y:S02]  /*295e0*/  ISETP.LT.AND P4, PT, R8, c[0x0][0x17c], !P0 ;  /* 0x00005f0008007a0c */ /* 0x000fe40004781270 */
[C---:B0-----:R-:W-:Y:S02]  /*295f0*/  LEA R28, P6, R3.reuse, R0, 0x1 ;  /* 0x00000000031c7211 */ /* 0x041fe400078c08ff */
[----:B------:R-:W-:Y:S02]  /*29600*/  PRMT R12, R6, 0x7632, R12 ;  /* 0x00007632060c7816 */ /* 0x000fe4000000000c */
[----:B------:R-:W-:Y:S01]  /*29610*/  LEA.HI.X.SX32 R29, R3, R2, 0x1, P6 ;  /* 0x00000002031d7211 */ /* 0x000fe200030f0eff */
[----:B-1----:R-:W2:Y:S01]  /*29620*/  LDL.LU.64 R10, [R1+0xaa0] ;  /* 0x000aa000010a7983 */ /* 0x002ea20000300a00 */
[C---:B------:R-:W-:Y:S02]  /*29630*/  LEA R6, P6, R4.reuse, R0, 0x1 ;  /* 0x0000000004067211 */ /* 0x040fe400078c08ff */
[----:B------:R-:W-:-:S02]  /*29640*/  IADD3 R3, R4, c[0x0][0x198], RZ ;  /* 0x0000660004037a10 */ /* 0x000fc40007ffe0ff */
[----:B------:R-:W-:Y:S01]  /*29650*/  LEA.HI.X.SX32 R7, R4, R2, 0x1, P6 ;  /* 0x0000000204077211 */ /* 0x000fe200030f0eff */
[----:B------:R0:W-:Y:S01]  /*29660*/  @P2 STG.E.U16 [R28.64], R12 ;  /* 0x0000000c1c002986 */ /* 0x0001e2000c101506 */
[----:B------:R-:W-:Y:S02]  /*29670*/  IADD3 R8, R21, 0x13, RZ ;  /* 0x0000001315087810 */ /* 0x000fe40007ffe0ff */
[----:B------:R-:W-:Y:S02]  /*29680*/  IADD3 R4, R3, c[0x0][0x198], RZ ;  /* 0x0000660003047a10 */ /* 0x000fe40007ffe0ff */
[----:B------:R-:W-:Y:S02]  /*29690*/  ISETP.LT.AND P3, PT, R8, c[0x0][0x17c], !P0 ;  /* 0x00005f0008007a0c */ /* 0x000fe40004761270 */
[----:B------:R-:W-:Y:S01]  /*296a0*/  IADD3 R8, R21, 0x14, RZ ;  /* 0x0000001415087810 */ /* 0x000fe20007ffe0ff */
[----:B0-----:R-:W-:Y:S01]  /*296b0*/  IMAD.MOV.U32 R28, RZ, RZ, R6 ;  /* 0x000000ffff1c7224 */ /* 0x001fe200078e0006 */
[----:B------:R-:W-:Y:S01]  /*296c0*/  LEA R6, P6, R3, R0, 0x1 ;  /* 0x0000000003067211 */ /* 0x000fe200078c08ff */
[----:B------:R-:W-:-:S03]  /*296d0*/  IMAD.MOV.U32 R29, RZ, RZ, R7 ;  /* 0x000000ffff1d7224 */ /* 0x000fc600078e0007 */
[----:B------:R-:W-:Y:S02]  /*296e0*/  LEA.HI.X.SX32 R7, R3, R2, 0x1, P6 ;  /* 0x0000000203077211 */ /* 0x000fe400030f0eff */
[----:B-----5:R0:W-:Y:S01]  /*296f0*/  @P1 STG.E.U16 [R28.64], R25 ;  /* 0x000000191c001986 */ /* 0x0201e2000c101506 */
[----:B------:R-:W-:Y:S02]  /*29700*/  ISETP.LT.AND P2, PT, R8, c[0x0][0x17c], !P0 ;  /* 0x00005f0008007a0c */ /* 0x000fe40004741270 */
[----:B------:R-:W-:Y:S02]  /*29710*/  IADD3 R8, R21, 0x15, RZ ;  /* 0x0000001515087810 */ /* 0x000fe40007ffe0ff */
[C---:B------:R-:W-:Y:S02]  /*29720*/  IADD3 R3, R4.reuse, c[0x0][0x198], RZ ;  /* 0x0000660004037a10 */ /* 0x040fe40007ffe0ff */
[----:B0-----:R-:W-:Y:S02]  /*29730*/  LEA R28, P6, R4, R0, 0x1 ;  /* 0x00000000041c7211 */ /* 0x001fe400078c08ff */
[----:B------:R-:W-:-:S02]  /*29740*/  PRMT R25, R25, 0x7632, R25 ;  /* 0x0000763219197816 */ /* 0x000fc40000000019 */
[----:B------:R-:W-:Y:S02]  /*29750*/  LEA.HI.X.SX32 R29, R4, R2, 0x1, P6 ;  /* 0x00000002041d7211 */ /* 0x000fe400030f0eff */
[----:B------:R-:W-:Y:S01]  /*29760*/  ISETP.LT.AND P1, PT, R8, c[0x0][0x17c], !P0 ;  /* 0x00005f0008007a0c */ /* 0x000fe20004721270 */
[----:B------:R0:W-:Y:S01]  /*29770*/  @P5 STG.E.U16 [R6.64], R25 ;  /* 0x0000001906005986 */ /* 0x0001e2000c101506 */
[C---:B------:R-:W-:Y:S02]  /*29780*/  IADD3 R8, R21.reuse, 0x16, RZ ;  /* 0x0000001615087810 */ /* 0x040fe40007ffe0ff */
[----:B------:R-:W-:Y:S01]  /*29790*/  IADD3 R4, R21, 0x17, RZ ;  /* 0x0000001715047810 */ /* 0x000fe20007ffe0ff */
[----:B---3--:R1:W-:Y:S04]  /*297a0*/  @P4 STG.E.U16 [R28.64], R5 ;  /* 0x000000051c004986 */ /* 0x0083e8000c101506 */
[----:B0-----:R-:W3:Y:S04]  /*297b0*/  LDL.LU.64 R6, [R1+0xa98] ;  /* 0x000a980001067983 */ /* 0x001ee80000300a00 */
[----:B------:R-:W4:Y:S04]  /*297c0*/  LDL.LU R21, [R1+0xa90] ;  /* 0x000a900001157983 */ /* 0x000f280000300800 */
[----:B-1----:R-:W5:Y:S01]  /*297d0*/  LDL R29, [R1+0x434] ;  /* 0x00043400011d7983 */ /* 0x002f620000100800 */
[----:B------:R-:W-:-:S02]  /*297e0*/  ISETP.LT.AND P5, PT, R8, c[0x0][0x17c], !P0 ;  /* 0x00005f0008007a0c */ /* 0x000fc400047a1270 */
[C---:B------:R-:W-:Y:S02]  /*297f0*/  LEA R24, P6, R3.reuse, R0, 0x1 ;  /* 0x0000000003187211 */ /* 0x040fe400078c08ff */
[C---:B------:R-:W-:Y:S02]  /*29800*/  IADD3 R8, R3.reuse, c[0x0][0x198], RZ ;  /* 0x0000660003087a10 */ /* 0x040fe40007ffe0ff */
[----:B------:R-:W-:Y:S02]  /*29810*/  ISETP.LT.AND P4, PT, R4, c[0x0][0x17c], !P0 ;  /* 0x00005f0004007a0c */ /* 0x000fe40004781270 */
[----:B------:R-:W-:Y:S02]  /*29820*/  LEA.HI.X.SX32 R25, R3, R2, 0x1, P6 ;  /* 0x0000000203197211 */ /* 0x000fe400030f0eff */
[----:B------:R-:W-:Y:S02]  /*29830*/  LEA R4, P6, R8, R0, 0x1 ;  /* 0x0000000008047211 */ /* 0x000fe400078c08ff */
[----:B------:R-:W-:-:S02]  /*29840*/  PRMT R16, R5, 0x7632, R16 ;  /* 0x0000763205107816 */ /* 0x000fc40000000010 */
[C---:B------:R-:W-:Y:S02]  /*29850*/  LEA.HI.X.SX32 R5, R8.reuse, R2, 0x1, P6 ;  /* 0x0000000208057211 */ /* 0x040fe400030f0eff */
[----:B------:R-:W-:Y:S01]  /*29860*/  IADD3 R3, R8, c[0x0][0x198], RZ ;  /* 0x0000660008037a10 */ /* 0x000fe20007ffe0ff */
[----:B------:R0:W-:Y:S04]  /*29870*/  @P3 STG.E.U16 [R24.64], R16 ;  /* 0x0000001018003986 */ /* 0x0001e8000c101506 */
[----:B------:R1:W-:Y:S01]  /*29880*/  @P2 STG.E.U16 [R4.64], R13 ;  /* 0x0000000d04002986 */ /* 0x0003e2000c101506 */
[C---:B0-----:R-:W-:Y:S02]  /*29890*/  LEA R24, P6, R3.reuse, R0, 0x1 ;  /* 0x0000000003187211 */ /* 0x041fe400078c08ff */
[----:B-1----:R-:W-:-:S02]  /*298a0*/  IADD3 R5, R3, c[0x0][0x198], RZ ;  /* 0x0000660003057a10 */ /* 0x002fc40007ffe0ff */
[----:B------:R-:W-:Y:S02]  /*298b0*/  LEA.HI.X.SX32 R25, R3, R2, 0x1, P6 ;  /* 0x0000000203197211 */ /* 0x000fe400030f0eff */
[----:B------:R-:W-:Y:S02]  /*298c0*/  LEA R4, P6, R5, R0, 0x1 ;  /* 0x0000000005047211 */ /* 0x000fe400078c08ff */
[----:B------:R-:W-:Y:S02]  /*298d0*/  PRMT R13, R13, 0x7632, R13 ;  /* 0x000076320d0d7816 */ /* 0x000fe4000000000d */
[C---:B------:R-:W-:Y:S02]  /*298e0*/  IADD3 R3, R5.reuse, c[0x0][0x198], RZ ;  /* 0x0000660005037a10 */ /* 0x040fe40007ffe0ff */
[----:B------:R-:W-:Y:S01]  /*298f0*/  LEA.HI.X.SX32 R5, R5, R2, 0x1, P6 ;  /* 0x0000000205057211 */ /* 0x000fe200030f0eff */
[----:B------:R-:W-:Y:S04]  /*29900*/  @P1 STG.E.U16 [R24.64], R13 ;  /* 0x0000000d18001986 */ /* 0x000fe8000c101506 */
[----:B------:R0:W-:Y:S02]  /*29910*/  @P5 STG.E.U16 [R4.64], R17 ;  /* 0x0000001104005986 */ /* 0x0001e4000c101506 */
[----:B0-----:R-:W-:-:S02]  /*29920*/  IADD3 R5, R3, c[0x0][0x198], RZ ;  /* 0x0000660003057a10 */ /* 0x001fc40007ffe0ff */
[----:B------:R-:W-:Y:S02]  /*29930*/  PRMT R17, R17, 0x7632, R17 ;  /* 0x0000763211117816 */ /* 0x000fe40000000011 */
[----:B-----5:R-:W-:-:S04]  /*29940*/  IADD3 R12, R29, 0x18, RZ ;  /* 0x000000181d0c7810 */ /* 0x020fc80007ffe0ff */
[----:B------:R-:W-:Y:S02]  /*29950*/  ISETP.LT.AND P3, PT, R12, c[0x0][0x17c], !P0 ;  /* 0x00005f000c007a0c */ /* 0x000fe40004761270 */
[----:B------:R-:W-:Y:S02]  /*29960*/  LEA R12, P6, R3, R0, 0x1 ;  /* 0x00000000030c7211 */ /* 0x000fe400078c08ff */
[----:B------:R-:W-:Y:S02]  /*29970*/  IADD3 R8, R29, 0x19, RZ ;  /* 0x000000191d087810 */ /* 0x000fe40007ffe0ff */
[----:B------:R-:W-:Y:S02]  /*29980*/  LEA.HI.X.SX32 R13, R3, R2, 0x1, P6 ;  /* 0x00000002030d7211 */ /* 0x000fe400030f0eff */
[C---:B------:R-:W-:Y:S02]  /*29990*/  LEA R4, P6, R5.reuse, R0, 0x1 ;  /* 0x0000000005047211 */ /* 0x040fe400078c08ff */
[----:B------:R-:W-:-:S02]  /*299a0*/  IADD3 R3, R5, c[0x0][0x198], RZ ;  /* 0x0000660005037a10 */ /* 0x000fc40007ffe0ff */
[----:B------:R-:W-:Y:S02]  /*299b0*/  LEA.HI.X.SX32 R5, R5, R2, 0x1, P6 ;  /* 0x0000000205057211 */ /* 0x000fe400030f0eff */
[----:B------:R-:W-:Y:S02]  /*299c0*/  ISETP.LT.AND P2, PT, R8, c[0x0][0x17c], !P0 ;  /* 0x00005f0008007a0c */ /* 0x000fe40004741270 */
[C---:B------:R-:W-:Y:S01]  /*299d0*/  IADD3 R8, R29.reuse, 0x1a, RZ ;  /* 0x0000001a1d087810 */ /* 0x040fe20007ffe0ff */
[----:B------:R0:W-:Y:S03]  /*299e0*/  @P4 STG.E.U16 [R12.64], R17 ;  /* 0x000000110c004986 */ /* 0x0001e6000c101506 */
[----:B------:R-:W-:Y:S01]  /*299f0*/  ISETP.LT.AND P1, PT, R8, c[0x0][0x17c], !P0 ;  /* 0x00005f0008007a0c */ /* 0x000fe20004721270 */
[----:B----4-:R1:W-:Y:S01]  /*29a00*/  @P3 STG.E.U16 [R4.64], R21 ;  /* 0x0000001504003986 */ /* 0x0103e2000c101506 */
[----:B------:R-:W-:-:S02]  /*29a10*/  IADD3 R8, R29, 0x1b, RZ ;  /* 0x0000001b1d087810 */ /* 0x000fc40007ffe0ff */
[C---:B0-----:R-:W-:Y:S02]  /*29a20*/  LEA R12, P6, R3.reuse, R0, 0x1 ;  /* 0x00000000030c7211 */ /* 0x041fe400078c08ff */
[C---:B-1----:R-:W-:Y:S02]  /*29a30*/  IADD3 R5, R3.reuse, c[0x0][0x198], RZ ;  /* 0x0000660003057a10 */ /* 0x042fe40007ffe0ff */
[----:B------:R-:W-:Y:S02]  /*29a40*/  LEA.HI.X.SX32 R13, R3, R2, 0x1, P6 ;  /* 0x00000002030d7211 */ /* 0x000fe400030f0eff */
[----:B------:R-:W-:Y:S02]  /*29a50*/  LEA R4, P6, R5, R0, 0x1 ;  /* 0x0000000005047211 */ /* 0x000fe400078c08ff */
[----:B------:R-:W-:Y:S02]  /*29a60*/  PRMT R21, R21, 0x7632, R21 ;  /* 0x0000763215157816 */ /* 0x000fe40000000015 */
[----:B------:R-:W-:-:S02]  /*29a70*/  IADD3 R3, R5, c[0x0][0x198], RZ ;  /* 0x0000660005037a10 */ /* 0x000fc40007ffe0ff */
[----:B------:R-:W-:Y:S02]  /*29a80*/  LEA.HI.X.SX32 R5, R5, R2, 0x1, P6 ;  /* 0x0000000205057211 */ /* 0x000fe400030f0eff */
[----:B------:R-:W-:Y:S02]  /*29a90*/  ISETP.LT.AND P5, PT, R8, c[0x0][0x17c], !P0 ;  /* 0x00005f0008007a0c */ /* 0x000fe400047a1270 */
[----:B------:R-:W-:Y:S01]  /*29aa0*/  IADD3 R8, R29, 0x1c, RZ ;  /* 0x0000001c1d087810 */ /* 0x000fe20007ffe0ff */
[----:B------:R0:W-:Y:S03]  /*29ab0*/  @P2 STG.E.U16 [R12.64], R21 ;  /* 0x000000150c002986 */ /* 0x0001e6000c101506 */
[----:B------:R-:W-:Y:S01]  /*29ac0*/  ISETP.LT.AND P4, PT, R8, c[0x0][0x17c], !P0 ;  /* 0x00005f0008007a0c */ /* 0x000fe20004781270 */
[----:B------:R1:W-:Y:S01]  /*29ad0*/  @P1 STG.E.U16 [R4.64], R9 ;  /* 0x0000000904001986 */ /* 0x0003e2000c101506 */
[----:B0-----:R-:W-:-:S02]  /*29ae0*/  LEA R12, P6, R3, R0, 0x1 ;  /* 0x00000000030c7211 */ /* 0x001fc400078c08ff */
[C---:B-1----:R-:W-:Y:S02]  /*29af0*/  IADD3 R5, R3.reuse, c[0x0][0x198], RZ ;  /* 0x0000660003057a10 */ /* 0x042fe40007ffe0ff */
[----:B------:R-:W-:Y:S02]  /*29b00*/  LEA.HI.X.SX32 R13, R3, R2, 0x1, P6 ;  /* 0x00000002030d7211 */ /* 0x000fe400030f0eff */
[----:B------:R-:W-:Y:S02]  /*29b10*/  LEA R4, P6, R5, R0, 0x1 ;  /* 0x0000000005047211 */ /* 0x000fe400078c08ff */
[----:B------:R-:W-:Y:S02]  /*29b20*/  PRMT R9, R9, 0x7632, R9 ;  /* 0x0000763209097816 */ /* 0x000fe40000000009 */
[C---:B------:R-:W-:Y:S02]  /*29b30*/  IADD3 R3, R5.reuse, c[0x0][0x198], RZ ;  /* 0x0000660005037a10 */ /* 0x040fe40007ffe0ff */
[----:B------:R-:W-:Y:S01]  /*29b40*/  LEA.HI.X.SX32 R5, R5, R2, 0x1, P6 ;  /* 0x0000000205057211 */ /* 0x000fe200030f0eff */
[----:B------:R0:W-:Y:S04]  /*29b50*/  @P5 STG.E.U16 [R12.64], R9 ;  /* 0x000000090c005986 */ /* 0x0001e8000c101506 */
[----:B------:R1:W-:Y:S01]  /*29b60*/  @P4 STG.E.U16 [R4.64], R26 ;  /* 0x0000001a04004986 */ /* 0x0003e2000c101506 */
[----:B0-----:R-:W-:-:S03]  /*29b70*/  PRMT R12, R26, 0x7632, R12 ;  /* 0x000076321a0c7816 */ /* 0x001fc6000000000c */
[----:B-1----:R-:W4:Y:S01]  /*29b80*/  LDL.LU R26, [R1+0xa8c] ;  /* 0x000a8c00011a7983 */ /* 0x002f220000300800 */
[----:B------:R-:W-:-:S04]  /*29b90*/  IADD3 R8, R29, 0x1d, RZ ;  /* 0x0000001d1d087810 */ /* 0x000fc80007ffe0ff */
[----:B------:R-:W-:Y:S02]  /*29ba0*/  ISETP.LT.AND P3, PT, R8, c[0x0][0x17c], !P0 ;  /* 0x00005f0008007a0c */ /* 0x000fe40004761270 */
[----:B------:R-:W-:-:S04]  /*29bb0*/  IADD3 R8, R29, 0x1e, RZ ;  /* 0x0000001e1d087810 */ /* 0x000fc80007ffe0ff */
[----:B------:R-:W-:Y:S02]  /*29bc0*/  ISETP.LT.AND P2, PT, R8, c[0x0][0x17c], !P0 ;  /* 0x00005f0008007a0c */ /* 0x000fe40004741270 */
[----:B------:R-:W-:-:S04]  /*29bd0*/  IADD3 R8, R29, 0x1f, RZ ;  /* 0x0000001f1d087810 */ /* 0x000fc80007ffe0ff */
[----:B------:R-:W-:Y:S02]  /*29be0*/  ISETP.LT.AND P1, PT, R8, c[0x0][0x17c], !P0 ;  /* 0x00005f0008007a0c */ /* 0x000fe40004721270 */
[C---:B------:R-:W-:Y:S02]  /*29bf0*/  IADD3 R8, R29.reuse, 0x20, RZ ;  /* 0x000000201d087810 */ /* 0x040fe40007ffe0ff */
[----:B------:R-:W-:Y:S02]  /*29c00*/  IADD3 R9, R29, 0x21, RZ ;  /* 0x000000211d097810 */ /* 0x000fe40007ffe0ff */
[----:B------:R-:W-:Y:S02]  /*29c10*/  ISETP.LT.AND P5, PT, R8, c[0x0][0x17c], !P0 ;  /* 0x00005f0008007a0c */ /* 0x000fe400047a1270 */
[C---:B------:R-:W-:Y:S02]  /*29c20*/  LEA R8, P6, R3.reuse, R0, 0x1 ;  /* 0x0000000003087211 */ /* 0x040fe400078c08ff */
[----:B------:R-:W-:-:S02]  /*29c30*/  IADD3 R5, R3, c[0x0][0x198], RZ ;  /* 0x0000660003057a10 */ /* 0x000fc40007ffe0ff */
[----:B------:R-:W-:Y:S02]  /*29c40*/  ISETP.LT.AND P4, PT, R9, c[0x0][0x17c], !P0 ;  /* 0x00005f0009007a0c */ /* 0x000fe40004781270 */
[----:B------:R-:W-:Y:S02]  /*29c50*/  LEA.HI.X.SX32 R9, R3, R2, 0x1, P6 ;  /* 0x0000000203097211 */ /* 0x000fe400030f0eff */
[C---:B------:R-:W-:Y:S02]  /*29c60*/  LEA R4, P6, R5.reuse, R0, 0x1 ;  /* 0x0000000005047211 */ /* 0x040fe400078c08ff */
[C---:B------:R-:W-:Y:S02]  /*29c70*/  IADD3 R3, R5.reuse, c[0x0][0x198], RZ ;  /* 0x0000660005037a10 */ /* 0x040fe40007ffe0ff */
[----:B------:R-:W-:Y:S01]  /*29c80*/  LEA.HI.X.SX32 R5, R5, R2, 0x1, P6 ;  /* 0x0000000205057211 */ /* 0x000fe200030f0eff */
[----:B------:R0:W-:Y:S04]  /*29c90*/  @P3 STG.E.U16 [R8.64], R12 ;  /* 0x0000000c08003986 */ /* 0x0001e8000c101506 */
[----:B------:R1:W-:Y:S01]  /*29ca0*/  @P2 STG.E.U16 [R4.64], R22 ;  /* 0x0000001604002986 */ /* 0x0003e2000c101506 */
[----:B0-----:R-:W-:-:S03]  /*29cb0*/  PRMT R12, R22, 0x7632, R12 ;  /* 0x00007632160c7816 */ /* 0x001fc6000000000c */
[----:B-1----:R-:W5:Y:S01]  /*29cc0*/  LDL.LU R22, [R1+0xa88] ;  /* 0x000a880001167983 */ /* 0x002f620000300800 */
[----:B------:R-:W-:Y:S02]  /*29cd0*/  IADD3 R9, R29, 0x23, RZ ;  /* 0x000000231d097810 */ /* 0x000fe40007ffe0ff */
[C---:B------:R-:W-:Y:S02]  /*29ce0*/  LEA R8, P6, R3.reuse, R0, 0x1 ;  /* 0x0000000003087211 */ /* 0x040fe400078c08ff */
[----:B------:R-:W-:Y:S02]  /*29cf0*/  IADD3 R5, R3, c[0x0][0x198], RZ ;  /* 0x0000660003057a10 */ /* 0x000fe40007ffe0ff */
[----:B------:R-:W-:Y:S02]  /*29d00*/  ISETP.LT.AND P2, PT, R9, c[0x0][0x17c], !P0 ;  /* 0x00005f0009007a0c */ /* 0x000fe40004741270 */
[----:B------:R-:W-:Y:S02]  /*29d10*/  LEA.HI.X.SX32 R9, R3, R2, 0x1, P6 ;  /* 0x0000000203097211 */ /* 0x000fe400030f0eff */
[----:B------:R-:W-:-:S02]  /*29d20*/  LEA R4, P6, R5, R0, 0x1 ;  /* 0x0000000005047211 */ /* 0x000fc400078c08ff */
[C---:B------:R-:W-:Y:S02]  /*29d30*/  IADD3 R3, R5.reuse, c[0x0][0x198], RZ ;  /* 0x0000660005037a10 */ /* 0x040fe40007ffe0ff */
[----:B------:R-:W-:Y:S01]  /*29d40*/  LEA.HI.X.SX32 R5, R5, R2, 0x1, P6 ;  /* 0x0000000205057211 */ /* 0x000fe200030f0eff */
[----:B------:R0:W-:Y:S01]  /*29d50*/  @P1 STG.E.U16 [R8.64], R12 ;  /* 0x0000000c08001986 */ /* 0x0001e2000c101506 */
[----:B------:R-:W-:-:S04]  /*29d60*/  IADD3 R13, R29, 0x22, RZ ;  /* 0x000000221d0d7810 */ /* 0x000fc80007ffe0ff */
[----:B------:R-:W-:Y:S02]  /*29d70*/  ISETP.LT.AND P3, PT, R13, c[0x0][0x17c], !P0 ;  /* 0x00005f000d007a0c */ /* 0x000fe40004761270 */
[----:B0-----:R-:W-:Y:S02]  /*29d80*/  IADD3 R9, R29, 0x25, RZ ;  /* 0x000000251d097810 */ /* 0x001fe40007ffe0ff */
[----:B------:R-:W-:Y:S02]  /*29d90*/  LEA R8, P6, R3, R0, 0x1 ;  /* 0x0000000003087211 */ /* 0x000fe400078c08ff */
[C---:B------:R-:W-:Y:S02]  /*29da0*/  IADD3 R13, R29.reuse, 0x24, RZ ;  /* 0x000000241d0d7810 */ /* 0x040fe40007ffe0ff */
[----:B------:R-:W-:Y:S02]  /*29db0*/  IADD3 R12, R29, 0x26, RZ ;  /* 0x000000261d0c7810 */ /* 0x000fe40007ffe0ff */
[----:B------:R-:W-:-:S02]  /*29dc0*/  ISETP.LT.AND P1, PT, R13, c[0x0][0x17c], !P0 ;  /* 0x00005f000d007a0c */ /* 0x000fc40004721270 */
[----:B---3--:R-:W-:Y:S01]  /*29dd0*/  PRMT R16, R6, 0x7632, R16 ;  /* 0x0000763206107816 */ /* 0x008fe20000000010 */
[----:B----4-:R0:W-:Y:S01]  /*29de0*/  @P5 STG.E.U16 [R4.64], R26 ;  /* 0x0000001a04005986 */ /* 0x0101e2000c101506 */
[----:B------:R-:W-:Y:S02]  /*29df0*/  ISETP.LT.AND P5, PT, R9, c[0x0][0x17c], !P0 ;  /* 0x00005f0009007a0c */ /* 0x000fe400047a1270 */
[C---:B------:R-:W-:Y:S02]  /*29e00*/  LEA.HI.X.SX32 R9, R3.reuse, R2, 0x1, P6 ;  /* 0x0000000203097211 */ /* 0x040fe400030f0eff */
[----:B0-----:R-:W-:Y:S02]  /*29e10*/  IADD3 R5, R3, c[0x0][0x198], RZ ;  /* 0x0000660003057a10 */ /* 0x001fe40007ffe0ff */
[----:B------:R-:W-:Y:S02]  /*29e20*/  PRMT R26, R26, 0x7632, R26 ;  /* 0x000076321a1a7816 */ /* 0x000fe4000000001a */
[----:B------:R-:W-:-:S02]  /*29e30*/  LEA R4, P6, R5, R0, 0x1 ;  /* 0x0000000005047211 */ /* 0x000fc400078c08ff */
[C---:B------:R-:W-:Y:S01]  /*29e40*/  IADD3 R3, R5.reuse, c[0x0][0x198], RZ ;  /* 0x0000660005037a10 */ /* 0x040fe20007ffe0ff */
[----:B------:R0:W-:Y:S01]  /*29e50*/  @P4 STG.E.U16 [R8.64], R26 ;  /* 0x0000001a08004986 */ /* 0x0001e2000c101506 */
[----:B------:R-:W-:Y:S02]  /*29e60*/  LEA.HI.X.SX32 R5, R5, R2, 0x1, P6 ;  /* 0x0000000205057211 */ /* 0x000fe400030f0eff */
[----:B------:R-:W-:Y:S02]  /*29e70*/  IADD3 R13, R3, c[0x0][0x198], RZ ;  /* 0x00006600030d7a10 */ /* 0x000fe40007ffe0ff */
[----:B------:R-:W-:Y:S01]  /*29e80*/  ISETP.LT.AND P4, PT, R12, c[0x0][0x17c], !P0 ;  /* 0x00005f000c007a0c */ /* 0x000fe20004781270 */
[----:B------:R1:W-:Y:S01]  /*29e90*/  @P3 STG.E.U16 [R4.64], R6 ;  /* 0x0000000604003986 */ /* 0x0003e2000c101506 */
[----:B------:R-:W-:Y:S02]  /*29ea0*/  IADD3 R12, R29, 0x27, RZ ;  /* 0x000000271d0c7810 */ /* 0x000fe40007ffe0ff */
[----:B0-----:R-:W-:-:S04]  /*29eb0*/  LEA R8, P6, R3, R0, 0x1 ;  /* 0x0000000003087211 */ /* 0x001fc800078c08ff */
[----:B------:R-:W-:Y:S02]  /*29ec0*/  LEA.HI.X.SX32 R9, R3, R2, 0x1, P6 ;  /* 0x0000000203097211 */ /* 0x000fe400030f0eff */
[C---:B-1----:R-:W-:Y:S02]  /*29ed0*/  LEA R4, P6, R13.reuse, R0, 0x1 ;  /* 0x000000000d047211 */ /* 0x042fe400078c08ff */
[----:B------:R-:W-:Y:S01]  /*29ee0*/  IADD3 R3, R13, c[0x0][0x198], RZ ;  /* 0x000066000d037a10 */ /* 0x000fe20007ffe0ff */
[----:B------:R0:W-:Y:S01]  /*29ef0*/  @P2 STG.E.U16 [R8.64], R16 ;  /* 0x0000001008002986 */ /* 0x0001e2000c101506 */
[----:B------:R-:W-:Y:S02]  /*29f00*/  ISETP.LT.AND P3, PT, R12, c[0x0][0x17c], !P0 ;  /* 0x00005f000c007a0c */ /* 0x000fe40004761270 */
[----:B------:R-:W-:Y:S02]  /*29f10*/  IADD3 R12, R29, 0x28, RZ ;  /* 0x000000281d0c7810 */ /* 0x000fe40007ffe0ff */
[----:B------:R-:W-:-:S02]  /*29f20*/  LEA.HI.X.SX32 R5, R13, R2, 0x1, P6 ;  /* 0x000000020d057211 */ /* 0x000fc400030f0eff */
[C---:B------:R-:W-:Y:S02]  /*29f30*/  IADD3 R13, R3.reuse, c[0x0][0x198], RZ ;  /* 0x00006600030d7a10 */ /* 0x040fe40007ffe0ff */
[----:B------:R-:W-:Y:S02]  /*29f40*/  ISETP.LT.AND P2, PT, R12, c[0x0][0x17c], !P0 ;  /* 0x00005f000c007a0c */ /* 0x000fe40004741270 */
[----:B0-----:R-:W-:Y:S01]  /*29f50*/  LEA R8, P6, R3, R0, 0x1 ;  /* 0x0000000003087211 */ /* 0x001fe200078c08ff */
[----:B------:R0:W-:Y:S01]  /*29f60*/  @P1 STG.E.U16 [R4.64], R14 ;  /* 0x0000000e04001986 */ /* 0x0001e2000c101506 */
[----:B------:R-:W-:Y:S02]  /*29f70*/  IADD3 R6, R29, 0x29, RZ ;  /* 0x000000291d067810 */ /* 0x000fe40007ffe0ff */
[----:B------:R-:W-:Y:S02]  /*29f80*/  LEA.HI.X.SX32 R9, R3, R2, 0x1, P6 ;  /* 0x0000000203097211 */ /* 0x000fe400030f0eff */
[----:B------:R-:W-:-:S02]  /*29f90*/  PRMT R12, R14, 0x7632, R12 ;  /* 0x000076320e0c7816 */ /* 0x000fc4000000000c */
[C---:B------:R-:W-:Y:S02]  /*29fa0*/  IADD3 R3, R13.reuse, c[0x0][0x198], RZ ;  /* 0x000066000d037a10 */ /* 0x040fe40007ffe0ff */
[----:B------:R-:W-:Y:S02]  /*29fb0*/  ISETP.LT.AND P1, PT, R6, c[0x0][0x17c], !P0 ;  /* 0x00005f0006007a0c */ /* 0x000fe40004721270 */
[----:B0-----:R-:W-:Y:S01]  /*29fc0*/  LEA R4, P6, R13, R0, 0x1 ;  /* 0x000000000d047211 */ /* 0x001fe200078c08ff */
[----:B------:R0:W-:Y:S01]  /*29fd0*/  @P5 STG.E.U16 [R8.64], R12 ;  /* 0x0000000c08005986 */ /* 0x0001e2000c101506 */
[----:B------:R-:W-:Y:S02]  /*29fe0*/  IADD3 R6, R29, 0x2a, RZ ;  /* 0x0000002a1d067810 */ /* 0x000fe40007ffe0ff */
[----:B------:R-:W-:Y:S02]  /*29ff0*/  LEA.HI.X.SX32 R5, R13, R2, 0x1, P6 ;  /* 0x000000020d057211 */ /* 0x000fe400030f0eff */
[----:B------:R-:W-:-:S02]  /*2a000*/  IADD3 R13, R3, c[0x0][0x198], RZ ;  /* 0x00006600030d7a10 */ /* 0x000fc40007ffe0ff */
[----:B------:R-:W-:Y:S01]  /*2a010*/  ISETP.LT.AND P5, PT, R6, c[0x0][0x17c], !P0 ;  /* 0x00005f0006007a0c */ /* 0x000fe200047a1270 */
[----:B------:R1:W-:Y:S01]  /*2a020*/  @P4 STG.E.U16 [R4.64], R18 ;  /* 0x0000001204004986 */ /* 0x0003e2000c101506 */
[----:B------:R-:W-:Y:S02]  /*2a030*/  IADD3 R6, R29, 0x2b, RZ ;  /* 0x0000002b1d067810 */ /* 0x000fe40007ffe0ff */
[C---:B0-----:R-:W-:Y:S02]  /*2a040*/  LEA R8, P6, R3.reuse, R0, 0x1 ;  /* 0x0000000003087211 */ /* 0x041fe400078c08ff */
[----:B------:R-:W-:Y:S02]  /*2a050*/  PRMT R14, R18, 0x7632, R14 ;  /* 0x00007632120e7816 */ /* 0x000fe4000000000e */
[----:B------:R-:W-:Y:S02]  /*2a060*/  LEA.HI.X.SX32 R9, R3, R2, 0x1, P6 ;  /* 0x0000000203097211 */ /* 0x000fe400030f0eff */
[----:B------:R-:W-:-:S02]  /*2a070*/  IADD3 R3, R13, c[0x0][0x198], RZ ;  /* 0x000066000d037a10 */ /* 0x000fc40007ffe0ff */
[----:B-1----:R-:W-:Y:S02]  /*2a080*/  LEA R4, P6, R13, R0, 0x1 ;  /* 0x000000000d047211 */ /* 0x002fe400078c08ff */
[----:B------:R-:W-:Y:S01]  /*2a090*/  ISETP.LT.AND P4, PT, R6, c[0x0][0x17c], !P0 ;  /* 0x00005f0006007a0c */ /* 0x000fe20004781270 */
[----:B------:R0:W-:Y:S01]  /*2a0a0*/  @P3 STG.E.U16 [R8.64], R14 ;  /* 0x0000000e08003986 */ /* 0x0001e2000c101506 */
[----:B------:R-:W-:Y:S02]  /*2a0b0*/  IADD3 R6, R29, 0x2c, RZ ;  /* 0x0000002c1d067810 */ /* 0x000fe40007ffe0ff */
[----:B------:R-:W-:Y:S02]  /*2a0c0*/  LEA.HI.X.SX32 R5, R13, R2, 0x1, P6 ;  /* 0x000000020d057211 */ /* 0x000fe400030f0eff */
[----:B------:R-:W-:Y:S02]  /*2a0d0*/  IADD3 R13, R3, c[0x0][0x198], RZ ;  /* 0x00006600030d7a10 */ /* 0x000fe40007ffe0ff */
[----:B------:R-:W-:Y:S01]  /*2a0e0*/  ISETP.LT.AND P3, PT, R6, c[0x0][0x17c], !P0 ;  /* 0x00005f0006007a0c */ /* 0x000fe20004761270 */
[----:B-----5:R1:W-:Y:S01]  /*2a0f0*/  @P2 STG.E.U16 [R4.64], R22 ;  /* 0x0000001604002986 */ /* 0x0203e2000c101506 */
[----:B------:R-:W-:-:S02]  /*2a100*/  IADD3 R6, R29, 0x2d, RZ ;  /* 0x0000002d1d067810 */ /* 0x000fc40007ffe0ff */
[C---:B0-----:R-:W-:Y:S02]  /*2a110*/  LEA R8, P6, R3.reuse, R0, 0x1 ;  /* 0x0000000003087211 */ /* 0x041fe400078c08ff */
[----:B------:R-:W-:Y:S02]  /*2a120*/  PRMT R12, R22, 0x7632, R12 ;  /* 0x00007632160c7816 */ /* 0x000fe4000000000c */
[----:B------:R-:W-:Y:S02]  /*2a130*/  LEA.HI.X.SX32 R9, R3, R2, 0x1, P6 ;  /* 0x0000000203097211 */ /* 0x000fe400030f0eff */
[C---:B------:R-:W-:Y:S02]  /*2a140*/  IADD3 R3, R13.reuse, c[0x0][0x198], RZ ;  /* 0x000066000d037a10 */ /* 0x040fe40007ffe0ff */
[----:B-1----:R-:W-:Y:S02]  /*2a150*/  LEA R4, P6, R13, R0, 0x1 ;  /* 0x000000000d047211 */ /* 0x002fe400078c08ff */
[----:B------:R-:W-:Y:S01]  /*2a160*/  ISETP.LT.AND P2, PT, R6, c[0x0][0x17c], !P0 ;  /* 0x00005f0006007a0c */ /* 0x000fe20004741270 */
[----:B------:R0:W-:Y:S01]  /*2a170*/  @P1 STG.E.U16 [R8.64], R12 ;  /* 0x0000000c08001986 */ /* 0x0001e2000c101506 */
[----:B------:R-:W-:-:S02]  /*2a180*/  IADD3 R6, R29, 0x2e, RZ ;  /* 0x0000002e1d067810 */ /* 0x000fc40007ffe0ff */
[----:B------:R-:W-:Y:S02]  /*2a190*/  LEA.HI.X.SX32 R5, R13, R2, 0x1, P6 ;  /* 0x000000020d057211 */ /* 0x000fe400030f0eff */
[----:B------:R-:W-:Y:S02]  /*2a1a0*/  IADD3 R13, R3, c[0x0][0x198], RZ ;  /* 0x00006600030d7a10 */ /* 0x000fe40007ffe0ff */
[----:B------:R-:W-:Y:S01]  /*2a1b0*/  ISETP.LT.AND P1, PT, R6, c[0x0][0x17c], !P0 ;  /* 0x00005f0006007a0c */ /* 0x000fe20004721270 */
[----:B--2---:R1:W-:Y:S01]  /*2a1c0*/  @P5 STG.E.U16 [R4.64], R10 ;  /* 0x0000000a04005986 */ /* 0x0043e2000c101506 */
[----:B------:R-:W-:Y:S02]  /*2a1d0*/  IADD3 R6, R29, 0x2f, RZ ;  /* 0x0000002f1d067810 */ /* 0x000fe40007ffe0ff */
[----:B0-----:R-:W-:-:S04]  /*2a1e0*/  LEA R8, P6, R3, R0, 0x1 ;  /* 0x0000000003087211 */ /* 0x001fc800078c08ff */
[----:B------:R-:W-:Y:S02]  /*2a1f0*/  LEA.HI.X.SX32 R9, R3, R2, 0x1, P6 ;  /* 0x0000000203097211 */ /* 0x000fe400030f0eff */
[----:B------:R-:W-:Y:S02]  /*2a200*/  ISETP.LT.AND P5, PT, R6, c[0x0][0x17c], !P0 ;  /* 0x00005f0006007a0c */ /* 0x000fe400047a1270 */
[C---:B-1----:R-:W-:Y:S02]  /*2a210*/  LEA R4, P6, R13.reuse, R0, 0x1 ;  /* 0x000000000d047211 */ /* 0x042fe400078c08ff */
[----:B------:R-:W-:Y:S02]  /*2a220*/  PRMT R6, R10, 0x7632, R6 ;  /* 0x000076320a067816 */ /* 0x000fe40000000006 */
[----:B------:R-:W-:Y:S02]  /*2a230*/  LEA.HI.X.SX32 R5, R13, R2, 0x1, P6 ;  /* 0x000000020d057211 */ /* 0x000fe400030f0eff */
[----:B------:R-:W-:Y:S01]  /*2a240*/  PRMT R10, R27, 0x7632, R10 ;  /* 0x000076321b0a7816 */ /* 0x000fe2000000000a */
[----:B------:R-:W-:Y:S04]  /*2a250*/  @P4 STG.E.U16 [R8.64], R6 ;  /* 0x0000000608004986 */ /* 0x000fe8000c101506 */
[----:B------:R0:W-:Y:S04]  /*2a260*/  @P3 STG.E.U16 [R4.64], R27 ;  /* 0x0000001b04003986 */ /* 0x0001e8000c101506 */
[----:B0-----:R-:W2:Y:S01]  /*2a270*/  LDL.LU R27, [R1+0xa84] ;  /* 0x000a8400011b7983 */ /* 0x001ea20000300800 */
[----:B------:R-:W-:-:S04]  /*2a280*/  IADD3 R17, R13, c[0x0][0x198], RZ ;  /* 0x000066000d117a10 */ /* 0x000fc80007ffe0ff */
[C---:B------:R-:W-:Y:S02]  /*2a290*/  LEA R8, P6, R17.reuse, R0, 0x1 ;  /* 0x0000000011087211 */ /* 0x040fe400078c08ff */
[C---:B------:R-:W-:Y:S02]  /*2a2a0*/  IADD3 R13, R17.reuse, c[0x0][0x198], RZ ;  /* 0x00006600110d7a10 */ /* 0x040fe40007ffe0ff */
[----:B------:R-:W-:Y:S02]  /*2a2b0*/  LEA.HI.X.SX32 R9, R17, R2, 0x1, P6 ;  /* 0x0000000211097211 */ /* 0x000fe400030f0eff */
[----:B------:R-:W-:-:S04]  /*2a2c0*/  LEA R4, P6, R13, R0, 0x1 ;  /* 0x000000000d047211 */ /* 0x000fc800078c08ff */
[----:B------:R-:W-:Y:S01]  /*2a2d0*/  LEA.HI.X.SX32 R5, R13, R2, 0x1, P6 ;  /* 0x000000020d057211 */ /* 0x000fe200030f0eff */
[----:B------:R-:W-:Y:S01]  /*2a2e0*/  @P2 STG.E.U16 [R8.64], R10 ;  /* 0x0000000a08002986 */ /* 0x000fe2000c101506 */
[----:B------:R-:W-:-:S03]  /*2a2f0*/  PRMT R6, R23, 0x7632, R6 ;  /* 0x0000763217067816 */ /* 0x000fc60000000006 */
[----:B------:R0:W-:Y:S04]  /*2a300*/  @P1 STG.E.U16 [R4.64], R23 ;  /* 0x0000001704001986 */ /* 0x0001e8000c101506 */
[----:B0-----:R-:W3:Y:S04]  /*2a310*/  LDL.LU R23, [R1+0xa80] ;  /* 0x000a800001177983 */ /* 0x001ee80000300800 */
[----:B------:R-:W0:Y:S01]  /*2a320*/  S2R R18, SR_TID.X ;  /* 0x0000000000127919 */ /* 0x000e220000002100 */
[----:B------:R-:W-:Y:S02]  /*2a330*/  IADD3 R17, R13, c[0x0][0x198], RZ ;  /* 0x000066000d117a10 */ /* 0x000fe40007ffe0ff */
[----:B------:R-:W-:Y:S01]  /*2a340*/  IADD3 R3, R29, 0x30, RZ ;  /* 0x000000301d037810 */ /* 0x000fe20007ffe0ff */
[----:B------:R-:W4:Y:S01]  /*2a350*/  LDL.LU R28, [R1+0xac] ;  /* 0x0000ac00011c7983 */ /* 0x000f220000300800 */
[----:B------:R-:W-:-:S02]  /*2a360*/  LEA R8, P6, R17, R0, 0x1 ;  /* 0x0000000011087211 */ /* 0x000fc400078c08ff */
[----:B------:R-:W-:Y:S02]  /*2a370*/  ISETP.LT.AND P4, PT, R3, c[0x0][0x17c], !P0 ;  /* 0x00005f0003007a0c */ /* 0x000fe40004781270 */
[----:B------:R-:W-:Y:S02]  /*2a380*/  IADD3 R13, R17, c[0x0][0x198], RZ ;  /* 0x00006600110d7a10 */ /* 0x000fe40007ffe0ff */
[----:B------:R-:W-:Y:S02]  /*2a390*/  IADD3 R3, R29, 0x31, RZ ;  /* 0x000000311d037810 */ /* 0x000fe40007ffe0ff */
[----:B------:R-:W-:Y:S02]  /*2a3a0*/  LEA.HI.X.SX32 R9, R17, R2, 0x1, P6 ;  /* 0x0000000211097211 */ /* 0x000fe400030f0eff */
[----:B------:R-:W-:Y:S02]  /*2a3b0*/  LEA R4, P6, R13, R0, 0x1 ;  /* 0x000000000d047211 */ /* 0x000fe400078c08ff */
[----:B------:R-:W-:-:S02]  /*2a3c0*/  ISETP.LT.AND P3, PT, R3, c[0x0][0x17c], !P0 ;  /* 0x00005f0003007a0c */ /* 0x000fc40004761270 */
[----:B------:R-:W-:Y:S02]  /*2a3d0*/  IADD3 R17, R13, c[0x0][0x198], RZ ;  /* 0x000066000d117a10 */ /* 0x000fe40007ffe0ff */
[----:B------:R-:W-:Y:S01]  /*2a3e0*/  IADD3 R3, R29, 0x32, RZ ;  /* 0x000000321d037810 */ /* 0x000fe20007ffe0ff */
[C---:B0-----:R-:W-:Y:S01]  /*2a3f0*/  IMAD.SHL.U32 R20, R18.reuse, 0x1000, RZ ;  /* 0x0000100012147824 */ /* 0x041fe200078e00ff */
[----:B------:R-:W-:Y:S01]  /*2a400*/  LEA.HI.X.SX32 R5, R13, R2, 0x1, P6 ;  /* 0x000000020d057211 */ /* 0x000fe200030f0eff */
[----:B------:R0:W-:Y:S01]  /*2a410*/  @P5 STG.E.U16 [R8.64], R6 ;  /* 0x0000000608005986 */ /* 0x0001e2000c101506 */
[----:B------:R-:W-:Y:S02]  /*2a420*/  LOP3.LUT R16, R18, 0xff, RZ, 0xc0, !PT ;  /* 0x000000ff12107812 */ /* 0x000fe400078ec0ff */
[----:B------:R-:W-:Y:S02]  /*2a430*/  LOP3.LUT R20, R20, 0x6000, RZ, 0xc0, !PT ;  /* 0x0000600014147812 */ /* 0x000fe400078ec0ff */
[----:B------:R-:W-:-:S02]  /*2a440*/  ISETP.LT.AND P2, PT, R3, c[0x0][0x17c], !P0 ;  /* 0x00005f0003007a0c */ /* 0x000fc40004741270 */
[----:B------:R-:W-:Y:S01]  /*2a450*/  IADD3 R13, R17, c[0x0][0x198], RZ ;  /* 0x00006600110d7a10 */ /* 0x000fe20007ffe0ff */
[----:B------:R-:W-:Y:S01]  /*2a460*/  IMAD R20, R16, 0x10, R20 ;  /* 0x0000001010147824 */ /* 0x000fe200078e0214 */
[----:B------:R-:W-:Y:S02]  /*2a470*/  IADD3 R3, R29, 0x33, RZ ;  /* 0x000000331d037810 */ /* 0x000fe40007ffe0ff */
[----:B0-----:R-:W-:-:S04]  /*2a480*/  LEA R8, P6, R17, R0, 0x1 ;  /* 0x0000000011087211 */ /* 0x001fc800078c08ff */
[----:B------:R-:W-:Y:S02]  /*2a490*/  LEA.HI.X.SX32 R9, R17, R2, 0x1, P6 ;  /* 0x0000000211097211 */ /* 0x000fe400030f0eff */
[----:B------:R-:W-:Y:S02]  /*2a4a0*/  IADD3 R17, R13, c[0x0][0x198], RZ ;  /* 0x000066000d117a10 */ /* 0x000fe40007ffe0ff */
[----:B------:R-:W-:Y:S02]  /*2a4b0*/  ISETP.LT.AND P1, PT, R3, c[0x0][0x17c], !P0 ;  /* 0x00005f0003007a0c */ /* 0x000fe40004721270 */
[----:B------:R-:W-:-:S04]  /*2a4c0*/  IADD3 R3, R29, 0x34, RZ ;  /* 0x000000341d037810 */ /* 0x000fc80007ffe0ff */
[----:B------:R-:W-:Y:S02]  /*2a4d0*/  ISETP.LT.AND P5, PT, R3, c[0x0][0x17c], !P0 ;  /* 0x00005f0003007a0c */ /* 0x000fe400047a1270 */
[----:B------:R-:W-:Y:S02]  /*2a4e0*/  IADD3 R3, R29, 0x35, RZ ;  /* 0x000000351d037810 */ /* 0x000fe40007ffe0ff */
[----:B------:R-:W-:Y:S01]  /*2a4f0*/  PRMT R14, R7, 0x7632, R14 ;  /* 0x00007632070e7816 */ /* 0x000fe2000000000e */
[----:B------:R-:W-:-:S05]  /*2a500*/  IMAD.SHL.U32 R22, R18, 0x1000, RZ ;  /* 0x0000100012167824 */ /* 0x000fca00078e00ff */
[----:B------:R-:W-:-:S05]  /*2a510*/  LOP3.LUT R22, R22, 0x6000, RZ, 0xc0, !PT ;  /* 0x0000600016167812 */ /* 0x000fca00078ec0ff */
[----:B------:R-:W-:-:S05]  /*2a520*/  IMAD R22, R16, 0x10, R22 ;  /* 0x0000001010167824 */ /* 0x000fca00078e0216 */
[----:B------:R-:W-:Y:S01]  /*2a530*/  LOP3.LUT R22, R22, 0x20, RZ, 0x3c, !PT ;  /* 0x0000002016167812 */ /* 0x000fe200078e3cff */
[----:B--2---:R0:W-:Y:S01]  /*2a540*/  @P4 STG.E.U16 [R4.64], R27 ;  /* 0x0000001b04004986 */ /* 0x0041e2000c101506 */
[----:B------:R-:W-:-:S03]  /*2a550*/  PRMT R10, R27, 0x7632, R10 ;  /* 0x000076321b0a7816 */ /* 0x000fc6000000000a */
[----:B------:R-:W1:Y:S04]  /*2a560*/  LDS.128 R24, [R20] ;  /* 0x0000000014187984 */ /* 0x000e680000000c00 */
[----:B------:R2:W-:Y:S01]  /*2a570*/  @P3 STG.E.U16 [R8.64], R10 ;  /* 0x0000000a08003986 */ /* 0x0005e2000c101506 */
[----:B0-----:R-:W-:-:S04]  /*2a580*/  LEA R4, P6, R13, R0, 0x1 ;  /* 0x000000000d047211 */ /* 0x001fc800078c08ff */
[----:B------:R-:W-:Y:S02]  /*2a590*/  LEA.HI.X.SX32 R5, R13, R2, 0x1, P6 ;  /* 0x000000020d057211 */ /* 0x000fe400030f0eff */
[C---:B------:R-:W-:Y:S02]  /*2a5a0*/  IADD3 R13, R17.reuse, c[0x0][0x198], RZ ;  /* 0x00006600110d7a10 */ /* 0x040fe40007ffe0ff */
[C---:B--2---:R-:W-:Y:S01]  /*2a5b0*/  LEA R8, P6, R17.reuse, R0, 0x1 ;  /* 0x0000000011087211 */ /* 0x044fe200078c08ff */
[----:B------:R0:W-:Y:S03]  /*2a5c0*/  @P2 STG.E.U16 [R4.64], R7 ;  /* 0x0000000704002986 */ /* 0x0001e6000c101506 */
[----:B------:R-:W-:Y:S02]  /*2a5d0*/  LEA.HI.X.SX32 R9, R17, R2, 0x1, P6 ;  /* 0x0000000211097211 */ /* 0x000fe400030f0eff */
[----:B------:R-:W-:-:S02]  /*2a5e0*/  IADD3 R17, R13, c[0x0][0x198], RZ ;  /* 0x000066000d117a10 */ /* 0x000fc40007ffe0ff */
[----:B------:R-:W-:Y:S02]  /*2a5f0*/  ISETP.LT.AND P4, PT, R3, c[0x0][0x17c], !P0 ;  /* 0x00005f0003007a0c */ /* 0x000fe40004781270 */
[----:B------:R-:W-:Y:S02]  /*2a600*/  IADD3 R3, R29, 0x36, RZ ;  /* 0x000000361d037810 */ /* 0x000fe40007ffe0ff */
[----:B0-----:R-:W-:-:S04]  /*2a610*/  LEA R4, P6, R13, R0, 0x1 ;  /* 0x000000000d047211 */ /* 0x001fc800078c08ff */
[----:B------:R-:W-:Y:S02]  /*2a620*/  LEA.HI.X.SX32 R5, R13, R2, 0x1, P6 ;  /* 0x000000020d057211 */ /* 0x000fe400030f0eff */
[C---:B------:R-:W-:Y:S02]  /*2a630*/  LEA R6, P6, R17.reuse, R0, 0x1 ;  /* 0x0000000011067211 */ /* 0x040fe400078c08ff */
[----:B------:R-:W-:Y:S02]  /*2a640*/  IADD3 R13, R17, c[0x0][0x198], RZ ;  /* 0x00006600110d7a10 */ /* 0x000fe40007ffe0ff */
[----:B------:R-:W-:Y:S02]  /*2a650*/  ISETP.LT.AND P3, PT, R3, c[0x0][0x17c], !P0 ;  /* 0x00005f0003007a0c */ /* 0x000fe40004761270 */
[----:B------:R-:W-:Y:S01]  /*2a660*/  IADD3 R3, R29, 0x37, RZ ;  /* 0x000000371d037810 */ /* 0x000fe20007ffe0ff */
[----:B------:R0:W-:Y:S01]  /*2a670*/  @P1 STG.E.U16 [R8.64], R14 ;  /* 0x0000000e08001986 */ /* 0x0001e2000c101506 */
[----:B------:R-:W-:-:S02]  /*2a680*/  LEA.HI.X.SX32 R7, R17, R2, 0x1, P6 ;  /* 0x0000000211077211 */ /* 0x000fc400030f0eff */
[----:B------:R-:W-:Y:S01]  /*2a690*/  LEA R12, P6, R13, R0, 0x1 ;  /* 0x000000000d0c7211 */ /* 0x000fe200078c08ff */
[----:B------:R2:W-:Y:S01]  /*2a6a0*/  @P5 STG.E.U16 [R4.64], R15 ;  /* 0x0000000f04005986 */ /* 0x0005e2000c101506 */
[----:B------:R-:W-:Y:S02]  /*2a6b0*/  ISETP.LT.AND P2, PT, R3, c[0x0][0x17c], !P0 ;  /* 0x00005f0003007a0c */ /* 0x000fe40004741270 */
[----:B------:R-:W-:Y:S02]  /*2a6c0*/  IADD3 R3, R29, 0x38, RZ ;  /* 0x000000381d037810 */ /* 0x000fe40007ffe0ff */
[C---:B0-----:R-:W-:Y:S02]  /*2a6d0*/  IADD3 R9, R13.reuse, c[0x0][0x198], RZ ;  /* 0x000066000d097a10 */ /* 0x041fe40007ffe0ff */
[----:B------:R-:W-:Y:S02]  /*2a6e0*/  LEA.HI.X.SX32 R13, R13, R2, 0x1, P6 ;  /* 0x000000020d0d7211 */ /* 0x000fe400030f0eff */
[----:B--2---:R-:W-:-:S02]  /*2a6f0*/  PRMT R5, R15, 0x7632, R5 ;  /* 0x000076320f057816 */ /* 0x004fc40000000005 */
[C---:B------:R-:W-:Y:S02]  /*2a700*/  LEA R4, P6, R9.reuse, R0, 0x1 ;  /* 0x0000000009047211 */ /* 0x040fe400078c08ff */
[----:B------:R-:W-:Y:S01]  /*2a710*/  IADD3 R15, R9, c[0x0][0x198], RZ ;  /* 0x00006600090f7a10 */ /* 0x000fe20007ffe0ff */
[----:B------:R0:W-:Y:S01]  /*2a720*/  @P4 STG.E.U16 [R6.64], R5 ;  /* 0x0000000506004986 */ /* 0x0001e2000c101506 */
[----:B------:R-:W-:Y:S02]  /*2a730*/  ISETP.LT.AND P1, PT, R3, c[0x0][0x17c], !P0 ;  /* 0x00005f0003007a0c */ /* 0x000fe40004721270 */
[----:B------:R-:W-:-:S04]  /*2a740*/  IADD3 R3, R29, 0x39, RZ ;  /* 0x000000391d037810 */ /* 0x000fc80007ffe0ff */
[----:B------:R-:W-:Y:S02]  /*2a750*/  ISETP.LT.AND P5, PT, R3, c[0x0][0x17c], !P0 ;  /* 0x00005f0003007a0c */ /* 0x000fe400047a1270 */
[----:B0-----:R-:W-:Y:S02]  /*2a760*/  LEA.HI.X.SX32 R5, R9, R2, 0x1, P6 ;  /* 0x0000000209057211 */ /* 0x001fe400030f0eff */
[C---:B------:R-:W-:Y:S02]  /*2a770*/  LEA R8, P6, R15.reuse, R0, 0x1 ;  /* 0x000000000f087211 */ /* 0x040fe400078c08ff */
[C---:B------:R-:W-:Y:S02]  /*2a780*/  IADD3 R7, R15.reuse, c[0x0][0x198], RZ ;  /* 0x000066000f077a10 */ /* 0x040fe40007ffe0ff */
[----:B------:R-:W-:Y:S02]  /*2a790*/  LEA.HI.X.SX32 R9, R15, R2, 0x1, P6 ;  /* 0x000000020f097211 */ /* 0x000fe400030f0eff */
[----:B------:R-:W-:Y:S01]  /*2a7a0*/  LEA R14, P6, R7, R0, 0x1 ;  /* 0x00000000070e7211 */ /* 0x000fe200078c08ff */
[----:B------:R0:W-:Y:S01]  /*2a7b0*/  @P3 STG.E.U16 [R12.64], R19 ;  /* 0x000000130c003986 */ /* 0x0001e2000c101506 */
[----:B------:R-:W-:-:S02]  /*2a7c0*/  PRMT R10, R19, 0x7632, R10 ;  /* 0x00007632130a7816 */ /* 0x000fc4000000000a */
[----:B------:R-:W-:-:S03]  /*2a7d0*/  LEA.HI.X.SX32 R15, R7, R2, 0x1, P6 ;  /* 0x00000002070f7211 */ /* 0x000fc600030f0eff */
[----:B------:R-:W-:Y:S01]  /*2a7e0*/  @P2 STG.E.U16 [R4.64], R10 ;  /* 0x0000000a04002986 */ /* 0x000fe2000c101506 */
[----:B0-----:R-:W-:-:S03]  /*2a7f0*/  IADD3 R13, R7, c[0x0][0x198], RZ ;  /* 0x00006600070d7a10 */ /* 0x001fc60007ffe0ff */
[----:B------:R-:W2:Y:S01]  /*2a800*/  LDL.LU R19, [R1+0xbc] ;  /* 0x0000bc0001137983 */ /* 0x000ea20000300800 */
[----:B---3--:R-:W-:-:S03]  /*2a810*/  PRMT R7, R23, 0x7632, R7 ;  /* 0x0000763217077816 */ /* 0x008fc60000000007 */
[----:B------:R-:W-:Y:S04]  /*2a820*/  @P1 STG.E.U16 [R8.64], R23 ;  /* 0x0000001708001986 */ /* 0x000fe8000c101506 */
[----:B-1----:R-:W-:Y:S04]  /*2a830*/  STL [R1+0x14], R25 ;  /* 0x0000141901007387 */ /* 0x002fe80000100800 */
[----:B------:R0:W-:Y:S04]  /*2a840*/  @P5 STG.E.U16 [R14.64], R7 ;  /* 0x000000070e005986 */ /* 0x0001e8000c101506 */
[----:B------:R-:W-:Y:S04]  /*2a850*/  STL.64 [R1+0x18], R26 ;  /* 0x0000181a01007387 */ /* 0x000fe80000100a00 */
[----:B------:R-:W-:Y:S01]  /*2a860*/  STL [R1+0xa7c], R22 ;  /* 0x000a7c1601007387 */ /* 0x000fe20000100800 */
[----:B0-----:R-:W-:-:S03]  /*2a870*/  IMAD.MOV.U32 R14, RZ, RZ, R24 ;  /* 0x000000ffff0e7224 */ /* 0x001fc600078e0018 */
[----:B------:R-:W-:Y:S04]  /*2a880*/  STL [R1+0xa78], R21 ;  /* 0x000a781501007387 */ /* 0x000fe80000100800 */
[----:B------:R-:W0:Y:S04]  /*2a890*/  LDS.128 R24, [R22] ;  /* 0x0000000016187984 */ /* 0x000e280000000c00 */
[----:B------:R-:W1:Y:S04]  /*2a8a0*/  LDS.128 R20, [R20+0x1000] ;  /* 0x0010000014147984 */ /* 0x000e680000000c00 */
[----:B0-----:R-:W-:Y:S04]  /*2a8b0*/  STL.64 [R1+0xa70], R26 ;  /* 0x000a701a01007387 */ /* 0x001fe80000100a00 */
[----:B-1----:R-:W-:Y:S04]  /*2a8c0*/  STL [R1+0x4], R21 ;  /* 0x0000041501007387 */ /* 0x002fe80000100800 */
[----:B------:R0:W-:Y:S04]  /*2a8d0*/  STL.64 [R1+0x8], R22 ;  /* 0x0000081601007387 */ /* 0x0001e80000100a00 */
[----:B0-----:R-:W3:Y:S04]  /*2a8e0*/  LDL.LU R22, [R1+0xa7c] ;  /* 0x000a7c0001167983 */ /* 0x001ee80000300800 */
[----:B------:R-:W5:Y:S01]  /*2a8f0*/  LDL.LU R21, [R1+0xa78] ;  /* 0x000a780001157983 */ /* 0x000f620000300800 */
[----:B------:R-:W-:-:S04]  /*2a900*/  IADD3 R3, R29, 0x3a, RZ ;  /* 0x0000003a1d037810 */ /* 0x000fc80007ffe0ff */
[----:B------:R-:W-:Y:S02]  /*2a910*/  ISETP.LT.AND P4, PT, R3, c[0x0][0x17c], !P0 ;  /* 0x00005f0003007a0c */ /* 0x000fe40004781270 */
[----:B------:R-:W-:Y:S02]  /*2a920*/  IADD3 R3, R29, 0x3b, RZ ;  /* 0x0000003b1d037810 */ /* 0x000fe40007ffe0ff */
[----:B------:R-:W-:Y:S02]  /*2a930*/  LEA R12, P6, R13, R0, 0x1 ;  /* 0x000000000d0c7211 */ /* 0x000fe400078c08ff */
[----:B------:R-:W-:Y:S02]  /*2a940*/  ISETP.LT.AND P3, PT, R3, c[0x0][0x17c], !P0 ;  /* 0x00005f0003007a0c */ /* 0x000fe40004761270 */
[----:B------:R-:W-:Y:S02]  /*2a950*/  IADD3 R5, R13, c[0x0][0x198], RZ ;  /* 0x000066000d057a10 */ /* 0x000fe40007ffe0ff */
[----:B------:R-:W-:-:S02]  /*2a960*/  IADD3 R3, R29, 0x3c, RZ ;  /* 0x0000003c1d037810 */ /* 0x000fc40007ffe0ff */
[----:B------:R-:W-:Y:S02]  /*2a970*/  LEA.HI.X.SX32 R13, R13, R2, 0x1, P6 ;  /* 0x000000020d0d7211 */ /* 0x000fe400030f0eff */
[----:B------:R-:W-:Y:S02]  /*2a980*/  LEA R6, P6, R5, R0, 0x1 ;  /* 0x0000000005067211 */ /* 0x000fe400078c08ff */
[----:B------:R-:W-:Y:S02]  /*2a990*/  ISETP.LT.AND P2, PT, R3, c[0x0][0x17c], !P0 ;  /* 0x00005f0003007a0c */ /* 0x000fe40004741270 */
[C---:B------:R-:W-:Y:S02]  /*2a9a0*/  IADD3 R17, R5.reuse, c[0x0][0x198], RZ ;  /* 0x0000660005117a10 */ /* 0x040fe40007ffe0ff */
[----:B------:R-:W-:Y:S02]  /*2a9b0*/  LEA.HI.X.SX32 R7, R5, R2, 0x1, P6 ;  /* 0x0000000205077211 */ /* 0x000fe400030f0eff */
[----:B------:R-:W-:-:S02]  /*2a9c0*/  LEA R8, P6, R17, R0, 0x1 ;  /* 0x0000000011087211 */ /* 0x000fc400078c08ff */
[----:B------:R-:W-:Y:S02]  /*2a9d0*/  IADD3 R3, R29, 0x3d, RZ ;  /* 0x0000003d1d037810 */ /* 0x000fe40007ffe0ff */
[----:B------:R-:W-:Y:S02]  /*2a9e0*/  PRMT R5, R11, 0x7632, R5 ;  /* 0x000076320b057816 */ /* 0x000fe40000000005 */
[----:B------:R-:W-:Y:S01]  /*2a9f0*/  LEA.HI.X.SX32 R9, R17, R2, 0x1, P6 ;  /* 0x0000000211097211 */ /* 0x000fe200030f0eff */
[----:B------:R-:W-:Y:S01]  /*2aa00*/  @P4 STG.E.U16 [R12.64], R11 ;  /* 0x0000000b0c004986 */ /* 0x000fe2000c101506 */
[----:B------:R-:W-:Y:S02]  /*2aa10*/  ISETP.LT.AND P1, PT, R3, c[0x0][0x17c], !P0 ;  /* 0x00005f0003007a0c */ /* 0x000fe40004721270 */
[----:B------:R-:W-:Y:S01]  /*2aa20*/  IADD3 R3, R29, 0x3e, RZ ;  /* 0x0000003e1d037810 */ /* 0x000fe20007ffe0ff */
[----:B------:R-:W-:Y:S01]  /*2aa30*/  @P3 STG.E.U16 [R6.64], R5 ;  /* 0x0000000506003986 */ /* 0x000fe2000c101506 */
[----:B------:R-:W-:-:S03]  /*2aa40*/  IADD3 R17, R17, c[0x0][0x198], RZ ;  /* 0x0000660011117a10 */ /* 0x000fc60007ffe0ff */
[----:B----4-:R0:W-:Y:S01]  /*2aa50*/  @P2 STG.E.U16 [R8.64], R28 ;  /* 0x0000001c08002986 */ /* 0x0101e2000c101506 */
[----:B------:R-:W-:Y:S02]  /*2aa60*/  ISETP.LT.AND P5, PT, R3, c[0x0][0x17c], !P0 ;  /* 0x00005f0003007a0c */ /* 0x000fe400047a1270 */
[----:B------:R-:W-:Y:S02]  /*2aa70*/  IADD3 R3, R29, 0x3f, RZ ;  /* 0x0000003f1d037810 */ /* 0x000fe40007ffe0ff */
[----:B------:R-:W-:Y:S02]  /*2aa80*/  LEA R4, P6, R17, R0, 0x1 ;  /* 0x0000000011047211 */ /* 0x000fe400078c08ff */
[----:B0-----:R-:W-:Y:S01]  /*2aa90*/  PRMT R9, R28, 0x7632, R9 ;  /* 0x000076321c097816 */ /* 0x001fe20000000009 */
[----:B------:R-:W-:Y:S01]  /*2aaa0*/  IMAD.SHL.U32 R28, R18, 0x1000, RZ ;  /* 0x00001000121c7824 */ /* 0x000fe200078e00ff */
[----:B------:R-:W-:Y:S02]  /*2aab0*/  ISETP.LT.AND P4, PT, R3, c[0x0][0x17c], !P0 ;  /* 0x00005f0003007a0c */ /* 0x000fe40004781270 */
[----:B------:R-:W-:-:S02]  /*2aac0*/  IADD3 R3, R29, 0x40, RZ ;  /* 0x000000401d037810 */ /* 0x000fc40007ffe0ff */
[----:B------:R-:W-:Y:S02]  /*2aad0*/  LOP3.LUT R28, R28, 0x6000, RZ, 0xc0, !PT ;  /* 0x000060001c1c7812 */ /* 0x000fe400078ec0ff */
[C---:B------:R-:W-:Y:S02]  /*2aae0*/  IADD3 R11, R17.reuse, c[0x0][0x198], RZ ;  /* 0x00006600110b7a10 */ /* 0x040fe40007ffe0ff */
[----:B------:R-:W-:Y:S01]  /*2aaf0*/  LEA.HI.X.SX32 R5, R17, R2, 0x1, P6 ;  /* 0x0000000211057211 */ /* 0x000fe200030f0eff */
[----:B------:R-:W-:Y:S01]  /*2ab00*/  IMAD R28, R16, 0x10, R28 ;  /* 0x00000010101c7824 */ /* 0x000fe200078e021c */
[----:B------:R-:W-:Y:S02]  /*2ab10*/  ISETP.LT.AND P3, PT, R3, c[0x0][0x17c], !P0 ;  /* 0x00005f0003007a0c */ /* 0x000fe40004761270 */
[----:B------:R-:W-:Y:S02]  /*2ab20*/  LEA R6, P6, R11, R0, 0x1 ;  /* 0x000000000b067211 */ /* 0x000fe400078c08ff */
[----:B------:R-:W-:-:S02]  /*2ab30*/  IADD3 R3, R29, 0x41, RZ ;  /* 0x000000411d037810 */ /* 0x000fc40007ffe0ff */
[----:B------:R-:W-:Y:S02]  /*2ab40*/  LEA.HI.X.SX32 R7, R11, R2, 0x1, P6 ;  /* 0x000000020b077211 */ /* 0x000fe400030f0eff */
[----:B------:R-:W-:Y:S02]  /*2ab50*/  ISETP.LT.AND P2, PT, R3, c[0x0][0x17c], !P0 ;  /* 0x00005f0003007a0c */ /* 0x000fe40004741270 */
[----:B------:R-:W-:Y:S02]  /*2ab60*/  IADD3 R13, R11, c[0x0][0x198], RZ ;  /* 0x000066000b0d7a10 */ /* 0x000fe40007ffe0ff */
[----:B------:R-:W-:Y:S02]  /*2ab70*/  LOP3.LUT R28, R28, 0x40, RZ, 0x3c, !PT ;  /* 0x000000401c1c7812 */ /* 0x000fe400078e3cff */
[----:B------:R-:W-:Y:S01]  /*2ab80*/  IADD3 R3, R29, 0x42, RZ ;  /* 0x000000421d037810 */ /* 0x000fe20007ffe0ff */
[----:B------:R0:W-:Y:S01]  /*2ab90*/  @P1 STG.E.U16 [R4.64], R9 ;  /* 0x0000000904001986 */ /* 0x0001e2000c101506 */
[----:B------:R-:W-:Y:S01]  /*2aba0*/  IMAD.SHL.U32 R27, R18, 0x1000, RZ ;  /* 0x00001000121b7824 */ /* 0x000fe200078e00ff */
[----:B------:R-:W-:-:S02]  /*2abb0*/  LEA R8, P6, R13, R0, 0x1 ;  /* 0x000000000d087211 */ /* 0x000fc400078c08ff */
[----:B------:R-:W-:Y:S02]  /*2abc0*/  ISETP.LT.AND P1, PT, R3, c[0x0][0x17c], !P0 ;  /* 0x00005f0003007a0c */ /* 0x000fe40004721270 */
[----:B------:R-:W-:Y:S02]  /*2abd0*/  IADD3 R3, R29, 0x43, RZ ;  /* 0x000000431d037810 */ /* 0x000fe40007ffe0ff */
[----:B------:R-:W-:Y:S02]  /*2abe0*/  IADD3 R15, R13, c[0x0][0x198], RZ ;  /* 0x000066000d0f7a10 */ /* 0x000fe40007ffe0ff */
[----:B------:R-:W-:Y:S02]  /*2abf0*/  LOP3.LUT R27, R27, 0x6000, RZ, 0xc0, !PT ;  /* 0x000060001b1b7812 */ /* 0x000fe400078ec0ff */
[----:B0-----:R-:W-:Y:S02]  /*2ac00*/  LEA.HI.X.SX32 R9, R13, R2, 0x1, P6 ;  /* 0x000000020d097211 */ /* 0x001fe400030f0eff */
[----:B------:R-:W-:Y:S01]  /*2ac10*/  LEA R10, P6, R15, R0, 0x1 ;  /* 0x000000000f0a7211 */ /* 0x000fe200078c08ff */
[----:B------:R-:W-:-:S03]  /*2ac20*/  IMAD R27, R16, 0x10, R27 ;  /* 0x00000010101b7824 */ /* 0x000fc600078e021b */
[C---:B------:R-:W-:Y:S02]  /*2ac30*/  LEA.HI.X.SX32 R11, R15.reuse, R2, 0x1, P6 ;  /* 0x000000020f0b7211 */ /* 0x040fe400030f0eff */
[----:B------:R-:W-:Y:S02]  /*2ac40*/  IADD3 R15, R15, c[0x0][0x198], RZ ;  /* 0x000066000f0f7a10 */ /* 0x000fe40007ffe0ff */
[----:B------:R-:W-:Y:S02]  /*2ac50*/  LOP3.LUT R27, R27, 0x60, RZ, 0x3c, !PT ;  /* 0x000000601b1b7812 */ /* 0x000fe400078e3cff */
[----:B------:R-:W-:Y:S02]  /*2ac60*/  LEA R12, P6, R15, R0, 0x1 ;  /* 0x000000000f0c7211 */ /* 0x000fe400078c08ff */
[----:B------:R-:W-:Y:S02]  /*2ac70*/  PRMT R17, R14, 0x7632, R17 ;  /* 0x000076320e117816 */ /* 0x000fe40000000011 */
[C---:B------:R-:W-:Y:S01]  /*2ac80*/  IADD3 R18, R29.reuse, 0x46, RZ ;  /* 0x000000461d127810 */ /* 0x040fe20007ffe0ff */
[----:B------:R-:W-:Y:S01]  /*2ac90*/  IMAD.MOV.U32 R26, RZ, RZ, R20 ;  /* 0x000000ffff1a7224 */ /* 0x000fe200078e0014 */
[----:B------:R-:W-:Y:S01]  /*2aca0*/  IADD3 R20, R29, 0x4a, RZ ;  /* 0x0000004a1d147810 */ /* 0x000fe20007ffe0ff */
[----:B--2---:R-:W-:Y:S04]  /*2acb0*/  @P5 STG.E.U16 [R6.64], R19 ;  /* 0x0000001306005986 */ /* 0x004fe8000c101506 */
[----:B------:R-:W0:Y:S01]  /*2acc0*/  LDS.128 R4, [R28] ;  /* 0x000000001c047984 */ /* 0x000e220000000c00 */
[----:B------:R-:W-:-:S02]  /*2acd0*/  PRMT R13, R19, 0x7632, R13 ;  /* 0x00007632130d7816 */ /* 0x000fc4000000000d */
[----:B------:R-:W-:Y:S02]  /*2ace0*/  ISETP.LT.AND P5, PT, R3, c[0x0][0x17c], !P0 ;  /* 0x00005f0003007a0c */ /* 0x000fe400047a1270 */
[----:B------:R-:W-:Y:S01]  /*2acf0*/  IADD3 R3, R29, 0x44, RZ ;  /* 0x000000441d037810 */ /* 0x000fe20007ffe0ff */
[----:B------:R1:W-:Y:S03]  /*2ad00*/  @P4 STG.E.U16 [R8.64], R13 ;  /* 0x0000000d08004986 */ /* 0x0003e6000c101506 */
[----:B------:R-:W-:Y:S02]  /*2ad10*/  ISETP.LT.AND P4, PT, R3, c[0x0][0x17c], !P0 ;  /* 0x00005f0003007a0c */ /* 0x000fe40004781270 */
[----:B------:R-:W-:Y:S01]  /*2ad20*/  IADD3 R3, R29, 0x45, RZ ;  /* 0x000000451d037810 */ /* 0x000fe20007ffe0ff */
[----:B------:R2:W-:Y:S03]  /*2ad30*/  @P3 STG.E.U16 [R10.64], R14 ;  /* 0x0000000e0a003986 */ /* 0x0005e6000c101506 */
[----:B------:R-:W-:Y:S01]  /*2ad40*/  ISETP.LT.AND P3, PT, R3, c[0x0][0x17c], !P0 ;  /* 0x00005f0003007a0c */ /* 0x000fe20004761270 */
[----:B------:R-:W4:Y:S01]  /*2ad50*/  LDS.128 R8, [R27] ;  /* 0x000000001b087984 */ /* 0x000f220000000c00 */
[----:B------:R-:W-:-:S02]  /*2ad60*/  IADD3 R3, R15, c[0x0][0x198], RZ ;  /* 0x000066000f037a10 */ /* 0x000fc40007ffe0ff */
[----:B-1----:R-:W-:Y:S02]  /*2ad70*/  LEA.HI.X.SX32 R13, R15, R2, 0x1, P6 ;  /* 0x000000020f0d7211 */ /* 0x002fe400030f0eff */
[C---:B------:R-:W-:Y:S02]  /*2ad80*/  IADD3 R16, R3.reuse, c[0x0][0x198], RZ ;  /* 0x0000660003107a10 */ /* 0x040fe40007ffe0ff */
[C---:B--2---:R-:W-:Y:S01]  /*2ad90*/  LEA R14, P6, R3.reuse, R0, 0x1 ;  /* 0x00000000030e7211 */ /* 0x044fe200078c08ff */
[----:B------:R1:W-:Y:S03]  /*2ada0*/  @P2 STG.E.U16 [R12.64], R17 ;  /* 0x000000110c002986 */ /* 0x0003e6000c101506 */
[----:B------:R-:W-:Y:S02]  /*2adb0*/  LEA.HI.X.SX32 R15, R3, R2, 0x1, P6 ;  /* 0x00000002030f7211 */ /* 0x000fe400030f0eff */
[----:B------:R-:W-:-:S03]  /*2adc0*/  IADD3 R3, R16, c[0x0][0x198], RZ ;  /* 0x0000660010037a10 */ /* 0x000fc60007ffe0ff */
[----:B------:R2:W-:Y:S01]  /*2add0*/  @P1 STG.E.U16 [R14.64], R24 ;  /* 0x000000180e001986 */ /* 0x0005e2000c101506 */
[----:B-1----:R-:W-:-:S04]  /*2ade0*/  LEA R12, P6, R16, R0, 0x1 ;  /* 0x00000000100c7211 */ /* 0x002fc800078c08ff */
[----:B------:R-:W-:Y:S02]  /*2adf0*/  LEA.HI.X.SX32 R13, R16, R2, 0x1, P6 ;  /* 0x00000002100d7211 */ /* 0x000fe400030f0eff */
[----:B--2---:R-:W-:Y:S02]  /*2ae00*/  PRMT R24, R24, 0x7632, R24 ;  /* 0x0000763218187816 */ /* 0x004fe40000000018 */
[C---:B------:R-:W-:Y:S02]  /*2ae10*/  LEA R14, P6, R3.reuse, R0, 0x1 ;  /* 0x00000000030e7211 */ /* 0x040fe400078c08ff */
[----:B------:R-:W-:Y:S01]  /*2ae20*/  ISETP.LT.AND P2, PT, R18, c[0x0][0x17c], !P0 ;  /* 0x00005f0012007a0c */ /* 0x000fe20004741270 */
[----:B------:R1:W-:Y:S01]  /*2ae30*/  @P5 STG.E.U16 [R12.64], R24 ;  /* 0x000000180c005986 */ /* 0x0003e2000c101506 */
[----:B------:R-:W-:Y:S02]  /*2ae40*/  LEA.HI.X.SX32 R15, R3, R2, 0x1, P6 ;  /* 0x00000002030f7211 */ /* 0x000fe400030f0eff */
[----:B------:R-:W-:-:S02]  /*2ae50*/  IADD3 R18, R29, 0x47, RZ ;  /* 0x000000471d127810 */ /* 0x000fc40007ffe0ff */
[----:B------:R-:W-:Y:S01]  /*2ae60*/  IADD3 R16, R29, 0x48, RZ ;  /* 0x000000481d107810 */ /* 0x000fe20007ffe0ff */
[----:B0-----:R0:W-:Y:S01]  /*2ae70*/  @P4 STG.E.U16 [R14.64], R4 ;  /* 0x000000040e004986 */ /* 0x0011e2000c101506 */
[----:B------:R-:W-:Y:S02]  /*2ae80*/  ISETP.LT.AND P1, PT, R18, c[0x0][0x17c], !P0 ;  /* 0x00005f0012007a0c */ /* 0x000fe40004721270 */
[----:B-1----:R-:W-:Y:S02]  /*2ae90*/  IADD3 R12, R3, c[0x0][0x198], RZ ;  /* 0x00006600030c7a10 */ /* 0x002fe40007ffe0ff */
[----:B------:R-:W-:Y:S02]  /*2aea0*/  IADD3 R3, R29, 0x49, RZ ;  /* 0x000000491d037810 */ /* 0x000fe40007ffe0ff */
[----:B------:R-:W-:Y:S02]  /*2aeb0*/  LEA R18, P6, R12, R0, 0x1 ;  /* 0x000000000c127211 */ /* 0x000fe400078c08ff */
[----:B------:R-:W-:-:S02]  /*2aec0*/  ISETP.LT.AND P4, PT, R3, c[0x0][0x17c], !P0 ;  /* 0x00005f0003007a0c */ /* 0x000fc40004781270 */
[----:B------:R-:W-:Y:S02]  /*2aed0*/  IADD3 R3, R12, c[0x0][0x198], RZ ;  /* 0x000066000c037a10 */ /* 0x000fe40007ffe0ff */
[----:B------:R-:W-:Y:S02]  /*2aee0*/  ISETP.LT.AND P5, PT, R16, c[0x0][0x17c], !P0 ;  /* 0x00005f0010007a0c */ /* 0x000fe400047a1270 */
[----:B------:R-:W-:Y:S02]  /*2aef0*/  LEA.HI.X.SX32 R19, R12, R2, 0x1, P6 ;  /* 0x000000020c137211 */ /* 0x000fe400030f0eff */
[----:B------:R-:W-:-:S04]  /*2af00*/  LEA R16, P6, R3, R0, 0x1 ;  /* 0x0000000003107211 */ /* 0x000fc800078c08ff */
[C---:B------:R-:W-:Y:S01]  /*2af10*/  LEA.HI.X.SX32 R17, R3.reuse, R2, 0x1, P6 ;  /* 0x0000000203117211 */ /* 0x040fe200030f0eff */
[----:B---3--:R1:W-:Y:S01]  /*2af20*/  LDS.128 R12, [R22+0x1000] ;  /* 0x00100000160c7984 */ /* 0x0083e20000000c00 */
[----:B-----5:R-:W-:Y:S02]  /*2af30*/  PRMT R21, R4, 0x7632, R21 ;  /* 0x0000763204157816 */ /* 0x020fe40000000015 */
[----:B0-----:R-:W-:-:S04]  /*2af40*/  IADD3 R4, R3, c[0x0][0x198], RZ ;  /* 0x0000660003047a10 */ /* 0x001fc80007ffe0ff */
[C---:B-1----:R-:W-:Y:S02]  /*2af50*/  LEA R22, P6, R4.reuse, R0, 0x1 ;  /* 0x0000000004167211 */ /* 0x042fe400078c08ff */
[----:B------:R-:W-:Y:S01]  /*2af60*/  IADD3 R3, R4, c[0x0][0x198], RZ ;  /* 0x0000660004037a10 */ /* 0x000fe20007ffe0ff */
[----:B------:R0:W-:Y:S01]  /*2af70*/  @P3 STG.E.U16 [R18.64], R21 ;  /* 0x0000001512003986 */ /* 0x0001e2000c101506 */
[----:B------:R-:W-:Y:S02]  /*2af80*/  ISETP.LT.AND P3, PT, R20, c[0x0][0x17c], !P0 ;  /* 0x00005f0014007a0c */ /* 0x000fe40004761270 */
[----:B------:R-:W-:Y:S02]  /*2af90*/  LEA.HI.X.SX32 R23, R4, R2, 0x1, P6 ;  /* 0x0000000204177211 */ /* 0x000fe400030f0eff */
[C---:B------:R-:W-:Y:S01]  /*2afa0*/  LEA R20, P6, R3.reuse, R0, 0x1 ;  /* 0x0000000003147211 */ /* 0x040fe200078c08ff */
[----:B----4-:R1:W-:Y:S03]  /*2afb0*/  @P2 STG.E.U16 [R16.64], R8 ;  /* 0x0000000810002986 */ /* 0x0103e6000c101506 */
[----:B0-----:R-:W-:-:S02]  /*2afc0*/  LEA.HI.X.SX32 R21, R3, R2, 0x1, P6 ;  /* 0x0000000203157211 */ /* 0x001fc400030f0eff */
[----:B-1----:R-:W-:-:S05]  /*2afd0*/  PRMT R8, R8, 0x7632, R8 ;  /* 0x0000763208087816 */ /* 0x002fca0000000008 */
[----:B------:R0:W-:Y:S04]  /*2afe0*/  @P1 STG.E.U16 [R22.64], R8 ;  /* 0x0000000816001986 */ /* 0x0001e8000c101506 */
[----:B------:R-:W-:Y:S04]  /*2aff0*/  @P5 STG.E.U16 [R20.64], R26 ;  /* 0x0000001a14005986 */ /* 0x000fe8000c101506 */
[----:B------:R-:W1:Y:S01]  /*2b000*/  LDS.128 R20, [R27+0x1000] ;  /* 0x001000001b147984 */ /* 0x000e620000000c00 */
[C---:B------:R-:W-:Y:S02]  /*2b010*/  IADD3 R4, R29.reuse, 0x4c, RZ ;  /* 0x0000004c1d047810 */ /* 0x040fe40007ffe0ff */
[----:B------:R-:W-:-:S02]  /*2b020*/  IADD3 R18, R29, 0x4b, RZ ;  /* 0x0000004b1d127810 */ /* 0x000fc40007ffe0ff */
[----:B0-----:R-:W-:Y:S02]  /*2b030*/  IADD3 R8, R29, 0x4d, RZ ;  /* 0x0000004d1d087810 */ /* 0x001fe40007ffe0ff */
[----:B------:R-:W-:Y:S02]  /*2b040*/  ISETP.LT.AND P1, PT, R4, c[0x0][0x17c], !P0 ;  /* 0x00005f0004007a0c */ /* 0x000fe40004721270 */
[----:B------:R-:W-:Y:S02]  /*2b050*/  IADD3 R4, R3, c[0x0][0x198], RZ ;  /* 0x0000660003047a10 */ /* 0x000fe40007ffe0ff */
[----:B------:R-:W-:Y:S01]  /*2b060*/  ISETP.LT.AND P2, PT, R18, c[0x0][0x17c], !P0 ;  /* 0x00005f0012007a0c */ /* 0x000fe20004741270 */
[----:B-1----:R0:W-:Y:S01]  /*2b070*/  STL [R1+0xa68], R23 ;  /* 0x000a681701007387 */ /* 0x0021e20000100800 */
[----:B------:R-:W-:-:S03]  /*2b080*/  ISETP.LT.AND P5, PT, R8, c[0x0][0x17c], !P0 ;  /* 0x00005f0008007a0c */ /* 0x000fc600047a1270 */
[----:B------:R1:W2:Y:S04]  /*2b090*/  LDS.128 R16, [R28+0x1000] ;  /* 0x001000001c107984 */ /* 0x0002a80000000c00 */
[----:B0-----:R-:W3:Y:S01]  /*2b0a0*/  LDL.LU R23, [R1+0x434] ;  /* 0x0004340001177983 */ /* 0x001ee20000300800 */
[----:B------:R-:W-:Y:S01]  /*2b0b0*/  IMAD.MOV.U32 R8, RZ, RZ, R26 ;  /* 0x000000ffff087224 */ /* 0x000fe200078e001a */
[----:B-1----:R-:W-:-:S04]  /*2b0c0*/  LEA R28, P6, R4, R0, 0x1 ;  /* 0x00000000041c7211 */ /* 0x002fc800078c08ff */
[----:B------:R-:W-:Y:S02]  /*2b0d0*/  LEA.HI.X.SX32 R29, R4, R2, 0x1, P6 ;  /* 0x00000002041d7211 */ /* 0x000fe400030f0eff */
[----:B------:R-:W-:-:S05]  /*2b0e0*/  PRMT R24, R8, 0x7632, R24 ;  /* 0x0000763208187816 */ /* 0x000fca0000000018 */
[----:B------:R0:W-:Y:S04]  /*2b0f0*/  @P4 STG.E.U16 [R28.64], R24 ;  /* 0x000000181c004986 */ /* 0x0001e8000c101506 */
[----:B0-----:R-:W4:Y:S01]  /*2b100*/  LDL.LU R24, [R1+0x14] ;  /* 0x0000140001187983 */ /* 0x001f220000300800 */
[----:B------:R-:W-:-:S04]  /*2b110*/  IADD3 R3, R4, c[0x0][0x198], RZ ;  /* 0x0000660004037a10 */ /* 0x000fc80007ffe0ff */
[C---:B------:R-:W-:Y:S02]  /*2b120*/  LEA R26, P6, R3.reuse, R0, 0x1 ;  /* 0x00000000031a7211 */ /* 0x040fe400078c08ff */
[C---:B------:R-:W-:Y:S02]  /*2b130*/  IADD3 R8, R3.reuse, c[0x0][0x198], RZ ;  /* 0x0000660003087a10 */ /* 0x040fe40007ffe0ff */
[----:B------:R-:W-:Y:S02]  /*2b140*/  LEA.HI.X.SX32 R27, R3, R2, 0x1, P6 ;  /* 0x00000002031b7211 */ /* 0x000fe400030f0eff */
[----:B------:R-:W-:-:S03]  /*2b150*/  LEA R28, P6, R8, R0, 0x1 ;  /* 0x00000000081c7211 */ /* 0x000fc600078c08ff */
[----:B------:R0:W-:Y:S01]  /*2b160*/  @P3 STG.E.U16 [R26.64], R12 ;  /* 0x0000000c1a003986 */ /* 0x0001e2000c101506 */
[----:B------:R-:W-:Y:S02]  /*2b170*/  LEA.HI.X.SX32 R29, R8, R2, 0x1, P6 ;  /* 0x00000002081d7211 */ /* 0x000fe400030f0eff */
[----:B0-----:R-:W-:-:S05]  /*2b180*/  PRMT R12, R12, 0x7632, R12 ;  /* 0x000076320c0c7816 */ /* 0x001fca000000000c */
[----:B------:R0:W-:Y:S01]  /*2b190*/  @P2 STG.E.U16 [R28.64], R12 ;  /* 0x0000000c1c002986 */ /* 0x0001e2000c101506 */
[C---:B---3--:R-:W-:Y:S02]  /*2b1a0*/  IADD3 R4, R23.reuse, 0x4e, RZ ;  /* 0x0000004e17047810 */ /* 0x048fe40007ffe0ff */
[----:B------:R-:W-:Y:S02]  /*2b1b0*/  IADD3 R3, R23, 0x4f, RZ ;  /* 0x0000004f17037810 */ /* 0x000fe40007ffe0ff */
[----:B------:R-:W-:Y:S02]  /*2b1c0*/  ISETP.LT.AND P4, PT, R4, c[0x0][0x17c], !P0 ;  /* 0x00005f0004007a0c */ /* 0x000fe40004781270 */
[----:B------:R-:W-:Y:S02]  /*2b1d0*/  IADD3 R4, R8, c[0x0][0x198], RZ ;  /* 0x0000660008047a10 */ /* 0x000fe40007ffe0ff */
[----:B------:R-:W-:Y:S02]  /*2b1e0*/  ISETP.LT.AND P3, PT, R3, c[0x0][0x17c], !P0 ;  /* 0x00005f0003007a0c */ /* 0x000fe40004761270 */
[----:B------:R-:W-:-:S02]  /*2b1f0*/  LEA R26, P6, R4, R0, 0x1 ;  /* 0x00000000041a7211 */ /* 0x000fc400078c08ff */
[C---:B------:R-:W-:Y:S02]  /*2b200*/  IADD3 R3, R4.reuse, c[0x0][0x198], RZ ;  /* 0x0000660004037a10 */ /* 0x040fe40007ffe0ff */
[----:B------:R-:W-:Y:S02]  /*2b210*/  LEA.HI.X.SX32 R27, R4, R2, 0x1, P6 ;  /* 0x00000002041b7211 */ /* 0x000fe400030f0eff */
[C---:B0-----:R-:W-:Y:S02]  /*2b220*/  LEA R28, P6, R3.reuse, R0, 0x1 ;  /* 0x00000000031c7211 */ /* 0x041fe400078c08ff */
[C---:B------:R-:W-:Y:S01]  /*2b230*/  IADD3 R4, R3.reuse, c[0x0][0x198], RZ ;  /* 0x0000660003047a10 */ /* 0x040fe20007ffe0ff */
[----:B--2---:R0:W-:Y:S01]  /*2b240*/  @P1 STG.E.U16 [R26.64], R16 ;  /* 0x000000101a001986 */ /* 0x0041e2000c101506 */
[----:B------:R-:W-:Y:S02]  /*2b250*/  LEA.HI.X.SX32 R29, R3, R2, 0x1, P6 ;  /* 0x00000002031d7211 */ /* 0x000fe400030f0eff */
[----:B------:R-:W-:-:S02]  /*2b260*/  IADD3 R3, R4, c[0x0][0x198], RZ ;  /* 0x0000660004037a10 */ /* 0x000fc40007ffe0ff */
[----:B------:R-:W-:Y:S02]  /*2b270*/  IADD3 R8, R23, 0x50, RZ ;  /* 0x0000005017087810 */ /* 0x000fe40007ffe0ff */
[----:B0-----:R-:W-:Y:S02]  /*2b280*/  LEA R26, P6, R4, R0, 0x1 ;  /* 0x00000000041a7211 */ /* 0x001fe400078c08ff */
[----:B------:R-:W-:Y:S02]  /*2b290*/  PRMT R16, R16, 0x7632, R16 ;  /* 0x0000763210107816 */ /* 0x000fe40000000010 */
[----:B------:R-:W-:-:S03]  /*2b2a0*/  LEA.HI.X.SX32 R27, R4, R2, 0x1, P6 ;  /* 0x00000002041b7211 */ /* 0x000fc600030f0eff */
[----:B------:R0:W-:Y:S01]  /*2b2b0*/  @P5 STG.E.U16 [R28.64], R16 ;  /* 0x000000101c005986 */ /* 0x0001e2000c101506 */
[----:B------:R-:W-:Y:S02]  /*2b2c0*/  ISETP.LT.AND P2, PT, R8, c[0x0][0x17c], !P0 ;  /* 0x00005f0008007a0c */ /* 0x000fe40004741270 */
[----:B------:R-:W-:Y:S01]  /*2b2d0*/  IADD3 R4, R3, c[0x0][0x198], RZ ;  /* 0x0000660003047a10 */ /* 0x000fe20007ffe0ff */
[----:B------:R1:W-:Y:S01]  /*2b2e0*/  @P4 STG.E.U16 [R26.64], R20 ;  /* 0x000000141a004986 */ /* 0x0003e2000c101506 */
[----:B------:R-:W-:Y:S02]  /*2b2f0*/  IADD3 R8, R23, 0x51, RZ ;  /* 0x0000005117087810 */ /* 0x000fe40007ffe0ff */
[C---:B0-----:R-:W-:Y:S02]  /*2b300*/  LEA R28, P6, R3.reuse, R0, 0x1 ;  /* 0x00000000031c7211 */ /* 0x041fe400078c08ff */
[----:B------:R-:W-:Y:S02]  /*2b310*/  ISETP.LT.AND P1, PT, R8, c[0x0][0x17c], !P0 ;  /* 0x00005f0008007a0c */ /* 0x000fe40004721270 */
[----:B------:R-:W-:-:S02]  /*2b320*/  LEA.HI.X.SX32 R29, R3, R2, 0x1, P6 ;  /* 0x00000002031d7211 */ /* 0x000fc400030f0eff */
[----:B-1----:R-:W-:Y:S02]  /*2b330*/  PRMT R20, R20, 0x7632, R20 ;  /* 0x0000763214147816 */ /* 0x002fe40000000014 */
[C---:B------:R-:W-:Y:S02]  /*2b340*/  LEA R26, P6, R4.reuse, R0, 0x1 ;  /* 0x00000000041a7211 */ /* 0x040fe400078c08ff */
[C---:B------:R-:W-:Y:S02]  /*2b350*/  IADD3 R3, R4.reuse, c[0x0][0x198], RZ ;  /* 0x0000660004037a10 */ /* 0x040fe40007ffe0ff */
[----:B------:R-:W-:Y:S01]  /*2b360*/  IADD3 R8, R23, 0x52, RZ ;  /* 0x0000005217087810 */ /* 0x000fe20007ffe0ff */
[----:B------:R0:W-:Y:S01]  /*2b370*/  @P3 STG.E.U16 [R28.64], R20 ;  /* 0x000000141c003986 */ /* 0x0001e2000c101506 */
[----:B------:R-:W-:Y:S02]  /*2b380*/  LEA.HI.X.SX32 R27, R4, R2, 0x1, P6 ;  /* 0x00000002041b7211 */ /* 0x000fe400030f0eff */
[----:B------:R-:W-:-:S02]  /*2b390*/  ISETP.LT.AND P5, PT, R8, c[0x0][0x17c], !P0 ;  /* 0x00005f0008007a0c */ /* 0x000fc400047a1270 */
[C---:B------:R-:W-:Y:S01]  /*2b3a0*/  IADD3 R4, R3.reuse, c[0x0][0x198], RZ ;  /* 0x0000660003047a10 */ /* 0x040fe20007ffe0ff */
[----:B----4-:R1:W-:Y:S01]  /*2b3b0*/  @P2 STG.E.U16 [R26.64], R24 ;  /* 0x000000181a002986 */ /* 0x0103e2000c101506 */
[----:B0-----:R-:W-:-:S04]  /*2b3c0*/  LEA R28, P6, R3, R0, 0x1 ;  /* 0x00000000031c7211 */ /* 0x001fc800078c08ff */
[----:B------:R-:W-:Y:S02]  /*2b3d0*/  LEA.HI.X.SX32 R29, R3, R2, 0x1, P6 ;  /* 0x00000002031d7211 */ /* 0x000fe400030f0eff */
[----:B-1----:R-:W-:Y:S02]  /*2b3e0*/  LEA R26, P6, R4, R0, 0x1 ;  /* 0x00000000041a7211 */ /* 0x002fe400078c08ff */
[----:B------:R-:W-:Y:S02]  /*2b3f0*/  PRMT R12, R24, 0x7632, R12 ;  /* 0x00007632180c7816 */ /* 0x000fe4000000000c */
[----:B------:R-:W-:-:S03]  /*2b400*/  LEA.HI.X.SX32 R27, R4, R2, 0x1, P6 ;  /* 0x00000002041b7211 */ /* 0x000fc600030f0eff */
[----:B------:R-:W-:Y:S04]  /*2b410*/  @P1 STG.E.U16 [R28.64], R12 ;  /* 0x0000000c1c001986 */ /* 0x000fe8000c101506 */
[----:B------:R0:W-:Y:S04]  /*2b420*/  @P5 STG.E.U16 [R26.64], R25 ;  /* 0x000000191a005986 */ /* 0x0001e8000c101506 */
[----:B0-----:R-:W2:Y:S04]  /*2b430*/  LDL.LU.64 R26, [R1+0xa70] ;  /* 0x000a7000011a7983 */ /* 0x001ea80000300a00 */
[----:B------:R-:W3:Y:S01]  /*2b440*/  LDL.LU R20, [R1+0x4] ;  /* 0x0000040001147983 */ /* 0x000ee20000300800 */
[----:B------:R-:W-:-:S02]  /*2b450*/  IADD3 R8, R23, 0x53, RZ ;  /* 0x0000005317087810 */ /* 0x000fc40007ffe0ff */
[----:B------:R-:W-:Y:S02]  /*2b460*/  IADD3 R3, R4, c[0x0][0x198], RZ ;  /* 0x0000660004037a10 */ /* 0x000fe40007ffe0ff */
[----:B------:R-:W-:Y:S02]  /*2b470*/  ISETP.LT.AND P4, PT, R8, c[0x0][0x17c], !P0 ;  /* 0x00005f0008007a0c */ /* 0x000fe40004781270 */
[----:B------:R-:W-:Y:S02]  /*2b480*/  IADD3 R8, R23, 0x54, RZ ;  /* 0x0000005417087810 */ /* 0x000fe40007ffe0ff */
[C---:B------:R-:W-:Y:S02]  /*2b490*/  LEA R28, P6, R3.reuse, R0, 0x1 ;  /* 0x00000000031c7211 */ /* 0x040fe400078c08ff */
[----:B------:R-:W-:Y:S02]  /*2b4a0*/  ISETP.LT.AND P3, PT, R8, c[0x0][0x17c], !P0 ;  /* 0x00005f0008007a0c */ /* 0x000fe40004761270 */
[----:B------:R-:W-:-:S02]  /*2b4b0*/  IADD3 R4, R3, c[0x0][0x198], RZ ;  /* 0x0000660003047a10 */ /* 0x000fc40007ffe0ff */
[----:B------:R-:W-:Y:S02]  /*2b4c0*/  IADD3 R8, R23, 0x55, RZ ;  /* 0x0000005517087810 */ /* 0x000fe40007ffe0ff */
[----:B------:R-:W-:Y:S02]  /*2b4d0*/  LEA.HI.X.SX32 R29, R3, R2, 0x1, P6 ;  /* 0x00000002031d7211 */ /* 0x000fe400030f0eff */
[----:B------:R-:W-:Y:S02]  /*2b4e0*/  PRMT R25, R25, 0x7632, R25 ;  /* 0x0000763219197816 */ /* 0x000fe40000000019 */
[----:B------:R-:W-:Y:S02]  /*2b4f0*/  LEA R24, P6, R4, R0, 0x1 ;  /* 0x0000000004187211 */ /* 0x000fe400078c08ff */
[----:B------:R-:W-:Y:S02]  /*2b500*/  ISETP.LT.AND P2, PT, R8, c[0x0][0x17c], !P0 ;  /* 0x00005f0008007a0c */ /* 0x000fe40004741270 */
[----:B------:R-:W-:Y:S01]  /*2b510*/  IADD3 R3, R4, c[0x0][0x198], RZ ;  /* 0x0000660004037a10 */ /* 0x000fe20007ffe0ff */
[----:B------:R0:W-:Y:S01]  /*2b520*/  @P4 STG.E.U16 [R28.64], R25 ;  /* 0x000000191c004986 */ /* 0x0001e2000c101506 */
[----:B------:R-:W-:-:S02]  /*2b530*/  PRMT R16, R5, 0x7632, R16 ;  /* 0x0000763205107816 */ /* 0x000fc40000000010 */
[----:B0-----:R-:W-:Y:S02]  /*2b540*/  LEA.HI.X.SX32 R25, R4, R2, 0x1, P6 ;  /* 0x0000000204197211 */ /* 0x001fe400030f0eff */
[----:B------:R-:W-:-:S04]  /*2b550*/  LEA R28, P6, R3, R0, 0x1 ;  /* 0x00000000031c7211 */ /* 0x000fc800078c08ff */
[----:B------:R-:W-:Y:S01]  /*2b560*/  LEA.HI.X.SX32 R29, R3, R2, 0x1, P6 ;  /* 0x00000002031d7211 */ /* 0x000fe200030f0eff */
[----:B------:R-:W-:Y:S04]  /*2b570*/  @P3 STG.E.U16 [R24.64], R5 ;  /* 0x0000000518003986 */ /* 0x000fe8000c101506 */
[----:B------:R0:W-:Y:S04]  /*2b580*/  @P2 STG.E.U16 [R28.64], R16 ;  /* 0x000000101c002986 */ /* 0x0001e8000c101506 */
[----:B0-----:R-:W4:Y:S01]  /*2b590*/  LDL.LU R29, [R1+0x18] ;  /* 0x00001800011d7983 */ /* 0x001f220000300800 */
[----:B------:R-:W-:-:S04]  /*2b5a0*/  IADD3 R8, R23, 0x56, RZ ;  /* 0x0000005617087810 */ /* 0x000fc80007ffe0ff */
[----:B------:R-:W-:Y:S02]  /*2b5b0*/  ISETP.LT.AND P1, PT, R8, c[0x0][0x17c], !P0 ;  /* 0x00005f0008007a0c */ /* 0x000fe40004721270 */
[----:B------:R-:W-:-:S04]  /*2b5c0*/  IADD3 R8, R23, 0x57, RZ ;  /* 0x0000005717087810 */ /* 0x000fc80007ffe0ff */
[----:B------:R-:W-:Y:S02]  /*2b5d0*/  ISETP.LT.AND P5, PT, R8, c[0x0][0x17c], !P0 ;  /* 0x00005f0008007a0c */ /* 0x000fe400047a1270 */
[C---:B------:R-:W-:Y:S02]  /*2b5e0*/  IADD3 R8, R23.reuse, 0x58, RZ ;  /* 0x0000005817087810 */ /* 0x040fe40007ffe0ff */
[----:B------:R-:W-:Y:S02]  /*2b5f0*/  IADD3 R4, R23, 0x59, RZ ;  /* 0x0000005917047810 */ /* 0x000fe40007ffe0ff */
[----:B------:R-:W-:Y:S02]  /*2b600*/  ISETP.LT.AND P4, PT, R8, c[0x0][0x17c], !P0 ;  /* 0x00005f0008007a0c */ /* 0x000fe40004781270 */
[----:B------:R-:W-:Y:S02]  /*2b610*/  IADD3 R8, R3, c[0x0][0x198], RZ ;  /* 0x0000660003087a10 */ /* 0x000fe40007ffe0ff */
[----:B------:R-:W-:-:S02]  /*2b620*/  ISETP.LT.AND P3, PT, R4, c[0x0][0x17c], !P0 ;  /* 0x00005f0004007a0c */ /* 0x000fc40004761270 */
[C---:B------:R-:W-:Y:S02]  /*2b630*/  LEA R4, P6, R8.reuse, R0, 0x1 ;  /* 0x0000000008047211 */ /* 0x040fe400078c08ff */
[C---:B------:R-:W-:Y:S02]  /*2b640*/  IADD3 R3, R8.reuse, c[0x0][0x198], RZ ;  /* 0x0000660008037a10 */ /* 0x040fe40007ffe0ff */
[----:B------:R-:W-:Y:S02]  /*2b650*/  LEA.HI.X.SX32 R5, R8, R2, 0x1, P6 ;  /* 0x0000000208057211 */ /* 0x000fe400030f0eff */
[----:B------:R-:W-:-:S03]  /*2b660*/  LEA R24, P6, R3, R0, 0x1 ;  /* 0x0000000003187211 */ /* 0x000fc600078c08ff */
[----:B------:R0:W-:Y:S01]  /*2b670*/  @P1 STG.E.U16 [R4.64], R9 ;  /* 0x0000000904001986 */ /* 0x0001e2000c101506 */
[----:B------:R-:W-:Y:S02]  /*2b680*/  LEA.HI.X.SX32 R25, R3, R2, 0x1, P6 ;  /* 0x0000000203197211 */ /* 0x000fe400030f0eff */
[C---:B------:R-:W-:Y:S02]  /*2b690*/  IADD3 R12, R23.reuse, 0x5a, RZ ;  /* 0x0000005a170c7810 */ /* 0x040fe40007ffe0ff */
[----:B0-----:R-:W-:Y:S02]  /*2b6a0*/  IADD3 R4, R23, 0x5b, RZ ;  /* 0x0000005b17047810 */ /* 0x001fe40007ffe0ff */
[----:B------:R-:W-:Y:S02]  /*2b6b0*/  IADD3 R5, R3, c[0x0][0x198], RZ ;  /* 0x0000660003057a10 */ /* 0x000fe40007ffe0ff */
[----:B------:R-:W-:Y:S02]  /*2b6c0*/  PRMT R9, R9, 0x7632, R9 ;  /* 0x0000763209097816 */ /* 0x000fe40000000009 */
[----:B------:R-:W-:-:S02]  /*2b6d0*/  ISETP.LT.AND P1, PT, R4, c[0x0][0x17c], !P0 ;  /* 0x00005f0004007a0c */ /* 0x000fc40004721270 */
[----:B------:R-:W-:Y:S02]  /*2b6e0*/  LEA R4, P6, R5, R0, 0x1 ;  /* 0x0000000005047211 */ /* 0x000fe400078c08ff */
[----:B------:R-:W-:Y:S02]  /*2b6f0*/  IADD3 R3, R23, 0x5c, RZ ;  /* 0x0000005c17037810 */ /* 0x000fe40007ffe0ff */
[C---:B------:R-:W-:Y:S01]  /*2b700*/  IADD3 R8, R5.reuse, c[0x0][0x198], RZ ;  /* 0x0000660005087a10 */ /* 0x040fe20007ffe0ff */
[----:B------:R0:W-:Y:S01]  /*2b710*/  @P5 STG.E.U16 [R24.64], R9 ;  /* 0x0000000918005986 */ /* 0x0001e2000c101506 */
[----:B------:R-:W-:Y:S02]  /*2b720*/  LEA.HI.X.SX32 R5, R5, R2, 0x1, P6 ;  /* 0x0000000205057211 */ /* 0x000fe400030f0eff */
[----:B------:R-:W-:Y:S02]  /*2b730*/  ISETP.LT.AND P5, PT, R3, c[0x0][0x17c], !P0 ;  /* 0x00005f0003007a0c */ /* 0x000fe400047a1270 */
[----:B------:R-:W-:-:S02]  /*2b740*/  ISETP.LT.AND P2, PT, R12, c[0x0][0x17c], !P0 ;  /* 0x00005f000c007a0c */ /* 0x000fc40004741270 */
[C---:B------:R-:W-:Y:S02]  /*2b750*/  IADD3 R3, R8.reuse, c[0x0][0x198], RZ ;  /* 0x0000660008037a10 */ /* 0x040fe40007ffe0ff */
[C---:B0-----:R-:W-:Y:S02]  /*2b760*/  LEA R24, P6, R8.reuse, R0, 0x1 ;  /* 0x0000000008187211 */ /* 0x041fe400078c08ff */
[----:B------:R-:W-:Y:S02]  /*2b770*/  IADD3 R9, R23, 0x5d, RZ ;  /* 0x0000005d17097810 */ /* 0x000fe40007ffe0ff */
[----:B------:R-:W-:Y:S02]  /*2b780*/  LEA.HI.X.SX32 R25, R8, R2, 0x1, P6 ;  /* 0x0000000208197211 */ /* 0x000fe400030f0eff */
[----:B------:R-:W-:Y:S02]  /*2b790*/  LEA R8, P6, R3, R0, 0x1 ;  /* 0x0000000003087211 */ /* 0x000fe400078c08ff */
[----:B------:R-:W-:-:S02]  /*2b7a0*/  IADD3 R16, R23, 0x5f, RZ ;  /* 0x0000005f17107810 */ /* 0x000fc40007ffe0ff */
[----:B---3--:R-:W-:Y:S01]  /*2b7b0*/  PRMT R12, R20, 0x7632, R12 ;  /* 0x00007632140c7816 */ /* 0x008fe2000000000c */
[----:B------:R0:W-:Y:S01]  /*2b7c0*/  @P4 STG.E.U16 [R4.64], R20 ;  /* 0x0000001404004986 */ /* 0x0001e2000c101506 */
[----:B------:R-:W-:Y:S02]  /*2b7d0*/  ISETP.LT.AND P4, PT, R9, c[0x0][0x17c], !P0 ;  /* 0x00005f0009007a0c */ /* 0x000fe40004781270 */
[----:B------:R-:W-:Y:S01]  /*2b7e0*/  LEA.HI.X.SX32 R9, R3, R2, 0x1, P6 ;  /* 0x0000000203097211 */ /* 0x000fe200030f0eff */
[----:B------:R1:W-:Y:S01]  /*2b7f0*/  @P3 STG.E.U16 [R24.64], R12 ;  /* 0x0000000c18003986 */ /* 0x0003e2000c101506 */
[----:B0-----:R-:W-:Y:S02]  /*2b800*/  IADD3 R4, R23, 0x5e, RZ ;  /* 0x0000005e17047810 */ /* 0x001fe40007ffe0ff */
[----:B------:R-:W-:Y:S02]  /*2b810*/  IADD3 R5, R3, c[0x0][0x198], RZ ;  /* 0x0000660003057a10 */ /* 0x000fe40007ffe0ff */
[----:B------:R-:W-:-:S02]  /*2b820*/  ISETP.LT.AND P3, PT, R4, c[0x0][0x17c], !P0 ;  /* 0x00005f0004007a0c */ /* 0x000fc40004761270 */
[C---:B------:R-:W-:Y:S01]  /*2b830*/  LEA R4, P6, R5.reuse, R0, 0x1 ;  /* 0x0000000005047211 */ /* 0x040fe200078c08ff */
[----:B------:R0:W-:Y:S01]  /*2b840*/  @P2 STG.E.U16 [R8.64], R13 ;  /* 0x0000000d08002986 */ /* 0x0001e2000c101506 */
[C---:B------:R-:W-:Y:S02]  /*2b850*/  IADD3 R3, R5.reuse, c[0x0][0x198], RZ ;  /* 0x0000660005037a10 */ /* 0x040fe40007ffe0ff */
[----:B------:R-:W-:Y:S02]  /*2b860*/  LEA.HI.X.SX32 R5, R5, R2, 0x1, P6 ;  /* 0x0000000205057211 */ /* 0x000fe400030f0eff */
[----:B-1----:R-:W-:Y:S02]  /*2b870*/  IADD3 R25, R3, c[0x0][0x198], RZ ;  /* 0x0000660003197a10 */ /* 0x002fe40007ffe0ff */
[----:B0-----:R-:W-:Y:S02]  /*2b880*/  PRMT R9, R13, 0x7632, R9 ;  /* 0x000076320d097816 */ /* 0x001fe40000000009 */
[----:B------:R-:W-:-:S03]  /*2b890*/  LEA R8, P6, R3, R0, 0x1 ;  /* 0x0000000003087211 */ /* 0x000fc600078c08ff */
[----:B------:R0:W-:Y:S01]  /*2b8a0*/  @P1 STG.E.U16 [R4.64], R9 ;  /* 0x0000000904001986 */ /* 0x0001e2000c101506 */
[----:B------:R-:W-:Y:S02]  /*2b8b0*/  IADD3 R12, R23, 0x61, RZ ;  /* 0x00000061170c7810 */ /* 0x000fe40007ffe0ff */
[----:B------:R-:W-:Y:S02]  /*2b8c0*/  PRMT R24, R17, 0x7632, R24 ;  /* 0x0000763211187816 */ /* 0x000fe40000000018 */
[----:B------:R-:W-:Y:S02]  /*2b8d0*/  ISETP.LT.AND P2, PT, R16, c[0x0][0x17c], !P0 ;  /* 0x00005f0010007a0c */ /* 0x000fe40004741270 */
[----:B0-----:R-:W-:Y:S02]  /*2b8e0*/  LEA.HI.X.SX32 R9, R3, R2, 0x1, P6 ;  /* 0x0000000203097211 */ /* 0x001fe400030f0eff */
[C---:B------:R-:W-:Y:S02]  /*2b8f0*/  LEA R4, P6, R25.reuse, R0, 0x1 ;  /* 0x0000000019047211 */ /* 0x040fe400078c08ff */
[C---:B------:R-:W-:Y:S01]  /*2b900*/  IADD3 R3, R25.reuse, c[0x0][0x198], RZ ;  /* 0x0000660019037a10 */ /* 0x040fe20007ffe0ff */
[----:B------:R0:W-:Y:S01]  /*2b910*/  @P5 STG.E.U16 [R8.64], R17 ;  /* 0x0000001108005986 */ /* 0x0001e2000c101506 */
[----:B------:R-:W-:-:S02]  /*2b920*/  LEA.HI.X.SX32 R5, R25, R2, 0x1, P6 ;  /* 0x0000000219057211 */ /* 0x000fc400030f0eff */
[----:B------:R-:W-:Y:S02]  /*2b930*/  ISETP.LT.AND P5, PT, R12, c[0x0][0x17c], !P0 ;  /* 0x00005f000c007a0c */ /* 0x000fe400047a1270 */
[C---:B------:R-:W-:Y:S02]  /*2b940*/  IADD3 R16, R23.reuse, 0x60, RZ ;  /* 0x0000006017107810 */ /* 0x040fe40007ffe0ff */
[----:B------:R-:W-:Y:S02]  /*2b950*/  IADD3 R12, R23, 0x62, RZ ;  /* 0x00000062170c7810 */ /* 0x000fe40007ffe0ff */
[C---:B------:R-:W-:Y:S02]  /*2b960*/  IADD3 R13, R3.reuse, c[0x0][0x198], RZ ;  /* 0x00006600030d7a10 */ /* 0x040fe40007ffe0ff */
[----:B0-----:R-:W-:Y:S01]  /*2b970*/  LEA R8, P6, R3, R0, 0x1 ;  /* 0x0000000003087211 */ /* 0x001fe200078c08ff */
[----:B------:R-:W-:Y:S01]  /*2b980*/  @P4 STG.E.U16 [R4.64], R24 ;  /* 0x0000001804004986 */ /* 0x000fe2000c101506 */
[----:B------:R-:W-:-:S02]  /*2b990*/  ISETP.LT.AND P1, PT, R16, c[0x0][0x17c], !P0 ;  /* 0x00005f0010007a0c */ /* 0x000fc40004721270 */
[----:B------:R-:W-:Y:S02]  /*2b9a0*/  LEA.HI.X.SX32 R9, R3, R2, 0x1, P6 ;  /* 0x0000000203097211 */ /* 0x000fe400030f0eff */
[----:B------:R-:W-:Y:S02]  /*2b9b0*/  ISETP.LT.AND P4, PT, R12, c[0x0][0x17c], !P0 ;  /* 0x00005f000c007a0c */ /* 0x000fe40004781270 */
[----:B------:R-:W-:Y:S02]  /*2b9c0*/  LEA R12, P6, R13, R0, 0x1 ;  /* 0x000000000d0c7211 */ /* 0x000fe400078c08ff */
[----:B------:R-:W-:Y:S02]  /*2b9d0*/  IADD3 R16, R23, 0x63, RZ ;  /* 0x0000006317107810 */ /* 0x000fe40007ffe0ff */
[C---:B------:R-:W-:Y:S01]  /*2b9e0*/  IADD3 R3, R13.reuse, c[0x0][0x198], RZ ;  /* 0x000066000d037a10 */ /* 0x040fe20007ffe0ff */
[----:B------:R0:W-:Y:S01]  /*2b9f0*/  @P3 STG.E.U16 [R8.64], R21 ;  /* 0x0000001508003986 */ /* 0x0001e2000c101506 */
[----:B------:R-:W-:-:S02]  /*2ba00*/  LEA.HI.X.SX32 R13, R13, R2, 0x1, P6 ;  /* 0x000000020d0d7211 */ /* 0x000fc400030f0eff */
[----:B------:R-:W-:Y:S02]  /*2ba10*/  ISETP.LT.AND P3, PT, R16, c[0x0][0x17c], !P0 ;  /* 0x00005f0010007a0c */ /* 0x000fe40004761270 */
[----:B------:R-:W-:Y:S02]  /*2ba20*/  LEA R16, P6, R3, R0, 0x1 ;  /* 0x0000000003107211 */ /* 0x000fe400078c08ff */
[----:B------:R-:W-:Y:S02]  /*2ba30*/  IADD3 R20, R23, 0x64, RZ ;  /* 0x0000006417147810 */ /* 0x000fe40007ffe0ff */
[----:B------:R-:W-:Y:S02]  /*2ba40*/  LEA.HI.X.SX32 R17, R3, R2, 0x1, P6 ;  /* 0x0000000203117211 */ /* 0x000fe400030f0eff */
[----:B0-----:R-:W-:-:S05]  /*2ba50*/  PRMT R9, R21, 0x7632, R9 ;  /* 0x0000763215097816 */ /* 0x001fca0000000009 */
[----:B------:R-:W-:Y:S01]  /*2ba60*/  @P2 STG.E.U16 [R12.64], R9 ;  /* 0x000000090c002986 */ /* 0x000fe2000c101506 */
[----:B------:R-:W-:Y:S02]  /*2ba70*/  ISETP.LT.AND P2, PT, R20, c[0x0][0x17c], !P0 ;  /* 0x00005f0014007a0c */ /* 0x000fe40004741270 */
[----:B----4-:R-:W-:Y:S01]  /*2ba80*/  PRMT R20, R29, 0x7632, R20 ;  /* 0x000076321d147816 */ /* 0x010fe20000000014 */
[----:B------:R0:W-:Y:S04]  /*2ba90*/  @P1 STG.E.U16 [R16.64], R29 ;  /* 0x0000001d10001986 */ /* 0x0001e8000c101506 */
[----:B0-----:R-:W3:Y:S01]  /*2baa0*/  LDL.LU R29, [R1+0x8] ;  /* 0x00000800011d7983 */ /* 0x001ee20000300800 */
[----:B------:R-:W-:Y:S02]  /*2bab0*/  IADD3 R25, R3, c[0x0][0x198], RZ ;  /* 0x0000660003197a10 */ /* 0x000fe40007ffe0ff */
[----:B------:R-:W-:-:S02]  /*2bac0*/  IADD3 R5, R23, 0x65, RZ ;  /* 0x0000006517057810 */ /* 0x000fc40007ffe0ff */
[C---:B------:R-:W-:Y:S02]  /*2bad0*/  LEA R4, P6, R25.reuse, R0, 0x1 ;  /* 0x0000000019047211 */ /* 0x040fe400078c08ff */
[----:B------:R-:W-:Y:S02]  /*2bae0*/  IADD3 R3, R25, c[0x0][0x198], RZ ;  /* 0x0000660019037a10 */ /* 0x000fe40007ffe0ff */
[----:B------:R-:W-:Y:S02]  /*2baf0*/  ISETP.LT.AND P1, PT, R5, c[0x0][0x17c], !P0 ;  /* 0x00005f0005007a0c */ /* 0x000fe40004721270 */
[----:B------:R-:W-:Y:S02]  /*2bb00*/  LEA.HI.X.SX32 R5, R25, R2, 0x1, P6 ;  /* 0x0000000219057211 */ /* 0x000fe400030f0eff */
[----:B------:R-:W-:Y:S02]  /*2bb10*/  LEA R8, P6, R3, R0, 0x1 ;  /* 0x0000000003087211 */ /* 0x000fe400078c08ff */
[----:B------:R-:W-:-:S02]  /*2bb20*/  IADD3 R12, R23, 0x66, RZ ;  /* 0x00000066170c7810 */ /* 0x000fc40007ffe0ff */
[C---:B------:R-:W-:Y:S01]  /*2bb30*/  IADD3 R13, R3.reuse, c[0x0][0x198], RZ ;  /* 0x00006600030d7a10 */ /* 0x040fe20007ffe0ff */
[----:B------:R0:W-:Y:S01]  /*2bb40*/  @P5 STG.E.U16 [R4.64], R20 ;  /* 0x0000001404005986 */ /* 0x0001e2000c101506 */
[----:B------:R-:W-:Y:S02]  /*2bb50*/  LEA.HI.X.SX32 R9, R3, R2, 0x1, P6 ;  /* 0x0000000203097211 */ /* 0x000fe400030f0eff */
[----:B------:R-:W-:Y:S02]  /*2bb60*/  ISETP.LT.AND P5, PT, R12, c[0x0][0x17c], !P0 ;  /* 0x00005f000c007a0c */ /* 0x000fe400047a1270 */
[C---:B------:R-:W-:Y:S02]  /*2bb70*/  LEA R12, P6, R13.reuse, R0, 0x1 ;  /* 0x000000000d0c7211 */ /* 0x040fe400078c08ff */
[C---:B------:R-:W-:Y:S02]  /*2bb80*/  IADD3 R17, R13.reuse, c[0x0][0x198], RZ ;  /* 0x000066000d117a10 */ /* 0x040fe40007ffe0ff */
[----:B------:R-:W-:-:S02]  /*2bb90*/  LEA.HI.X.SX32 R13, R13, R2, 0x1, P6 ;  /* 0x000000020d0d7211 */ /* 0x000fc400030f0eff */
[C---:B------:R-:W-:Y:S02]  /*2bba0*/  LEA R16, P6, R17.reuse, R0, 0x1 ;  /* 0x0000000011107211 */ /* 0x040fe400078c08ff */
[C---:B0-----:R-:W-:Y:S02]  /*2bbb0*/  IADD3 R5, R17.reuse, c[0x0][0x198], RZ ;  /* 0x0000660011057a10 */ /* 0x041fe40007ffe0ff */
[----:B--2---:R-:W-:Y:S01]  /*2bbc0*/  PRMT R21, R26, 0x7632, R21 ;  /* 0x000076321a157816 */ /* 0x004fe20000000015 */
[----:B------:R0:W-:Y:S01]  /*2bbd0*/  @P4 STG.E.U16 [R8.64], R26 ;  /* 0x0000001a08004986 */ /* 0x0001e2000c101506 */
[----:B------:R-:W-:Y:S02]  /*2bbe0*/  LEA.HI.X.SX32 R17, R17, R2, 0x1, P6 ;  /* 0x0000000211117211 */ /* 0x000fe400030f0eff */
[----:B------:R-:W-:Y:S01]  /*2bbf0*/  LEA R20, P6, R5, R0, 0x1 ;  /* 0x0000000005147211 */ /* 0x000fe200078c08ff */
[----:B------:R1:W-:Y:S01]  /*2bc00*/  @P3 STG.E.U16 [R12.64], R21 ;  /* 0x000000150c003986 */ /* 0x0003e2000c101506 */
[----:B------:R-:W-:-:S02]  /*2bc10*/  IADD3 R3, R23, 0x67, RZ ;  /* 0x0000006717037810 */ /* 0x000fc40007ffe0ff */
[----:B0-----:R-:W-:Y:S02]  /*2bc20*/  IADD3 R9, R5, c[0x0][0x198], RZ ;  /* 0x0000660005097a10 */ /* 0x001fe40007ffe0ff */
[----:B------:R-:W-:Y:S02]  /*2bc30*/  ISETP.LT.AND P4, PT, R3, c[0x0][0x17c], !P0 ;  /* 0x00005f0003007a0c */ /* 0x000fe40004781270 */
[----:B-1----:R-:W-:Y:S02]  /*2bc40*/  LEA.HI.X.SX32 R21, R5, R2, 0x1, P6 ;  /* 0x0000000205157211 */ /* 0x002fe400030f0eff */
[C---:B------:R-:W-:Y:S02]  /*2bc50*/  LEA R8, P6, R9.reuse, R0, 0x1 ;  /* 0x0000000009087211 */ /* 0x040fe400078c08ff */
[----:B------:R-:W-:Y:S02]  /*2bc60*/  IADD3 R5, R9, c[0x0][0x198], RZ ;  /* 0x0000660009057a10 */ /* 0x000fe40007ffe0ff */
[----:B------:R-:W-:-:S02]  /*2bc70*/  IADD3 R3, R23, 0x68, RZ ;  /* 0x0000006817037810 */ /* 0x000fc40007ffe0ff */
[----:B------:R-:W-:Y:S02]  /*2bc80*/  LEA.HI.X.SX32 R9, R9, R2, 0x1, P6 ;  /* 0x0000000209097211 */ /* 0x000fe400030f0eff */
[----:B------:R-:W-:Y:S02]  /*2bc90*/  LEA R4, P6, R5, R0, 0x1 ;  /* 0x0000000005047211 */ /* 0x000fe400078c08ff */
[----:B------:R-:W-:Y:S02]  /*2bca0*/  ISETP.LT.AND P3, PT, R3, c[0x0][0x17c], !P0 ;  /* 0x00005f0003007a0c */ /* 0x000fe40004761270 */
[C---:B------:R-:W-:Y:S01]  /*2bcb0*/  IADD3 R13, R5.reuse, c[0x0][0x198], RZ ;  /* 0x00006600050d7a10 */ /* 0x040fe20007ffe0ff */
[----:B------:R0:W-:Y:S01]  /*2bcc0*/  @P2 STG.E.U16 [R16.64], R6 ;  /* 0x0000000610002986 */ /* 0x0001e2000c101506 */
[----:B------:R-:W-:Y:S02]  /*2bcd0*/  LEA.HI.X.SX32 R5, R5, R2, 0x1, P6 ;  /* 0x0000000205057211 */ /* 0x000fe400030f0eff */
[----:B------:R-:W-:-:S02]  /*2bce0*/  PRMT R12, R6, 0x7632, R12 ;  /* 0x00007632060c7816 */ /* 0x000fc4000000000c */
[C---:B0-----:R-:W-:Y:S02]  /*2bcf0*/  LEA R16, P6, R13.reuse, R0, 0x1 ;  /* 0x000000000d107211 */ /* 0x041fe400078c08ff */
[----:B------:R-:W-:Y:S02]  /*2bd00*/  PRMT R6, R10, 0x7632, R6 ;  /* 0x000076320a067816 */ /* 0x000fe40000000006 */
[----:B------:R-:W-:Y:S01]  /*2bd10*/  LEA.HI.X.SX32 R17, R13, R2, 0x1, P6 ;  /* 0x000000020d117211 */ /* 0x000fe200030f0eff */
[----:B------:R-:W-:Y:S04]  /*2bd20*/  @P1 STG.E.U16 [R20.64], R12 ;  /* 0x0000000c14001986 */ /* 0x000fe8000c101506 */
[----:B------:R-:W-:Y:S04]  /*2bd30*/  @P5 STG.E.U16 [R8.64], R10 ;  /* 0x0000000a08005986 */ /* 0x000fe8000c101506 */
[----:B------:R0:W-:Y:S04]  /*2bd40*/  @P4 STG.E.U16 [R4.64], R6 ;  /* 0x0000000604004986 */ /* 0x0001e8000c101506 */
[----:B---3--:R1:W-:Y:S01]  /*2bd50*/  @P3 STG.E.U16 [R16.64], R29 ;  /* 0x0000001d10003986 */ /* 0x0083e2000c101506 */
[----:B0-----:R-:W-:-:S03]  /*2bd60*/  PRMT R6, R29, 0x7632, R6 ;  /* 0x000076321d067816 */ /* 0x001fc60000000006 */
[----:B-1----:R-:W2:Y:S01]  /*2bd70*/  LDL.LU R29, [R1+0x1c] ;  /* 0x00001c00011d7983 */ /* 0x002ea20000300800 */
[----:B------:R-:W-:Y:S02]  /*2bd80*/  IADD3 R3, R23, 0x69, RZ ;  /* 0x0000006917037810 */ /* 0x000fe40007ffe0ff */
[----:B------:R-:W-:Y:S02]  /*2bd90*/  IADD3 R21, R13, c[0x0][0x198], RZ ;  /* 0x000066000d157a10 */ /* 0x000fe40007ffe0ff */
[----:B------:R-:W-:Y:S02]  /*2bda0*/  ISETP.LT.AND P2, PT, R3, c[0x0][0x17c], !P0 ;  /* 0x00005f0003007a0c */ /* 0x000fe40004741270 */
[----:B------:R-:W-:Y:S02]  /*2bdb0*/  IADD3 R3, R23, 0x6a, RZ ;  /* 0x0000006a17037810 */ /* 0x000fe40007ffe0ff */
[----:B------:R-:W-:Y:S02]  /*2bdc0*/  LEA R12, P6, R21, R0, 0x1 ;  /* 0x00000000150c7211 */ /* 0x000fe400078c08ff */
[----:B------:R-:W-:-:S02]  /*2bdd0*/  ISETP.LT.AND P1, PT, R3, c[0x0][0x17c], !P0 ;  /* 0x00005f0003007a0c */ /* 0x000fc40004721270 */
[----:B------:R-:W-:Y:S02]  /*2bde0*/  IADD3 R9, R21, c[0x0][0x198], RZ ;  /* 0x0000660015097a10 */ /* 0x000fe40007ffe0ff */
[----:B------:R-:W-:Y:S02]  /*2bdf0*/  IADD3 R3, R23, 0x6b, RZ ;  /* 0x0000006b17037810 */ /* 0x000fe40007ffe0ff */
[----:B------:R-:W-:Y:S02]  /*2be00*/  LEA.HI.X.SX32 R13, R21, R2, 0x1, P6 ;  /* 0x00000002150d7211 */ /* 0x000fe400030f0eff */
[----:B------:R-:W-:Y:S02]  /*2be10*/  LEA R8, P6, R9, R0, 0x1 ;  /* 0x0000000009087211 */ /* 0x000fe400078c08ff */
[----:B------:R-:W-:Y:S02]  /*2be20*/  ISETP.LT.AND P5, PT, R3, c[0x0][0x17c], !P0 ;  /* 0x00005f0003007a0c */ /* 0x000fe400047a1270 */
[----:B------:R-:W-:-:S02]  /*2be30*/  IADD3 R5, R9, c[0x0][0x198], RZ ;  /* 0x0000660009057a10 */ /* 0x000fc40007ffe0ff */
[----:B------:R-:W-:Y:S02]  /*2be40*/  IADD3 R3, R23, 0x6c, RZ ;  /* 0x0000006c17037810 */ /* 0x000fe40007ffe0ff */
[----:B------:R-:W-:Y:S02]  /*2be50*/  LEA.HI.X.SX32 R9, R9, R2, 0x1, P6 ;  /* 0x0000000209097211 */ /* 0x000fe400030f0eff */
[----:B------:R-:W-:Y:S02]  /*2be60*/  LEA R4, P6, R5, R0, 0x1 ;  /* 0x0000000005047211 */ /* 0x000fe400078c08ff */
[----:B------:R-:W-:Y:S02]  /*2be70*/  ISETP.LT.AND P4, PT, R3, c[0x0][0x17c], !P0 ;  /* 0x00005f0003007a0c */ /* 0x000fe40004781270 */
[----:B------:R-:W-:Y:S02]  /*2be80*/  IADD3 R17, R5, c[0x0][0x198], RZ ;  /* 0x0000660005117a10 */ /* 0x000fe40007ffe0ff */
[----:B------:R-:W-:Y:S01]  /*2be90*/  IADD3 R3, R23, 0x6d, RZ ;  /* 0x0000006d17037810 */ /* 0x000fe20007ffe0ff */
[----:B------:R0:W-:Y:S01]  /*2bea0*/  @P2 STG.E.U16 [R12.64], R6 ;  /* 0x000000060c002986 */ /* 0x0001e2000c101506 */
[----:B------:R-:W-:-:S02]  /*2beb0*/  LEA.HI.X.SX32 R5, R5, R2, 0x1, P6 ;  /* 0x0000000205057211 */ /* 0x000fc400030f0eff */
[----:B------:R-:W-:Y:S02]  /*2bec0*/  LEA R16, P6, R17, R0, 0x1 ;  /* 0x0000000011107211 */ /* 0x000fe400078c08ff */
[----:B------:R-:W-:Y:S02]  /*2bed0*/  ISETP.LT.AND P3, PT, R3, c[0x0][0x17c], !P0 ;  /* 0x00005f0003007a0c */ /* 0x000fe40004761270 */
[----:B------:R-:W-:Y:S01]  /*2bee0*/  IADD3 R3, R23, 0x6e, RZ ;  /* 0x0000006e17037810 */ /* 0x000fe20007ffe0ff */
[----:B------:R1:W-:Y:S01]  /*2bef0*/  @P1 STG.E.U16 [R8.64], R14 ;  /* 0x0000000e08001986 */ /* 0x0003e2000c101506 */
[C---:B0-----:R-:W-:Y:S02]  /*2bf00*/  IADD3 R13, R17.reuse, c[0x0][0x198], RZ ;  /* 0x00006600110d7a10 */ /* 0x041fe40007ffe0ff */
[----:B------:R-:W-:Y:S02]  /*2bf10*/  LEA.HI.X.SX32 R17, R17, R2, 0x1, P6 ;  /* 0x0000000211117211 */ /* 0x000fe400030f0eff */
[----:B------:R-:W-:-:S02]  /*2bf20*/  PRMT R10, R14, 0x7632, R10 ;  /* 0x000076320e0a7816 */ /* 0x000fc4000000000a */
[----:B------:R-:W-:Y:S02]  /*2bf30*/  LEA R12, P6, R13, R0, 0x1 ;  /* 0x000000000d0c7211 */ /* 0x000fe400078c08ff */
[----:B------:R-:W-:Y:S02]  /*2bf40*/  ISETP.LT.AND P2, PT, R3, c[0x0][0x17c], !P0 ;  /* 0x00005f0003007a0c */ /* 0x000fe40004741270 */
[----:B-1----:R-:W-:Y:S02]  /*2bf50*/  IADD3 R9, R13, c[0x0][0x198], RZ ;  /* 0x000066000d097a10 */ /* 0x002fe40007ffe0ff */
[----:B------:R-:W-:Y:S01]  /*2bf60*/  IADD3 R3, R23, 0x6f, RZ ;  /* 0x0000006f17037810 */ /* 0x000fe20007ffe0ff */
[----:B------:R0:W-:Y:S01]  /*2bf70*/  @P5 STG.E.U16 [R4.64], R10 ;  /* 0x0000000a04005986 */ /* 0x0001e2000c101506 */
[----:B------:R-:W-:Y:S02]  /*2bf80*/  LEA.HI.X.SX32 R13, R13, R2, 0x1, P6 ;  /* 0x000000020d0d7211 */ /* 0x000fe400030f0eff */
[----:B------:R-:W-:-:S02]  /*2bf90*/  LEA R8, P6, R9, R0, 0x1 ;  /* 0x0000000009087211 */ /* 0x000fc400078c08ff */
[----:B------:R-:W-:Y:S02]  /*2bfa0*/  ISETP.LT.AND P1, PT, R3, c[0x0][0x17c], !P0 ;  /* 0x00005f0003007a0c */ /* 0x000fe40004721270 */
[----:B------:R-:W-:Y:S01]  /*2bfb0*/  IADD3 R3, R23, 0x70, RZ ;  /* 0x0000007017037810 */ /* 0x000fe20007ffe0ff */
[----:B------:R1:W-:Y:S01]  /*2bfc0*/  @P4 STG.E.U16 [R16.64], R18 ;  /* 0x0000001210004986 */ /* 0x0003e2000c101506 */
[C---:B0-----:R-:W-:Y:S02]  /*2bfd0*/  IADD3 R5, R9.reuse, c[0x0][0x198], RZ ;  /* 0x0000660009057a10 */ /* 0x041fe40007ffe0ff */
[----:B------:R-:W-:Y:S02]  /*2bfe0*/  LEA.HI.X.SX32 R9, R9, R2, 0x1, P6 ;  /* 0x0000000209097211 */ /* 0x000fe400030f0eff */
[----:B------:R-:W-:Y:S02]  /*2bff0*/  LEA R4, P6, R5, R0, 0x1 ;  /* 0x0000000005047211 */ /* 0x000fe400078c08ff */
[----:B------:R-:W-:-:S02]  /*2c000*/  ISETP.LT.AND P5, PT, R3, c[0x0][0x17c], !P0 ;  /* 0x00005f0003007a0c */ /* 0x000fc400047a1270 */
[----:B------:R-:W-:Y:S02]  /*2c010*/  PRMT R6, R18, 0x7632, R6 ;  /* 0x0000763212067816 */ /* 0x000fe40000000006 */
[C---:B-1----:R-:W-:Y:S02]  /*2c020*/  IADD3 R17, R5.reuse, c[0x0][0x198], RZ ;  /* 0x0000660005117a10 */ /* 0x042fe40007ffe0ff */
[----:B------:R-:W-:Y:S01]  /*2c030*/  LEA.HI.X.SX32 R5, R5, R2, 0x1, P6 ;  /* 0x0000000205057211 */ /* 0x000fe200030f0eff */
[----:B------:R0:W-:Y:S01]  /*2c040*/  @P3 STG.E.U16 [R12.64], R6 ;  /* 0x000000060c003986 */ /* 0x0001e2000c101506 */
[----:B------:R-:W-:-:S03]  /*2c050*/  LEA R16, P6, R17, R0, 0x1 ;  /* 0x0000000011107211 */ /* 0x000fc600078c08ff */
[----:B------:R1:W-:Y:S01]  /*2c060*/  @P2 STG.E.U16 [R8.64], R22 ;  /* 0x0000001608002986 */ /* 0x0003e2000c101506 */
[C---:B0-----:R-:W-:Y:S02]  /*2c070*/  IADD3 R13, R17.reuse, c[0x0][0x198], RZ ;  /* 0x00006600110d7a10 */ /* 0x041fe40007ffe0ff */
[----:B------:R-:W-:Y:S02]  /*2c080*/  LEA.HI.X.SX32 R17, R17, R2, 0x1, P6 ;  /* 0x0000000211117211 */ /* 0x000fe400030f0eff */
[----:B-1----:R-:W-:-:S05]  /*2c090*/  PRMT R9, R22, 0x7632, R9 ;  /* 0x0000763216097816 */ /* 0x002fca0000000009 */
[----:B------:R-:W-:Y:S01]  /*2c0a0*/  @P1 STG.E.U16 [R4.64], R9 ;  /* 0x0000000904001986 */ /* 0x000fe2000c101506 */
[----:B--2---:R-:W-:-:S03]  /*2c0b0*/  PRMT R6, R29, 0x7632, R6 ;  /* 0x000076321d067816 */ /* 0x004fc60000000006 */
[----:B------:R0:W-:Y:S04]  /*2c0c0*/  @P5 STG.E.U16 [R16.64], R29 ;  /* 0x0000001d10005986 */ /* 0x0001e8000c101506 */
[----:B0-----:R-:W2:Y:S01]  /*2c0d0*/  LDL.LU R29, [R1+0xc] ;  /* 0x00000c00011d7983 */ /* 0x001ea20000300800 */
[----:B------:R-:W-:-:S04]  /*2c0e0*/  IADD3 R3, R23, 0x71, RZ ;  /* 0x0000007117037810 */ /* 0x000fc80007ffe0ff */
[----:B------:R-:W-:Y:S02]  /*2c0f0*/  ISETP.LT.AND P4, PT, R3, c[0x0][0x17c], !P0 ;  /* 0x00005f0003007a0c */ /* 0x000fe40004781270 */
[----:B------:R-:W-:-:S04]  /*2c100*/  IADD3 R3, R23, 0x72, RZ ;  /* 0x0000007217037810 */ /* 0x000fc80007ffe0ff */
[----:B------:R-:W-:Y:S02]  /*2c110*/  ISETP.LT.AND P3, PT, R3, c[0x0][0x17c], !P0 ;  /* 0x00005f0003007a0c */ /* 0x000fe40004761270 */
[----:B------:R-:W-:Y:S02]  /*2c120*/  IADD3 R3, R23, 0x73, RZ ;  /* 0x0000007317037810 */ /* 0x000fe40007ffe0ff */
[----:B------:R-:W-:Y:S02]  /*2c130*/  LEA R8, P6, R13, R0, 0x1 ;  /* 0x000000000d087211 */ /* 0x000fe400078c08ff */
[----:B------:R-:W-:Y:S02]  /*2c140*/  ISETP.LT.AND P2, PT, R3, c[0x0][0x17c], !P0 ;  /* 0x00005f0003007a0c */ /* 0x000fe40004741270 */
[----:B------:R-:W-:Y:S02]  /*2c150*/  IADD3 R3, R23, 0x74, RZ ;  /* 0x0000007417037810 */ /* 0x000fe40007ffe0ff */
[----:B------:R-:W-:-:S02]  /*2c160*/  IADD3 R21, R13, c[0x0][0x198], RZ ;  /* 0x000066000d157a10 */ /* 0x000fc40007ffe0ff */
[----:B------:R-:W-:Y:S02]  /*2c170*/  LEA.HI.X.SX32 R9, R13, R2, 0x1, P6 ;  /* 0x000000020d097211 */ /* 0x000fe400030f0eff */
[----:B------:R-:W-:Y:S02]  /*2c180*/  ISETP.LT.AND P1, PT, R3, c[0x0][0x17c], !P0 ;  /* 0x00005f0003007a0c */ /* 0x000fe40004721270 */
[----:B------:R-:W-:Y:S02]  /*2c190*/  LEA R12, P6, R21, R0, 0x1 ;  /* 0x00000000150c7211 */ /* 0x000fe400078c08ff */
[----:B------:R-:W-:Y:S02]  /*2c1a0*/  IADD3 R3, R23, 0x75, RZ ;  /* 0x0000007517037810 */ /* 0x000fe40007ffe0ff */
[C---:B------:R-:W-:Y:S02]  /*2c1b0*/  IADD3 R5, R21.reuse, c[0x0][0x198], RZ ;  /* 0x0000660015057a10 */ /* 0x040fe40007ffe0ff */
[----:B------:R-:W-:-:S02]  /*2c1c0*/  LEA.HI.X.SX32 R13, R21, R2, 0x1, P6 ;  /* 0x00000002150d7211 */ /* 0x000fc400030f0eff */
[----:B------:R-:W-:Y:S02]  /*2c1d0*/  ISETP.LT.AND P5, PT, R3, c[0x0][0x17c], !P0 ;  /* 0x00005f0003007a0c */ /* 0x000fe400047a1270 */
[----:B------:R-:W-:Y:S02]  /*2c1e0*/  LEA R4, P6, R5, R0, 0x1 ;  /* 0x0000000005047211 */ /* 0x000fe400078c08ff */
[----:B------:R-:W-:Y:S01]  /*2c1f0*/  IADD3 R3, R23, 0x76, RZ ;  /* 0x0000007617037810 */ /* 0x000fe20007ffe0ff */
[----:B------:R0:W-:Y:S01]  /*2c200*/  @P4 STG.E.U16 [R8.64], R6 ;  /* 0x0000000608004986 */ /* 0x0001e2000c101506 */
[C---:B------:R-:W-:Y:S02]  /*2c210*/  IADD3 R17, R5.reuse, c[0x0][0x198], RZ ;  /* 0x0000660005117a10 */ /* 0x040fe40007ffe0ff */
[----:B------:R-:W-:Y:S02]  /*2c220*/  LEA.HI.X.SX32 R5, R5, R2, 0x1, P6 ;  /* 0x0000000205057211 */ /* 0x000fe400030f0eff */
[----:B------:R-:W-:-:S02]  /*2c230*/  ISETP.LT.AND P4, PT, R3, c[0x0][0x17c], !P0 ;  /* 0x00005f0003007a0c */ /* 0x000fc40004781270 */
[----:B------:R-:W-:Y:S01]  /*2c240*/  IADD3 R3, R23, 0x77, RZ ;  /* 0x0000007717037810 */ /* 0x000fe20007ffe0ff */
[----:B------:R1:W-:Y:S01]  /*2c250*/  @P3 STG.E.U16 [R12.64], R27 ;  /* 0x0000001b0c003986 */ /* 0x0003e2000c101506 */
[----:B------:R-:W-:Y:S02]  /*2c260*/  IADD3 R21, R17, c[0x0][0x198], RZ ;  /* 0x0000660011157a10 */ /* 0x000fe40007ffe0ff */
[----:B0-----:R-:W-:Y:S02]  /*2c270*/  PRMT R9, R27, 0x7632, R9 ;  /* 0x000076321b097816 */ /* 0x001fe40000000009 */
[----:B------:R-:W-:Y:S02]  /*2c280*/  LEA R8, P6, R17, R0, 0x1 ;  /* 0x0000000011087211 */ /* 0x000fe400078c08ff */
[----:B------:R-:W-:Y:S01]  /*2c290*/  ISETP.LT.AND P3, PT, R3, c[0x0][0x17c], !P0 ;  /* 0x00005f0003007a0c */ /* 0x000fe20004761270 */
[----:B------:R0:W-:Y:S01]  /*2c2a0*/  @P2 STG.E.U16 [R4.64], R9 ;  /* 0x0000000904002986 */ /* 0x0001e2000c101506 */
[----:B------:R-:W-:-:S02]  /*2c2b0*/  IADD3 R3, R23, 0x78, RZ ;  /* 0x0000007817037810 */ /* 0x000fc40007ffe0ff */
[----:B-1----:R-:W-:Y:S02]  /*2c2c0*/  IADD3 R13, R21, c[0x0][0x198], RZ ;  /* 0x00006600150d7a10 */ /* 0x002fe40007ffe0ff */
[----:B------:R-:W-:Y:S02]  /*2c2d0*/  ISETP.LT.AND P2, PT, R3, c[0x0][0x17c], !P0 ;  /* 0x00005f0003007a0c */ /* 0x000fe40004741270 */
[----:B0-----:R-:W-:Y:S02]  /*2c2e0*/  LEA.HI.X.SX32 R9, R17, R2, 0x1, P6 ;  /* 0x0000000211097211 */ /* 0x001fe400030f0eff */
[----:B------:R-:W-:Y:S02]  /*2c2f0*/  LEA R16, P6, R21, R0, 0x1 ;  /* 0x0000000015107211 */ /* 0x000fe400078c08ff */
[----:B------:R-:W-:Y:S02]  /*2c300*/  PRMT R5, R7, 0x7632, R5 ;  /* 0x0000763207057816 */ /* 0x000fe40000000005 */
[----:B------:R-:W-:-:S02]  /*2c310*/  LEA.HI.X.SX32 R17, R21, R2, 0x1, P6 ;  /* 0x0000000215117211 */ /* 0x000fc400030f0eff */
[----:B------:R-:W-:Y:S02]  /*2c320*/  IADD3 R3, R23, 0x79, RZ ;  /* 0x0000007917037810 */ /* 0x000fe40007ffe0ff */
[C---:B------:R-:W-:Y:S01]  /*2c330*/  LEA R4, P6, R13.reuse, R0, 0x1 ;  /* 0x000000000d047211 */ /* 0x040fe200078c08ff */
[----:B------:R0:W-:Y:S01]  /*2c340*/  @P1 STG.E.U16 [R8.64], R7 ;  /* 0x0000000708001986 */ /* 0x0001e2000c101506 */
[----:B------:R-:W-:Y:S02]  /*2c350*/  IADD3 R21, R13, c[0x0][0x198], RZ ;  /* 0x000066000d157a10 */ /* 0x000fe40007ffe0ff */
[----:B------:R-:W-:Y:S01]  /*2c360*/  ISETP.LT.AND P1, PT, R3, c[0x0][0x17c], !P0 ;  /* 0x00005f0003007a0c */ /* 0x000fe20004721270 */
[----:B------:R1:W-:Y:S01]  /*2c370*/  @P5 STG.E.U16 [R16.64], R5 ;  /* 0x0000000510005986 */ /* 0x0003e2000c101506 */
[----:B------:R-:W-:-:S04]  /*2c380*/  IADD3 R3, R23, 0x7a, RZ ;  /* 0x0000007a17037810 */ /* 0x000fc80007ffe0ff */
[----:B------:R-:W-:Y:S02]  /*2c390*/  ISETP.LT.AND P5, PT, R3, c[0x0][0x17c], !P0 ;  /* 0x00005f0003007a0c */ /* 0x000fe400047a1270 */
[----:B0-----:R-:W-:Y:S02]  /*2c3a0*/  IADD3 R7, R21, c[0x0][0x198], RZ ;  /* 0x0000660015077a10 */ /* 0x001fe40007ffe0ff */
[----:B-1----:R-:W-:Y:S02]  /*2c3b0*/  LEA.HI.X.SX32 R5, R13, R2, 0x1, P6 ;  /* 0x000000020d057211 */ /* 0x002fe400030f0eff */
[----:B------:R-:W-:Y:S02]  /*2c3c0*/  LEA R12, P6, R21, R0, 0x1 ;  /* 0x00000000150c7211 */ /* 0x000fe400078c08ff */
[----:B------:R-:W-:Y:S02]  /*2c3d0*/  IADD3 R3, R23, 0x7b, RZ ;  /* 0x0000007b17037810 */ /* 0x000fe40007ffe0ff */
[----:B------:R-:W-:-:S02]  /*2c3e0*/  LEA.HI.X.SX32 R13, R21, R2, 0x1, P6 ;  /* 0x00000002150d7211 */ /* 0x000fc400030f0eff */
[C---:B------:R-:W-:Y:S01]  /*2c3f0*/  LEA R6, P6, R7.reuse, R0, 0x1 ;  /* 0x0000000007067211 */ /* 0x040fe200078c08ff */
[----:B------:R0:W-:Y:S01]  /*2c400*/  @P4 STG.E.U16 [R4.64], R11 ;  /* 0x0000000b04004986 */ /* 0x0001e2000c101506 */
[----:B------:R-:W-:Y:S02]  /*2c410*/  IADD3 R9, R7, c[0x0][0x198], RZ ;  /* 0x0000660007097a10 */ /* 0x000fe40007ffe0ff */
[----:B------:R-:W-:Y:S02]  /*2c420*/  PRMT R10, R11, 0x7632, R10 ;  /* 0x000076320b0a7816 */ /* 0x000fe4000000000a */
[----:B------:R-:W-:Y:S02]  /*2c430*/  ISETP.LT.AND P4, PT, R3, c[0x0][0x17c], !P0 ;  /* 0x00005f0003007a0c */ /* 0x000fe40004781270 */
[----:B------:R-:W-:Y:S02]  /*2c440*/  IADD3 R3, R23, 0x7c, RZ ;  /* 0x0000007c17037810 */ /* 0x000fe40007ffe0ff */
[----:B------:R-:W-:-:S02]  /*2c450*/  LEA.HI.X.SX32 R7, R7, R2, 0x1, P6 ;  /* 0x0000000207077211 */ /* 0x000fc400030f0eff */
[C---:B------:R-:W-:Y:S01]  /*2c460*/  LEA R16, P6, R9.reuse, R0, 0x1 ;  /* 0x0000000009107211 */ /* 0x040fe200078c08ff */
[----:B------:R1:W-:Y:S01]  /*2c470*/  @P3 STG.E.U16 [R12.64], R10 ;  /* 0x0000000a0c003986 */ /* 0x0003e2000c101506 */
[----:B------:R-:W-:Y:S02]  /*2c480*/  IADD3 R21, R9, c[0x0][0x198], RZ ;  /* 0x0000660009157a10 */ /* 0x000fe40007ffe0ff */
[----:B------:R-:W-:Y:S02]  /*2c490*/  ISETP.LT.AND P3, PT, R3, c[0x0][0x17c], !P0 ;  /* 0x00005f0003007a0c */ /* 0x000fe40004761270 */
[----:B------:R-:W-:Y:S02]  /*2c4a0*/  IADD3 R3, R23, 0x7d, RZ ;  /* 0x0000007d17037810 */ /* 0x000fe40007ffe0ff */
[----:B------:R-:W-:Y:S02]  /*2c4b0*/  LEA.HI.X.SX32 R17, R9, R2, 0x1, P6 ;  /* 0x0000000209117211 */ /* 0x000fe400030f0eff */
[----:B------:R-:W-:-:S02]  /*2c4c0*/  IADD3 R9, R21, c[0x0][0x198], RZ ;  /* 0x0000660015097a10 */ /* 0x000fc40007ffe0ff */
[----:B0-----:R-:W-:Y:S02]  /*2c4d0*/  LEA R4, P6, R21, R0, 0x1 ;  /* 0x0000000015047211 */ /* 0x001fe400078c08ff */
[----:B------:R-:W-:Y:S02]  /*2c4e0*/  IADD3 R14, R23, 0x7e, RZ ;  /* 0x0000007e170e7810 */ /* 0x000fe40007ffe0ff */
[----:B--2---:R-:W-:Y:S01]  /*2c4f0*/  PRMT R5, R29, 0x7632, R5 ;  /* 0x000076321d057816 */ /* 0x004fe20000000005 */
[----:B------:R-:W-:Y:S01]  /*2c500*/  @P2 STG.E.U16 [R6.64], R29 ;  /* 0x0000001d06002986 */ /* 0x000fe2000c101506 */
[----:B------:R-:W-:Y:S02]  /*2c510*/  ISETP.LT.AND P2, PT, R3, c[0x0][0x17c], !P0 ;  /* 0x00005f0003007a0c */ /* 0x000fe40004741270 */
[----:B------:R-:W-:Y:S01]  /*2c520*/  IADD3 R3, R9, c[0x0][0x198], RZ ;  /* 0x0000660009037a10 */ /* 0x000fe20007ffe0ff */
[----:B------:R0:W-:Y:S03]  /*2c530*/  @P1 STG.E.U16 [R16.64], R5 ;  /* 0x0000000510001986 */ /* 0x0001e6000c101506 */
[----:B-1----:R-:W-:-:S02]  /*2c540*/  IADD3 R13, R3, c[0x0][0x198], RZ ;  /* 0x00006600030d7a10 */ /* 0x002fc40007ffe0ff */
[----:B0-----:R-:W-:Y:S02]  /*2c550*/  LEA.HI.X.SX32 R5, R21, R2, 0x1, P6 ;  /* 0x0000000215057211 */ /* 0x001fe400030f0eff */
[----:B------:R-:W-:-:S04]  /*2c560*/  LEA R10, P6, R3, R0, 0x1 ;  /* 0x00000000030a7211 */ /* 0x000fc800078c08ff */
[----:B------:R-:W-:Y:S02]  /*2c570*/  LEA.HI.X.SX32 R11, R3, R2, 0x1, P6 ;  /* 0x00000002030b7211 */ /* 0x000fe400030f0eff */
[----:B------:R-:W-:Y:S02]  /*2c580*/  IADD3 R3, R23, 0x7f, RZ ;  /* 0x0000007f17037810 */ /* 0x000fe40007ffe0ff */
[----:B------:R-:W2:Y:S01]  /*2c590*/  LDL.LU R23, [R1+0xa68] ;  /* 0x000a680001177983 */ /* 0x000ea20000300800 */
[----:B------:R-:W-:Y:S02]  /*2c5a0*/  LEA R8, P1, R9, R0, 0x1 ;  /* 0x0000000009087211 */ /* 0x000fe400078208ff */
[----:B------:R-:W-:Y:S02]  /*2c5b0*/  IADD3 R21, R13, c[0x0][0x198], RZ ;  /* 0x000066000d157a10 */ /* 0x000fe40007ffe0ff */
[----:B------:R-:W-:Y:S02]  /*2c5c0*/  LEA.HI.X.SX32 R9, R9, R2, 0x1, P1 ;  /* 0x0000000209097211 */ /* 0x000fe400008f0eff */
[----:B------:R-:W-:-:S02]  /*2c5d0*/  LEA R6, P6, R13, R0, 0x1 ;  /* 0x000000000d067211 */ /* 0x000fc400078c08ff */
[----:B------:R-:W-:Y:S02]  /*2c5e0*/  LEA R12, P1, R21, R0, 0x1 ;  /* 0x00000000150c7211 */ /* 0x000fe400078208ff */
[-C--:B------:R-:W-:Y:S02]  /*2c5f0*/  LEA.HI.X.SX32 R7, R13, R2.reuse, 0x1, P6 ;  /* 0x000000020d077211 */ /* 0x080fe400030f0eff */
[C---:B------:R-:W-:Y:S02]  /*2c600*/  LEA.HI.X.SX32 R13, R21.reuse, R2, 0x1, P1 ;  /* 0x00000002150d7211 */ /* 0x040fe400008f0eff */
[----:B------:R-:W-:Y:S02]  /*2c610*/  IADD3 R25, R21, c[0x0][0x198], RZ ;  /* 0x0000660015197a10 */ /* 0x000fe40007ffe0ff */
[----:B------:R-:W-:Y:S02]  /*2c620*/  ISETP.LT.AND P1, PT, R14, c[0x0][0x17c], !P0 ;  /* 0x00005f000e007a0c */ /* 0x000fe40004721270 */
[----:B------:R-:W-:-:S02]  /*2c630*/  ISETP.LT.AND P0, PT, R3, c[0x0][0x17c], !P0 ;  /* 0x00005f0003007a0c */ /* 0x000fc40004701270 */
[----:B------:R-:W-:Y:S02]  /*2c640*/  LEA R16, P6, R25, R0, 0x1 ;  /* 0x0000000019107211 */ /* 0x000fe400078c08ff */
[----:B------:R-:W-:Y:S02]  /*2c650*/  PRMT R0, R15, 0x7632, R0 ;  /* 0x000076320f007816 */ /* 0x000fe40000000000 */
[----:B------:R-:W-:Y:S01]  /*2c660*/  PRMT R3, R19, 0x7632, R3 ;  /* 0x0000763213037816 */ /* 0x000fe20000000003 */
[----:B------:R0:W-:Y:S04]  /*2c670*/  @P5 STG.E.U16 [R4.64], R15 ;  /* 0x0000000f04005986 */ /* 0x0001e8000c101506 */
[----:B------:R0:W-:Y:S04]  /*2c680*/  @P4 STG.E.U16 [R8.64], R0 ;  /* 0x0000000008004986 */ /* 0x0001e8000c101506 */
[----:B------:R0:W-:Y:S04]  /*2c690*/  @P3 STG.E.U16 [R10.64], R19 ;  /* 0x000000130a003986 */ /* 0x0001e8000c101506 */
[----:B------:R0:W-:Y:S01]  /*2c6a0*/  @P2 STG.E.U16 [R6.64], R3 ;  /* 0x0000000306002986 */ /* 0x0001e2000c101506 */
[----:B------:R-:W-:-:S03]  /*2c6b0*/  LEA.HI.X.SX32 R17, R25, R2, 0x1, P6 ;  /* 0x0000000219117211 */ /* 0x000fc600030f0eff */
[----:B--2---:R0:W-:Y:S01]  /*2c6c0*/  @P1 STG.E.U16 [R12.64], R23 ;  /* 0x000000170c001986 */ /* 0x0041e2000c101506 */
[----:B------:R-:W-:Y:S05]  /*2c6d0*/  @!P0 EXIT ;  /* 0x000000000000894d */ /* 0x000fea0003800000 */
[----:B0-----:R-:W-:-:S05]  /*2c6e0*/  PRMT R8, R23, 0x7632, R8 ;  /* 0x0000763217087816 */ /* 0x001fca0000000008 */
[----:B------:R-:W-:Y:S01]  /*2c6f0*/  STG.E.U16 [R16.64], R8 ;  /* 0x0000000810007986 */ /* 0x000fe2000c101506 */
[----:B------:R-:W-:Y:S05]  /*2c700*/  EXIT ;  /* 0x000000000000794d */ /* 0x000fea0003800000 */
.L_x_3:
[----:B------:R-:W-:-:S00]  /*2c710*/  BRA `(.L_x_3) ;  /* 0xfffffff000007947 */ /* 0x000fc0000383ffff */
[----:B------:R-:W-:-:S00]  /*2c720*/  NOP ;  /* 0x0000000000007918 */ /* 0x000fc00000000000 */
        /* <DEDUP_REMOVED lines=13> */
.L_x_4:


//--------------------- .nv.shared.matmul_kernel  --------------------------
	.section	.nv.shared.matmul_kernel,"aw",@nobits
	.sectionflags	@""
	.align	16
